	.target	sm_80

	.elftype	@"ET_EXEC"


//--------------------- .note.nv.tkinfo           --------------------------
	.section	.note.nv.tkinfo,"",@"SHT_NOTE"
	.sectionflags	@"SHF_NOTE_NV_TKINFO"
	.tkinfo
        /*0018*/ 	.word	0x00000002
        /*0030*/ 	.string	""
        /*0030*/ 	.string	"ptxas"
        /*0030*/ 	.string	"Cuda compilation tools, release 13.0, V13.0.88"
        /*0030*/ 	.string	"Build cuda_13.0.r13.0/compiler.36424714_0"
        /*0030*/ 	.string	"-v  -suppress-debug-info  -lineinfo  -arch sm_80 "



//--------------------- .note.nv.cuinfo           --------------------------
	.section	.note.nv.cuinfo,"",@"SHT_NOTE"
	.sectionflags	@"SHF_NOTE_NV_CUINFO"
        /*0018*/ 	.short	0x0002
        /*001a*/ 	.short	0x0050
        /*001c*/ 	.short	0x0082
	.zero		2


//--------------------- .nv.info                  --------------------------
	.section	.nv.info,"",@"SHT_CUDA_INFO"
	.align	4


	//----- nvinfo : EIATTR_REGCOUNT
	.align		4
        /*0000*/ 	.byte	0x04, 0x2f
        /*0002*/ 	.short	(.L_1 - .L_0)
	.align		4
.L_0:
        /*0004*/ 	.word	index@(matmul_kernel)
        /*0008*/ 	.word	0x00000020


	//----- nvinfo : EIATTR_FRAME_SIZE
	.align		4
.L_1:
        /*000c*/ 	.byte	0x04, 0x11
        /*000e*/ 	.short	(.L_3 - .L_2)
	.align		4
.L_2:
        /*0010*/ 	.word	index@(matmul_kernel)
        /*0014*/ 	.word	0x00000f18


	//----- nvinfo : EIATTR_MIN_STACK_SIZE
	.align		4
.L_3:
        /*0018*/ 	.byte	0x04, 0x12
        /*001a*/ 	.short	(.L_5 - .L_4)
	.align		4
.L_4:
        /*001c*/ 	.word	index@(matmul_kernel)
        /*0020*/ 	.word	0x00000f18
.L_5:


//--------------------- .nv.info.matmul_kernel    --------------------------
	.section	.nv.info.matmul_kernel,"",@"SHT_CUDA_INFO"
	.sectionflags	@""
	.align	4


	//----- nvinfo : EIATTR_CUDA_API_VERSION
	.align		4
        /*0000*/ 	.byte	0x04, 0x37
        /*0002*/ 	.short	(.L_7 - .L_6)
.L_6:
        /*0004*/ 	.word	0x00000082


	//----- nvinfo : EIATTR_SW2861232_WAR
	.align		4
.L_7:
        /*0008*/ 	.byte	0x01, 0x35
	.zero		2


	//----- nvinfo : EIATTR_PARAM_CBANK
	.align		4
        /*000c*/ 	.byte	0x04, 0x0a
        /*000e*/ 	.short	(.L_9 - .L_8)
	.align		4
.L_8:
        /*0010*/ 	.word	index@(.nv.constant0.matmul_kernel)
        /*0014*/ 	.short	0x0160
        /*0016*/ 	.short	0x0050


	//----- nvinfo : EIATTR_CBANK_PARAM_SIZE
	.align		4
.L_9:
        /*0018*/ 	.byte	0x03, 0x19
        /*001a*/ 	.short	0x0050


	//----- nvinfo : EIATTR_KPARAM_INFO
	.align		4
        /*001c*/ 	.byte	0x04, 0x17
        /*001e*/ 	.short	(.L_11 - .L_10)
.L_10:
        /*0020*/ 	.word	0x00000000
        /*0024*/ 	.short	0x000d
        /*0026*/ 	.short	0x0048
        /*0028*/ 	.byte	0x00, 0xf4, 0x21, 0x00


	//----- nvinfo : EIATTR_KPARAM_INFO
	.align		4
.L_11:
        /*002c*/ 	.byte	0x04, 0x17
        /*002e*/ 	.short	(.L_13 - .L_12)
.L_12:
        /*0030*/ 	.word	0x00000000
        /*0034*/ 	.short	0x000c
        /*0036*/ 	.short	0x0040
        /*0038*/ 	.byte	0x00, 0xf4, 0x21, 0x00


	//----- nvinfo : EIATTR_KPARAM_INFO
	.align		4
.L_13:
        /*003c*/ 	.byte	0x04, 0x17
        /*003e*/ 	.short	(.L_15 - .L_14)
.L_14:
        /*0040*/ 	.word	0x00000000
        /*0044*/ 	.short	0x000b
        /*0046*/ 	.short	0x0038
        /*0048*/ 	.byte	0x00, 0xf0, 0x11, 0x00


	//----- nvinfo : EIATTR_KPARAM_INFO
	.align		4
.L_15:
        /*004c*/ 	.byte	0x04, 0x17
        /*004e*/ 	.short	(.L_17 - .L_16)
.L_16:
        /*0050*/ 	.word	0x00000000
        /*0054*/ 	.short	0x000a
        /*0056*/ 	.short	0x0034
        /*0058*/ 	.byte	0x00, 0xf0, 0x11, 0x00


	//----- nvinfo : EIATTR_KPARAM_INFO
	.align		4
.L_17:
        /*005c*/ 	.byte	0x04, 0x17
        /*005e*/ 	.short	(.L_19 - .L_18)
.L_18:
        /*0060*/ 	.word	0x00000000
        /*0064*/ 	.short	0x0009
        /*0066*/ 	.short	0x0030
        /*0068*/ 	.byte	0x00, 0xf0, 0x11, 0x00


	//----- nvinfo : EIATTR_KPARAM_INFO
	.align		4
.L_19:
        /*006c*/ 	.byte	0x04, 0x17
        /*006e*/ 	.short	(.L_21 - .L_20)
.L_20:
        /*0070*/ 	.word	0x00000000
        /*0074*/ 	.short	0x0008
        /*0076*/ 	.short	0x002c
        /*0078*/ 	.byte	0x00, 0xf0, 0x11, 0x00


	//----- nvinfo : EIATTR_KPARAM_INFO
	.align		4
.L_21:
        /*007c*/ 	.byte	0x04, 0x17
        /*007e*/ 	.short	(.L_23 - .L_22)
.L_22:
        /*0080*/ 	.word	0x00000000
        /*0084*/ 	.short	0x0007
        /*0086*/ 	.short	0x0028
        /*0088*/ 	.byte	0x00, 0xf0, 0x11, 0x00


	//----- nvinfo : EIATTR_KPARAM_INFO
	.align		4
.L_23:
        /*008c*/ 	.byte	0x04, 0x17
        /*008e*/ 	.short	(.L_25 - .L_24)
.L_24:
        /*0090*/ 	.word	0x00000000
        /*0094*/ 	.short	0x0006
        /*0096*/ 	.short	0x0024
        /*0098*/ 	.byte	0x00, 0xf0, 0x11, 0x00


	//----- nvinfo : EIATTR_KPARAM_INFO
	.align		4
.L_25:
        /*009c*/ 	.byte	0x04, 0x17
        /*009e*/ 	.short	(.L_27 - .L_26)
.L_26:
        /*00a0*/ 	.word	0x00000000
        /*00a4*/ 	.short	0x0005
        /*00a6*/ 	.short	0x0020
        /*00a8*/ 	.byte	0x00, 0xf0, 0x11, 0x00


	//----- nvinfo : EIATTR_KPARAM_INFO
	.align		4
.L_27:
        /*00ac*/ 	.byte	0x04, 0x17
        /*00ae*/ 	.short	(.L_29 - .L_28)
.L_28:
        /*00b0*/ 	.word	0x00000000
        /*00b4*/ 	.short	0x0004
        /*00b6*/ 	.short	0x001c
        /*00b8*/ 	.byte	0x00, 0xf0, 0x11, 0x00


	//----- nvinfo : EIATTR_KPARAM_INFO
	.align		4
.L_29:
        /*00bc*/ 	.byte	0x04, 0x17
        /*00be*/ 	.short	(.L_31 - .L_30)
.L_30:
        /*00c0*/ 	.word	0x00000000
        /*00c4*/ 	.short	0x0003
        /*00c6*/ 	.short	0x0018
        /*00c8*/ 	.byte	0x00, 0xf0, 0x11, 0x00


	//----- nvinfo : EIATTR_KPARAM_INFO
	.align		4
.L_31:
        /*00cc*/ 	.byte	0x04, 0x17
        /*00ce*/ 	.short	(.L_33 - .L_32)
.L_32:
        /*00d0*/ 	.word	0x00000000
        /*00d4*/ 	.short	0x0002
        /*00d6*/ 	.short	0x0010
        /*00d8*/ 	.byte	0x00, 0xf4, 0x21, 0x00


	//----- nvinfo : EIATTR_KPARAM_INFO
	.align		4
.L_33:
        /*00dc*/ 	.byte	0x04, 0x17
        /*00de*/ 	.short	(.L_35 - .L_34)
.L_34:
        /*00e0*/ 	.word	0x00000000
        /*00e4*/ 	.short	0x0001
        /*00e6*/ 	.short	0x0008
        /*00e8*/ 	.byte	0x00, 0xf4, 0x21, 0x00


	//----- nvinfo : EIATTR_KPARAM_INFO
	.align		4
.L_35:
        /*00ec*/ 	.byte	0x04, 0x17
        /*00ee*/ 	.short	(.L_37 - .L_36)
.L_36:
        /*00f0*/ 	.word	0x00000000
        /*00f4*/ 	.short	0x0000
        /*00f6*/ 	.short	0x0000
        /*00f8*/ 	.byte	0x00, 0xf4, 0x21, 0x00


	//----- nvinfo : EIATTR_MAXREG_COUNT
	.align		4
.L_37:
        /*00fc*/ 	.byte	0x03, 0x1b
        /*00fe*/ 	.short	0x00ff


	//----- nvinfo : EIATTR_NUM_BARRIERS
	.align		4
        /*0100*/ 	.byte	0x02, 0x4c
        /*0102*/ 	.byte	0x01
	.zero		1


	//----- nvinfo : EIATTR_ANNOTATIONS
	.align		4
        /*0104*/ 	.byte	0x04, 0x55
        /*0106*/ 	.short	(.L_39 - .L_38)


	//   ....[0]....
.L_38:
        /*0108*/ 	.word	0x00000001
        /*010c*/ 	.byte	0x70, 0x00, 0x00, 0x00, 0x01, 0x00, 0x00, 0x00, 0xc0, 0x00, 0x00, 0x00, 0x01, 0x00, 0x00, 0x00
        /* <DEDUP_REMOVED lines=1030> */
        /*417c*/ 	.byte	0x30, 0x19, 0x01, 0x00


	//----- nvinfo : EIATTR_MERCURY_ISA_VERSION
	.align		4
.L_39:
        /*4180*/ 	.byte	0x03, 0x5f
        /*4182*/ 	.short	0x0000


	//----- nvinfo : EIATTR_EXIT_INSTR_OFFSETS
	.align		4
        /*4184*/ 	.byte	0x04, 0x1c
        /*4186*/ 	.short	(.L_41 - .L_40)


	//   ....[0]....
.L_40:
        /*4188*/ 	.word	0x00011a50


	//   ....[1]....
        /*418c*/ 	.word	0x00011a80


	//----- nvinfo : EIATTR_REQNTID
	.align		4
.L_41:
        /*4190*/ 	.byte	0x04, 0x10
        /*4192*/ 	.short	(.L_43 - .L_42)
.L_42:
        /*4194*/ 	.word	0x00000040
        /*4198*/ 	.word	0x00000001
        /*419c*/ 	.word	0x00000001
.L_43:


//--------------------- .nv.callgraph             --------------------------
	.section	.nv.callgraph,"",@"SHT_CUDA_CALLGRAPH"
	.align	4
	.sectionentsize	8
	.align		4
        /*0000*/ 	.word	0x00000000
	.align		4
        /*0004*/ 	.word	0xffffffff
	.align		4
        /*0008*/ 	.word	0x00000000
	.align		4
        /*000c*/ 	.word	0xfffffffe
	.align		4
        /*0010*/ 	.word	0x00000000
	.align		4
        /*0014*/ 	.word	0xfffffffd
	.align		4
        /*0018*/ 	.word	0x00000000
	.align		4
        /*001c*/ 	.word	0xfffffffc


//--------------------- .nv.rel.action            --------------------------
	.section	.nv.rel.action,"",@"SHT_CUDA_RELOCINFO"
	.align	8
	.sectionentsize	8
        /*0000*/ 	.byte	0x73, 0x00, 0x00, 0x00, 0x00, 0x00, 0x00, 0x00, 0x00, 0x00, 0x00, 0x11, 0x25, 0x00, 0x05, 0x36


//--------------------- .nv.constant0.matmul_kernel --------------------------
	.section	.nv.constant0.matmul_kernel,"a",@progbits
	.sectionflags	@""
	.align	4
.nv.constant0.matmul_kernel:
	.zero		432


//--------------------- .text.matmul_kernel       --------------------------
	.section	.text.matmul_kernel,"ax",@progbits
	.sectioninfo	@"SHI_REGISTERS=32"
	.align	128
        .global         matmul_kernel
        .type           matmul_kernel,@function
        .size           matmul_kernel,(.L_x_4 - matmul_kernel)
        .other          matmul_kernel,@"STO_CUDA_ENTRY STV_DEFAULT"
matmul_kernel:
.text.matmul_kernel:
[----:B------:R-:W-:-:S04]  /*0000*/  IMAD.MOV.U32 R1, RZ, RZ, c[0x0][0x28] ;  /* 0x00000a00ff017624 */ /* 0x000fc800078e00ff */
[----:B------:R-:W-:Y:S01]  /*0010*/  IMAD.MOV.U32 R0, RZ, RZ, 0x1f ;  /* 0x0000001fff007424 */ /* 0x000fe200078e00ff */
[----:B------:R-:W-:Y:S01]  /*0020*/  IADD3 R1, R1, -0xf18, RZ ;  /* 0xfffff0e801017810 */ /* 0x000fe20007ffe0ff */
[----:B------:R-:W0:Y:S01]  /*0030*/  S2R R28, SR_TID.X ;  /* 0x00000000001c7919 */ /* 0x000e220000002100 */
[----:B------:R-:W-:Y:S01]  /*0040*/  IMAD.MOV.U32 R29, RZ, RZ, c[0x0][0x180] ;  /* 0x00006000ff1d7624 */ /* 0x000fe200078e00ff */
[----:B------:R-:W-:Y:S01]  /*0050*/  ULDC.64 UR4, c[0x0][0x118] ;  /* 0x0000460000047ab9 */ /* 0x000fe20000000a00 */
[----:B------:R-:W-:Y:S01]  /*0060*/  IADD3 R0, R0, c[0x0][0x17c], RZ ;  /* 0x00005f0000007a10 */ /* 0x000fe20007ffe0ff */
[----:B------:R-:W-:Y:S01]  /*0070*/  STL [R1+0x30], RZ ;  /* 0x000030ff01007387 */ /* 0x000fe20000100800 */
[----:B------:R-:W-:Y:S01]  /*0080*/  CS2R R12, SRZ ;  /* 0x00000000000c7805 */ /* 0x000fe2000001ff00 */
[----:B------:R-:W-:Y:S01]  /*0090*/  IADD3 R29, R29, 0x1f, RZ ;  /* 0x0000001f1d1d7810 */ /* 0x000fe20007ffe0ff */
[----:B------:R-:W-:Y:S01]  /*00a0*/  CS2R R14, SRZ ;  /* 0x00000000000e7805 */ /* 0x000fe2000001ff00 */
[----:B------:R-:W-:Y:S01]  /*00b0*/  SHF.R.S32.HI R3, RZ, 0x1f, R0 ;  /* 0x0000001fff037819 */ /* 0x000fe20000011400 */
[----:B------:R-:W-:Y:S01]  /*00c0*/  STL [R1+0x34], RZ ;  /* 0x000034ff01007387 */ /* 0x000fe20000100800 */
[----:B------:R-:W-:Y:S01]  /*00d0*/  CS2R R16, SRZ ;  /* 0x0000000000107805 */ /* 0x000fe2000001ff00 */
[----:B------:R-:W-:Y:S01]  /*00e0*/  CS2R R18, SRZ ;  /* 0x0000000000127805 */ /* 0x000fe2000001ff00 */
[----:B------:R-:W-:Y:S01]  /*00f0*/  LEA.HI R3, R3, R0, RZ, 0x5 ;  /* 0x0000000003037211 */ /* 0x000fe200078f28ff */
[----:B------:R-:W-:Y:S01]  /*0100*/  STL [R1+0x38], RZ ;  /* 0x000038ff01007387 */ /* 0x000fe20000100800 */
[----:B------:R-:W-:Y:S01]  /*0110*/  CS2R R20, SRZ ;  /* 0x0000000000147805 */ /* 0x000fe2000001ff00 */
[----:B------:R-:W-:Y:S01]  /*0120*/  CS2R R22, SRZ ;  /* 0x0000000000167805 */ /* 0x000fe2000001ff00 */
[----:B------:R-:W-:Y:S01]  /*0130*/  SHF.R.S32.HI R0, RZ, 0x5, R3 ;  /* 0x00000005ff007819 */ /* 0x000fe20000011403 */
[----:B------:R-:W-:Y:S01]  /*0140*/  STL [R1+0x3c], RZ ;  /* 0x00003cff01007387 */ /* 0x000fe20000100800 */
[----:B------:R-:W-:Y:S01]  /*0150*/  CS2R R24, SRZ ;  /* 0x0000000000187805 */ /* 0x000fe2000001ff00 */
[----:B------:R-:W-:-:S02]  /*0160*/  CS2R R26, SRZ ;  /* 0x00000000001a7805 */ /* 0x000fc4000001ff00 */
[----:B------:R-:W-:Y:S01]  /*0170*/  IMAD.SHL.U32 R0, R0, 0x8, RZ ;  /* 0x0000000800007824 */ /* 0x000fe200078e00ff */
[----:B------:R-:W1:Y:S04]  /*0180*/  S2R R3, SR_CTAID.X ;  /* 0x0000000000037919 */ /* 0x000e680000002500 */
[-C--:B------:R-:W-:Y:S01]  /*0190*/  IABS R7, R0.reuse ;  /* 0x0000000000077213 */ /* 0x080fe20000000000 */
[----:B------:R-:W-:Y:S01]  /*01a0*/  STL [R1+0x20], RZ ;  /* 0x000020ff01007387 */ /* 0x000fe20000100800 */
[----:B------:R-:W-:Y:S02]  /*01b0*/  IABS R10, R0 ;  /* 0x00000000000a7213 */ /* 0x000fe40000000000 */
[----:B------:R-:W2:Y:S01]  /*01c0*/  I2F.RP R2, R7 ;  /* 0x0000000700027306 */ /* 0x000ea20000209400 */
[----:B------:R-:W-:Y:S04]  /*01d0*/  STL [R1+0x24], RZ ;  /* 0x000024ff01007387 */ /* 0x000fe80000100800 */
[----:B------:R-:W-:Y:S04]  /*01e0*/  STL [R1+0x28], RZ ;  /* 0x000028ff01007387 */ /* 0x000fe80000100800 */
[----:B------:R-:W-:Y:S04]  /*01f0*/  STL [R1+0x2c], RZ ;  /* 0x00002cff01007387 */ /* 0x000fe80000100800 */
[----:B------:R-:W-:Y:S01]  /*0200*/  STL [R1+0x10], RZ ;  /* 0x000010ff01007387 */ /* 0x000fe20000100800 */
[----:B--2---:R-:W2:Y:S01]  /*0210*/  MUFU.RCP R2, R2 ;  /* 0x0000000200027308 */ /* 0x004ea20000001000 */
[----:B-1----:R-:W-:-:S02]  /*0220*/  IABS R8, R3 ;  /* 0x0000000300087213 */ /* 0x002fc40000000000 */
[----:B------:R-:W-:Y:S04]  /*0230*/  STL [R1+0x14], RZ ;  /* 0x000014ff01007387 */ /* 0x000fe80000100800 */
[----:B------:R-:W-:Y:S04]  /*0240*/  STL [R1+0x18], RZ ;  /* 0x000018ff01007387 */ /* 0x000fe80000100800 */
[----:B------:R-:W-:Y:S04]  /*0250*/  STL [R1+0x1c], RZ ;  /* 0x00001cff01007387 */ /* 0x000fe80000100800 */
[----:B------:R-:W-:Y:S01]  /*0260*/  STL [R1], RZ ;  /* 0x000000ff01007387 */ /* 0x000fe20000100800 */
[----:B--2---:R-:W-:Y:S01]  /*0270*/  IADD3 R4, R2, 0xffffffe, RZ ;  /* 0x0ffffffe02047810 */ /* 0x004fe20007ffe0ff */
[----:B------:R-:W-:-:S02]  /*0280*/  IMAD.MOV R2, RZ, RZ, -R10 ;  /* 0x000000ffff027224 */ /* 0x000fc400078e0a0a */
[----:B------:R-:W-:Y:S01]  /*0290*/  STL [R1+0x4], RZ ;  /* 0x000004ff01007387 */ /* 0x000fe20000100800 */
[----:B------:R1:W2:Y:S03]  /*02a0*/  F2I.FTZ.U32.TRUNC.NTZ R5, R4 ;  /* 0x0000000400057305 */ /* 0x0002a6000021f000 */
[----:B------:R-:W-:Y:S04]  /*02b0*/  STL [R1+0x8], RZ ;  /* 0x000008ff01007387 */ /* 0x000fe80000100800 */
[----:B------:R-:W-:Y:S01]  /*02c0*/  STL [R1+0xc], RZ ;  /* 0x00000cff01007387 */ /* 0x000fe20000100800 */
[----:B-1----:R-:W-:-:S03]  /*02d0*/  IMAD.MOV.U32 R4, RZ, RZ, RZ ;  /* 0x000000ffff047224 */ /* 0x002fc600078e00ff */
[----:B------:R-:W-:Y:S04]  /*02e0*/  STL [R1+0x40], RZ ;  /* 0x000040ff01007387 */ /* 0x000fe80000100800 */
[----:B------:R-:W-:Y:S01]  /*02f0*/  STL [R1+0x44], RZ ;  /* 0x000044ff01007387 */ /* 0x000fe20000100800 */
[----:B--2---:R-:W-:-:S03]  /*0300*/  IMAD.MOV R6, RZ, RZ, -R5 ;  /* 0x000000ffff067224 */ /* 0x004fc600078e0a05 */
[----:B------:R-:W-:Y:S01]  /*0310*/  STL [R1+0x48], RZ ;  /* 0x000048ff01007387 */ /* 0x000fe20000100800 */
[----:B------:R-:W-:Y:S02]  /*0320*/  IMAD R9, R6, R7, RZ ;  /* 0x0000000706097224 */ /* 0x000fe400078e02ff */
[----:B------:R-:W-:Y:S01]  /*0330*/  IMAD.MOV.U32 R6, RZ, RZ, R8 ;  /* 0x000000ffff067224 */ /* 0x000fe200078e0008 */
[----:B------:R-:W-:Y:S01]  /*0340*/  STL [R1+0x4c], RZ ;  /* 0x00004cff01007387 */ /* 0x000fe20000100800 */
[----:B------:R-:W-:-:S03]  /*0350*/  IMAD.HI.U32 R5, R5, R9, R4 ;  /* 0x0000000905057227 */ /* 0x000fc600078e0004 */
[----:B------:R-:W-:Y:S03]  /*0360*/  STL [R1+0xa0], RZ ;  /* 0x0000a0ff01007387 */ /* 0x000fe60000100800 */
[----:B------:R-:W-:Y:S01]  /*0370*/  IMAD.HI.U32 R5, R5, R6, RZ ;  /* 0x0000000605057227 */ /* 0x000fe200078e00ff */
[----:B------:R-:W-:Y:S03]  /*0380*/  STL [R1+0xa4], RZ ;  /* 0x0000a4ff01007387 */ /* 0x000fe60000100800 */
[----:B------:R-:W-:Y:S01]  /*0390*/  IMAD R2, R5, R2, R6 ;  /* 0x0000000205027224 */ /* 0x000fe200078e0206 */
[----:B------:R-:W-:Y:S04]  /*03a0*/  STL [R1+0xa8], RZ ;  /* 0x0000a8ff01007387 */ /* 0x000fe80000100800 */
[----:B------:R-:W-:Y:S01]  /*03b0*/  ISETP.GT.U32.AND P1, PT, R7, R2, PT ;  /* 0x000000020700720c */ /* 0x000fe20003f24070 */
[----:B------:R-:W-:Y:S04]  /*03c0*/  STL [R1+0xac], RZ ;  /* 0x0000acff01007387 */ /* 0x000fe80000100800 */
[----:B------:R-:W-:Y:S04]  /*03d0*/  STL [R1+0x100], RZ ;  /* 0x000100ff01007387 */ /* 0x000fe80000100800 */
[----:B------:R-:W-:Y:S04]  /*03e0*/  STL [R1+0x104], RZ ;  /* 0x000104ff01007387 */ /* 0x000fe80000100800 */
[----:B------:R-:W-:Y:S01]  /*03f0*/  @!P1 IMAD.IADD R2, R2, 0x1, -R7 ;  /* 0x0000000102029824 */ /* 0x000fe200078e0a07 */
[----:B------:R-:W-:Y:S01]  /*0400*/  @!P1 IADD3 R5, R5, 0x1, RZ ;  /* 0x0000000105059810 */ /* 0x000fe20007ffe0ff */
[----:B------:R-:W-:Y:S01]  /*0410*/  STL [R1+0x108], RZ ;  /* 0x000108ff01007387 */ /* 0x000fe20000100800 */
[----:B------:R-:W-:-:S02]  /*0420*/  ISETP.NE.AND P1, PT, R0, RZ, PT ;  /* 0x000000ff0000720c */ /* 0x000fc40003f25270 */
[----:B------:R-:W-:Y:S01]  /*0430*/  ISETP.GE.U32.AND P0, PT, R2, R7, PT ;  /* 0x000000070200720c */ /* 0x000fe20003f06070 */
[----:B------:R-:W-:Y:S01]  /*0440*/  STL [R1+0x10c], RZ ;  /* 0x00010cff01007387 */ /* 0x000fe20000100800 */
[----:B------:R-:W-:-:S03]  /*0450*/  LOP3.LUT R2, R3, R0, RZ, 0x3c, !PT ;  /* 0x0000000003027212 */ /* 0x000fc600078e3cff */
[----:B------:R-:W-:Y:S01]  /*0460*/  STL [R1+0x140], RZ ;  /* 0x000140ff01007387 */ /* 0x000fe20000100800 */
[----:B------:R-:W-:Y:S01]  /*0470*/  ISETP.GE.AND P2, PT, R2, RZ, PT ;  /* 0x000000ff0200720c */ /* 0x000fe20003f46270 */
[----:B------:R-:W-:Y:S02]  /*0480*/  IMAD.MOV.U32 R2, RZ, RZ, c[0x0][0x178] ;  /* 0x00005e00ff027624 */ /* 0x000fe400078e00ff */
[----:B------:R-:W-:Y:S03]  /*0490*/  STL [R1+0x144], RZ ;  /* 0x000144ff01007387 */ /* 0x000fe60000100800 */
[----:B------:R-:W-:Y:S01]  /*04a0*/  IADD3 R2, R2, 0xff, RZ ;  /* 0x000000ff02027810 */ /* 0x000fe20007ffe0ff */
[----:B------:R-:W-:Y:S01]  /*04b0*/  STL [R1+0x148], RZ ;  /* 0x000148ff01007387 */ /* 0x000fe20000100800 */
[----:B------:R-:W-:-:S03]  /*04c0*/  @P0 IADD3 R5, R5, 0x1, RZ ;  /* 0x0000000105050810 */ /* 0x000fc60007ffe0ff */
[----:B------:R-:W-:Y:S02]  /*04d0*/  STL [R1+0x14c], RZ ;  /* 0x00014cff01007387 */ /* 0x000fe40000100800 */
[----:B------:R-:W-:Y:S01]  /*04e0*/  IMAD.MOV.U32 R4, RZ, RZ, R5 ;  /* 0x000000ffff047224 */ /* 0x000fe200078e0005 */
[----:B------:R-:W-:Y:S01]  /*04f0*/  SHF.R.S32.HI R5, RZ, 0x1f, R2 ;  /* 0x0000001fff057819 */ /* 0x000fe20000011402 */
[----:B------:R-:W-:Y:S02]  /*0500*/  STL [R1+0x190], RZ ;  /* 0x000190ff01007387 */ /* 0x000fe40000100800 */
[----:B------:R-:W-:Y:S01]  /*0510*/  @!P2 IMAD.MOV R4, RZ, RZ, -R4 ;  /* 0x000000ffff04a224 */ /* 0x000fe200078e0a04 */
[----:B------:R-:W-:Y:S01]  /*0520*/  @!P1 LOP3.LUT R4, RZ, R0, RZ, 0x33, !PT ;  /* 0x00000000ff049212 */ /* 0x000fe200078e33ff */
[----:B------:R-:W-:Y:S01]  /*0530*/  STL [R1+0x194], RZ ;  /* 0x000194ff01007387 */ /* 0x000fe20000100800 */
[----:B------:R-:W-:-:S03]  /*0540*/  LEA.HI R5, R5, R2, RZ, 0x8 ;  /* 0x0000000205057211 */ /* 0x000fc600078f40ff */
[----:B------:R-:W-:Y:S01]  /*0550*/  IMAD.SHL.U32 R2, R4, 0x8, RZ ;  /* 0x0000000804027824 */ /* 0x000fe200078e00ff */
[----:B------:R-:W-:Y:S01]  /*0560*/  STL [R1+0x198], RZ ;  /* 0x000198ff01007387 */ /* 0x000fe20000100800 */
[----:B------:R-:W-:-:S03]  /*0570*/  IMAD.MOV R4, RZ, RZ, -R4 ;  /* 0x000000ffff047224 */ /* 0x000fc600078e0a04 */
[----:B------:R-:W-:Y:S01]  /*0580*/  LEA.HI.SX32 R5, R5, -R2, 0x18 ;  /* 0x8000000205057211 */ /* 0x000fe200078fc2ff */
[----:B------:R-:W-:Y:S01]  /*0590*/  IMAD R9, R0, R4, R3 ;  /* 0x0000000400097224 */ /* 0x000fe200078e0203 */
[----:B------:R-:W-:Y:S01]  /*05a0*/  STL [R1+0x19c], RZ ;  /* 0x00019cff01007387 */ /* 0x000fe20000100800 */
[----:B------:R-:W-:Y:S01]  /*05b0*/  IMAD.MOV.U32 R4, RZ, RZ, RZ ;  /* 0x000000ffff047224 */ /* 0x000fe200078e00ff */
[----:B------:R-:W-:Y:S02]  /*05c0*/  IMNMX R10, R5, 0x8, PT ;  /* 0x00000008050a7817 */ /* 0x000fe40003800200 */
[----:B------:R-:W-:Y:S02]  /*05d0*/  STL [R1+0x1e0], RZ ;  /* 0x0001e0ff01007387 */ /* 0x000fe40000100800 */
[-C--:B------:R-:W-:Y:S02]  /*05e0*/  IABS R8, R10.reuse ;  /* 0x0000000a00087213 */ /* 0x080fe40000000000 */
[----:B------:R-:W-:Y:S01]  /*05f0*/  IABS R0, R10 ;  /* 0x0000000a00007213 */ /* 0x000fe20000000000 */
[----:B------:R-:W-:Y:S01]  /*0600*/  STL [R1+0x1e4], RZ ;  /* 0x0001e4ff01007387 */ /* 0x000fe20000100800 */
[----:B------:R-:W1:Y:S03]  /*0610*/  I2F.RP R6, R8 ;  /* 0x0000000800067306 */ /* 0x000e660000209400 */
[----:B------:R-:W-:Y:S04]  /*0620*/  STL [R1+0x1e8], RZ ;  /* 0x0001e8ff01007387 */ /* 0x000fe80000100800 */
[----:B------:R-:W-:Y:S01]  /*0630*/  STL [R1+0x1ec], RZ ;  /* 0x0001ecff01007387 */ /* 0x000fe20000100800 */
[----:B-1----:R-:W1:Y:S02]  /*0640*/  MUFU.RCP R6, R6 ;  /* 0x0000000600067308 */ /* 0x002e640000001000 */
[----:B-1----:R-:W-:-:S06]  /*0650*/  IADD3 R5, R6, 0xffffffe, RZ ;  /* 0x0ffffffe06057810 */ /* 0x002fcc0007ffe0ff */
[----:B------:R-:W1:Y:S02]  /*0660*/  F2I.FTZ.U32.TRUNC.NTZ R5, R5 ;  /* 0x0000000500057305 */ /* 0x000e64000021f000 */
[----:B-1----:R-:W-:-:S04]  /*0670*/  IMAD.MOV R7, RZ, RZ, -R5 ;  /* 0x000000ffff077224 */ /* 0x002fc800078e0a05 */
[----:B------:R-:W-:Y:S01]  /*0680*/  IMAD.MOV.U32 R3, RZ, RZ, R7 ;  /* 0x000000ffff037224 */ /* 0x000fe200078e0007 */
[----:B------:R-:W-:-:S03]  /*0690*/  IABS R7, R9 ;  /* 0x0000000900077213 */ /* 0x000fc60000000000 */
[----:B------:R-:W-:-:S04]  /*06a0*/  IMAD R3, R3, R8, RZ ;  /* 0x0000000803037224 */ /* 0x000fc800078e02ff */
[----:B------:R-:W-:-:S04]  /*06b0*/  IMAD.HI.U32 R4, R5, R3, R4 ;  /* 0x0000000305047227 */ /* 0x000fc800078e0004 */
[----:B------:R-:W-:Y:S02]  /*06c0*/  IMAD.MOV R3, RZ, RZ, -R0 ;  /* 0x000000ffff037224 */ /* 0x000fe400078e0a00 */
[----:B------:R-:W-:Y:S02]  /*06d0*/  IMAD.HI.U32 R0, R4, R7, RZ ;  /* 0x0000000704007227 */ /* 0x000fe400078e00ff */
[----:B------:R-:W-:Y:S02]  /*06e0*/  CS2R R4, SRZ ;  /* 0x0000000000047805 */ /* 0x000fe4000001ff00 */
[----:B------:R-:W-:Y:S02]  /*06f0*/  IMAD R3, R0, R3, R7 ;  /* 0x0000000300037224 */ /* 0x000fe400078e0207 */
[----:B------:R-:W-:-:S03]  /*0700*/  CS2R R6, SRZ ;  /* 0x0000000000067805 */ /* 0x000fc6000001ff00 */
[----:B------:R-:W-:-:S13]  /*0710*/  ISETP.GT.U32.AND P1, PT, R8, R3, PT ;  /* 0x000000030800720c */ /* 0x000fda0003f24070 */
[----:B------:R-:W-:Y:S01]  /*0720*/  @!P1 IMAD.IADD R3, R3, 0x1, -R8 ;  /* 0x0000000103039824 */ /* 0x000fe200078e0a08 */
[----:B------:R-:W-:Y:S02]  /*0730*/  @!P1 IADD3 R0, R0, 0x1, RZ ;  /* 0x0000000100009810 */ /* 0x000fe40007ffe0ff */
[----:B------:R-:W-:Y:S02]  /*0740*/  ISETP.NE.AND P1, PT, R10, RZ, PT ;  /* 0x000000ff0a00720c */ /* 0x000fe40003f25270 */
[----:B------:R-:W-:Y:S02]  /*0750*/  ISETP.GE.U32.AND P0, PT, R3, R8, PT ;  /* 0x000000080300720c */ /* 0x000fe40003f06070 */
[----:B------:R-:W-:-:S04]  /*0760*/  LOP3.LUT R3, R9, R10, RZ, 0x3c, !PT ;  /* 0x0000000a09037212 */ /* 0x000fc800078e3cff */
[----:B------:R-:W-:-:S07]  /*0770*/  ISETP.GE.AND P2, PT, R3, RZ, PT ;  /* 0x000000ff0300720c */ /* 0x000fce0003f46270 */
[----:B------:R-:W-:Y:S02]  /*0780*/  @P0 IADD3 R0, R0, 0x1, RZ ;  /* 0x0000000100000810 */ /* 0x000fe40007ffe0ff */
[----:B------:R-:W-:-:S04]  /*0790*/  ISETP.GE.AND P0, PT, R29, 0x20, PT ;  /* 0x000000201d00780c */ /* 0x000fc80003f06270 */
[----:B------:R-:W-:Y:S01]  /*07a0*/  @!P2 IMAD.MOV R0, RZ, RZ, -R0 ;  /* 0x000000ffff00a224 */ /* 0x000fe200078e0a00 */
[----:B------:R-:W-:-:S05]  /*07b0*/  @!P1 LOP3.LUT R0, RZ, R10, RZ, 0x33, !PT ;  /* 0x0000000aff009212 */ /* 0x000fca00078e33ff */
[----:B------:R-:W-:Y:S02]  /*07c0*/  IMAD.MOV R3, RZ, RZ, -R0 ;  /* 0x000000ffff037224 */ /* 0x000fe400078e0a00 */
[----:B------:R-:W-:Y:S02]  /*07d0*/  IMAD.SHL.U32 R0, R0, 0x20, RZ ;  /* 0x0000002000007824 */ /* 0x000fe400078e00ff */
[----:B------:R-:W-:Y:S02]  /*07e0*/  IMAD R3, R10, R3, R9 ;  /* 0x000000030a037224 */ /* 0x000fe400078e0209 */
[----:B------:R-:W-:Y:S01]  /*07f0*/  CS2R R8, SRZ ;  /* 0x0000000000087805 */ /* 0x000fe2000001ff00 */
[----:B------:R-:W-:Y:S01]  /*0800*/  CS2R R10, SRZ ;  /* 0x00000000000a7805 */ /* 0x000fe2000001ff00 */
[----:B------:R-:W-:Y:S01]  /*0810*/  IMAD.IADD R2, R2, 0x1, R3 ;  /* 0x0000000102027824 */ /* 0x000fe200078e0203 */
[----:B0-----:R-:W-:-:S05]  /*0820*/  LOP3.LUT R3, R28, 0x3f, RZ, 0xc0, !PT ;  /* 0x0000003f1c037812 */ /* 0x001fca00078ec0ff */
[----:B------:R-:W-:-:S05]  /*0830*/  IMAD R28, R2, 0x100, R3 ;  /* 0x00000100021c7824 */ /* 0x000fca00078e0203 */
[C---:B------:R-:W-:Y:S01]  /*0840*/  IADD3 R29, R28.reuse, 0xc0, RZ ;  /* 0x000000c01c1d7810 */ /* 0x040fe20007ffe0ff */
[----:B------:R-:W-:Y:S01]  /*0850*/  STL [R1+0x864], R28 ;  /* 0x0008641c01007387 */ /* 0x000fe20000100800 */
[C---:B------:R-:W-:Y:S02]  /*0860*/  IADD3 R2, R28.reuse, 0x40, RZ ;  /* 0x000000401c027810 */ /* 0x040fe40007ffe0ff */
[----:B------:R-:W-:Y:S01]  /*0870*/  IADD3 R3, R28, 0x80, RZ ;  /* 0x000000801c037810 */ /* 0x000fe20007ffe0ff */
[----:B------:R-:W-:Y:S04]  /*0880*/  STL [R1+0x868], R0 ;  /* 0x0008680001007387 */ /* 0x000fe80000100800 */
[----:B------:R0:W-:Y:S04]  /*0890*/  STL [R1+0x874], R29 ;  /* 0x0008741d01007387 */ /* 0x0001e80000100800 */
[----:B------:R1:W-:Y:S04]  /*08a0*/  STL [R1+0x870], R2 ;  /* 0x0008700201007387 */ /* 0x0003e80000100800 */
[----:B------:R1:W-:Y:S01]  /*08b0*/  STL [R1+0x878], R3 ;  /* 0x0008780301007387 */ /* 0x0003e20000100800 */
[----:B0-----:R-:W-:-:S05]  /*08c0*/  IMAD.MOV.U32 R29, RZ, RZ, c[0x0][0x180] ;  /* 0x00006000ff1d7624 */ /* 0x001fca00078e00ff */
[----:B------:R-:W-:Y:S01]  /*08d0*/  IADD3 R29, R29, 0x1f, RZ ;  /* 0x0000001f1d1d7810 */ /* 0x000fe20007ffe0ff */
[----:B------:R-:W-:Y:S05]  /*08e0*/  @!P0 BRA `(.L_x_0) ;  /* 0x0000dd7000008947 */ /* 0x000fea0003800000 */
[----:B------:R-:W2:Y:S01]  /*08f0*/  LDL R25, [R1+0x874] ;  /* 0x0008740001197983 */ /* 0x000ea20000100800 */
[----:B------:R-:W-:Y:S01]  /*0900*/  IMAD.MOV.U32 R23, RZ, RZ, R0 ;  /* 0x000000ffff177224 */ /* 0x000fe200078e0000 */
[----:B------:R-:W-:Y:S01]  /*0910*/  IABS R0, c[0x0][0x178] ;  /* 0x00005e0000007a13 */ /* 0x000fe20000000000 */
[----:B------:R-:W-:Y:S01]  /*0920*/  IMAD.MOV.U32 R27, RZ, RZ, R2 ;  /* 0x000000ffff1b7224 */ /* 0x000fe200078e0002 */
[----:B-1----:R-:W-:Y:S01]  /*0930*/  IABS R2, c[0x0][0x17c] ;  /* 0x00005f0000027a13 */ /* 0x002fe20000000000 */
[----:B------:R-:W-:Y:S01]  /*0940*/  IMAD.MOV.U32 R26, RZ, RZ, R3 ;  /* 0x000000ffff1a7224 */ /* 0x000fe200078e0003 */
[----:B------:R-:W0:Y:S01]  /*0950*/  I2F.RP R6, R0 ;  /* 0x0000000000067306 */ /* 0x000e220000209400 */
[----:B------:R-:W-:Y:S01]  /*0960*/  IMAD.MOV.U32 R4, RZ, RZ, RZ ;  /* 0x000000ffff047224 */ /* 0x000fe200078e00ff */
[----:B------:R-:W-:Y:S01]  /*0970*/  IABS R9, R27 ;  /* 0x0000001b00097213 */ /* 0x000fe20000000000 */
[----:B------:R-:W1:Y:S01]  /*0980*/  S2R R24, SR_TID.X ;  /* 0x0000000000187919 */ /* 0x000e620000002100 */
[----:B------:R-:W-:-:S04]  /*0990*/  IABS R11, R26 ;  /* 0x0000001a000b7213 */ /* 0x000fc80000000000 */
[----:B------:R-:W3:Y:S08]  /*09a0*/  I2F.RP R3, R2 ;  /* 0x0000000200037306 */ /* 0x000ef00000209400 */
[----:B0-----:R-:W0:Y:S08]  /*09b0*/  MUFU.RCP R6, R6 ;  /* 0x0000000600067308 */ /* 0x001e300000001000 */
[----:B---3--:R-:W3:Y:S01]  /*09c0*/  MUFU.RCP R3, R3 ;  /* 0x0000000300037308 */ /* 0x008ee20000001000 */
[----:B-1----:R-:W-:-:S04]  /*09d0*/  LOP3.LUT R24, R24, 0x20, RZ, 0xc0, !PT ;  /* 0x0000002018187812 */ /* 0x002fc800078ec0ff */
[----:B------:R-:W-:Y:S02]  /*09e0*/  LEA.HI R15, R24, R23, RZ, 0x1b ;  /* 0x00000017180f7211 */ /* 0x000fe400078fd8ff */
[----:B0-----:R-:W-:Y:S02]  /*09f0*/  IADD3 R5, R6, 0xffffffe, RZ ;  /* 0x0ffffffe06057810 */ /* 0x001fe40007ffe0ff */
[C---:B------:R-:W-:Y:S02]  /*0a00*/  IADD3 R12, R15.reuse, 0x1c, RZ ;  /* 0x0000001c0f0c7810 */ /* 0x040fe40007ffe0ff */
[----:B------:R-:W-:Y:S02]  /*0a10*/  IADD3 R10, R15, 0x1a, RZ ;  /* 0x0000001a0f0a7810 */ /* 0x000fe40007ffe0ff */
[----:B------:R-:W0:Y:S01]  /*0a20*/  F2I.FTZ.U32.TRUNC.NTZ R5, R5 ;  /* 0x0000000500057305 */ /* 0x000e22000021f000 */
[----:B---3--:R-:W-:Y:S02]  /*0a30*/  IADD3 R16, R3, 0xffffffe, RZ ;  /* 0x0ffffffe03107810 */ /* 0x008fe40007ffe0ff */
[----:B------:R-:W-:-:S02]  /*0a40*/  IABS R13, R12 ;  /* 0x0000000c000d7213 */ /* 0x000fc40000000000 */
[C---:B------:R-:W-:Y:S02]  /*0a50*/  IADD3 R18, R15.reuse, 0xe, RZ ;  /* 0x0000000e0f127810 */ /* 0x040fe40007ffe0ff */
[C---:B------:R-:W-:Y:S01]  /*0a60*/  IADD3 R20, R15.reuse, 0xa, RZ ;  /* 0x0000000a0f147810 */ /* 0x040fe20007ffe0ff */
[----:B------:R1:W3:Y:S01]  /*0a70*/  F2I.FTZ.U32.TRUNC.NTZ R17, R16 ;  /* 0x0000001000117305 */ /* 0x0002e2000021f000 */
[C---:B------:R-:W-:Y:S02]  /*0a80*/  IADD3 R21, R15.reuse, 0x8, RZ ;  /* 0x000000080f157810 */ /* 0x040fe40007ffe0ff */
[----:B------:R-:W-:Y:S01]  /*0a90*/  IADD3 R24, R15, 0x2, RZ ;  /* 0x000000020f187810 */ /* 0x000fe20007ffe0ff */
[----:B0-----:R-:W-:Y:S02]  /*0aa0*/  IMAD.MOV R7, RZ, RZ, -R5 ;  /* 0x000000ffff077224 */ /* 0x001fe400078e0a05 */
[----:B-1----:R-:W-:Y:S02]  /*0ab0*/  IMAD.MOV.U32 R16, RZ, RZ, RZ ;  /* 0x000000ffff107224 */ /* 0x002fe400078e00ff */
[----:B------:R-:W-:-:S02]  /*0ac0*/  IMAD R7, R7, R0, RZ ;  /* 0x0000000007077224 */ /* 0x000fc400078e02ff */
[----:B---3--:R-:W-:Y:S02]  /*0ad0*/  IMAD.MOV R3, RZ, RZ, -R17 ;  /* 0x000000ffff037224 */ /* 0x008fe400078e0a11 */
[----:B------:R-:W-:Y:S01]  /*0ae0*/  IMAD.HI.U32 R4, R5, R7, R4 ;  /* 0x0000000705047227 */ /* 0x000fe200078e0004 */
[----:B------:R-:W-:-:S03]  /*0af0*/  IABS R7, R28 ;  /* 0x0000001c00077213 */ /* 0x000fc60000000000 */
[----:B------:R-:W-:-:S04]  /*0b00*/  IMAD R3, R3, R2, RZ ;  /* 0x0000000203037224 */ /* 0x000fc800078e02ff */
[----:B------:R-:W-:Y:S01]  /*0b10*/  IMAD.HI.U32 R16, R17, R3, R16 ;  /* 0x0000000311107227 */ /* 0x000fe200078e0010 */
[----:B------:R-:W-:-:S03]  /*0b20*/  IABS R17, R10 ;  /* 0x0000000a00117213 */ /* 0x000fc60000000000 */
[----:B------:R-:W-:Y:S02]  /*0b30*/  IMAD.MOV.U32 R3, RZ, RZ, R7 ;  /* 0x000000ffff037224 */ /* 0x000fe400078e0007 */
[----:B------:R-:W-:-:S04]  /*0b40*/  IMAD.HI.U32 R7, R4, R11, RZ ;  /* 0x0000000b04077227 */ /* 0x000fc800078e00ff */
[----:B------:R-:W-:-:S04]  /*0b50*/  IMAD.MOV R7, RZ, RZ, -R7 ;  /* 0x000000ffff077224 */ /* 0x000fc800078e0a07 */
[----:B------:R-:W-:-:S05]  /*0b60*/  IMAD R11, R0, R7, R11 ;  /* 0x00000007000b7224 */ /* 0x000fca00078e020b */
[----:B------:R-:W-:-:S13]  /*0b70*/  ISETP.GT.U32.AND P1, PT, R0, R11, PT ;  /* 0x0000000b0000720c */ /* 0x000fda0003f24070 */
[----:B------:R-:W-:Y:S01]  /*0b80*/  @!P1 IMAD.IADD R11, R11, 0x1, -R0 ;  /* 0x000000010b0b9824 */ /* 0x000fe200078e0a00 */
[----:B------:R-:W-:Y:S02]  /*0b90*/  ISETP.GE.AND P1, PT, R12, RZ, PT ;  /* 0x000000ff0c00720c */ /* 0x000fe40003f26270 */
[----:B------:R-:W-:Y:S02]  /*0ba0*/  IADD3 R12, R15, 0x18, RZ ;  /* 0x000000180f0c7810 */ /* 0x000fe40007ffe0ff */
[----:B--2---:R-:W-:Y:S02]  /*0bb0*/  IABS R8, R25 ;  /* 0x0000001900087213 */ /* 0x004fe40000000000 */
[----:B------:R-:W-:-:S03]  /*0bc0*/  ISETP.GE.AND P6, PT, R25, RZ, PT ;  /* 0x000000ff1900720c */ /* 0x000fc60003fc6270 */
[----:B------:R-:W-:-:S04]  /*0bd0*/  IMAD.MOV.U32 R5, RZ, RZ, R8 ;  /* 0x000000ffff057224 */ /* 0x000fc800078e0008 */
[----:B------:R-:W-:-:S04]  /*0be0*/  IMAD.HI.U32 R6, R4, R5, RZ ;  /* 0x0000000504067227 */ /* 0x000fc800078e00ff */
[----:B------:R-:W-:Y:S02]  /*0bf0*/  IMAD.MOV R8, RZ, RZ, -R6 ;  /* 0x000000ffff087224 */ /* 0x000fe400078e0a06 */
[----:B------:R-:W-:-:S04]  /*0c00*/  IMAD.HI.U32 R6, R4, R9, RZ ;  /* 0x0000000904067227 */ /* 0x000fc800078e00ff */
[----:B------:R-:W-:-:S04]  /*0c10*/  IMAD.HI.U32 R4, R4, R3, RZ ;  /* 0x0000000304047227 */ /* 0x000fc800078e00ff */
[----:B------:R-:W-:Y:S02]  /*0c20*/  IMAD.MOV R6, RZ, RZ, -R6 ;  /* 0x000000ffff067224 */ /* 0x000fe400078e0a06 */
[----:B------:R-:W-:Y:S02]  /*0c30*/  IMAD.MOV R4, RZ, RZ, -R4 ;  /* 0x000000ffff047224 */ /* 0x000fe400078e0a04 */
[C---:B------:R-:W-:Y:S01]  /*0c40*/  IMAD R5, R0.reuse, R8, R5 ;  /* 0x0000000800057224 */ /* 0x040fe200078e0205 */
[----:B------:R-:W-:Y:S01]  /*0c50*/  IADD3 R8, R15, 0x1e, RZ ;  /* 0x0000001e0f087810 */ /* 0x000fe20007ffe0ff */
[C---:B------:R-:W-:Y:S02]  /*0c60*/  IMAD R9, R0.reuse, R6, R9 ;  /* 0x0000000600097224 */ /* 0x040fe400078e0209 */
[C---:B------:R-:W-:Y:S01]  /*0c70*/  IMAD R3, R0.reuse, R4, R3 ;  /* 0x0000000400037224 */ /* 0x040fe200078e0203 */
[----:B------:R-:W-:Y:S01]  /*0c80*/  ISETP.GT.U32.AND P0, PT, R0, R5, PT ;  /* 0x000000050000720c */ /* 0x000fe20003f04070 */
[----:B------:R-:W-:Y:S01]  /*0c90*/  IMAD.HI.U32 R6, R16, R13, RZ ;  /* 0x0000000d10067227 */ /* 0x000fe200078e00ff */
[----:B------:R-:W-:-:S02]  /*0ca0*/  ISETP.GT.U32.AND P2, PT, R0, R9, PT ;  /* 0x000000090000720c */ /* 0x000fc40003f44070 */
[----:B------:R-:W-:Y:S01]  /*0cb0*/  ISETP.GT.U32.AND P3, PT, R0, R3, PT ;  /* 0x000000030000720c */ /* 0x000fe20003f64070 */
[----:B------:R-:W-:Y:S01]  /*0cc0*/  IMAD.MOV R6, RZ, RZ, -R6 ;  /* 0x000000ffff067224 */ /* 0x000fe200078e0a06 */
[----:B------:R-:W-:Y:S02]  /*0cd0*/  IABS R7, R8 ;  /* 0x0000000800077213 */ /* 0x000fe40000000000 */
[----:B------:R-:W-:-:S03]  /*0ce0*/  ISETP.GE.AND P5, PT, R8, RZ, PT ;  /* 0x000000ff0800720c */ /* 0x000fc60003fa6270 */
[----:B------:R-:W-:-:S04]  /*0cf0*/  IMAD.HI.U32 R4, R16, R7, RZ ;  /* 0x0000000710047227 */ /* 0x000fc800078e00ff */
[--C-:B------:R-:W-:Y:S02]  /*0d00*/  @!P0 IMAD.IADD R5, R5, 0x1, -R0.reuse ;  /* 0x0000000105058824 */ /* 0x100fe400078e0a00 */
[--C-:B------:R-:W-:Y:S01]  /*0d10*/  @!P2 IMAD.IADD R9, R9, 0x1, -R0.reuse ;  /* 0x000000010909a824 */ /* 0x100fe200078e0a00 */
[C---:B------:R-:W-:Y:S01]  /*0d20*/  ISETP.GT.U32.AND P2, PT, R0.reuse, R11, PT ;  /* 0x0000000b0000720c */ /* 0x040fe20003f44070 */
[----:B------:R-:W-:Y:S01]  /*0d30*/  @!P3 IMAD.IADD R3, R3, 0x1, -R0 ;  /* 0x000000010303b824 */ /* 0x000fe200078e0a00 */
[C---:B------:R-:W-:Y:S01]  /*0d40*/  ISETP.GT.U32.AND P0, PT, R0.reuse, R5, PT ;  /* 0x000000050000720c */ /* 0x040fe20003f04070 */
[----:B------:R-:W-:Y:S01]  /*0d50*/  IMAD.MOV R4, RZ, RZ, -R4 ;  /* 0x000000ffff047224 */ /* 0x000fe200078e0a04 */
[C---:B------:R-:W-:Y:S02]  /*0d60*/  ISETP.GT.U32.AND P3, PT, R0.reuse, R9, PT ;  /* 0x000000090000720c */ /* 0x040fe40003f64070 */
[----:B------:R-:W-:Y:S01]  /*0d70*/  ISETP.GT.U32.AND P4, PT, R0, R3, PT ;  /* 0x000000030000720c */ /* 0x000fe20003f84070 */
[----:B------:R-:W-:-:S02]  /*0d80*/  IMAD R4, R2, R4, R7 ;  /* 0x0000000402047224 */ /* 0x000fc400078e0207 */
[----:B------:R-:W-:Y:S01]  /*0d90*/  IMAD R7, R2, R6, R13 ;  /* 0x0000000602077224 */ /* 0x000fe200078e020d */
[----:B------:R-:W-:Y:S01]  /*0da0*/  IABS R13, R12 ;  /* 0x0000000c000d7213 */ /* 0x000fe20000000000 */
[----:B------:R-:W-:-:S04]  /*0db0*/  IMAD.HI.U32 R6, R16, R17, RZ ;  /* 0x0000001110067227 */ /* 0x000fc800078e00ff */
[--C-:B------:R-:W-:Y:S01]  /*0dc0*/  @!P0 IMAD.IADD R5, R5, 0x1, -R0.reuse ;  /* 0x0000000105058824 */ /* 0x100fe200078e0a00 */
[----:B------:R-:W-:Y:S01]  /*0dd0*/  ISETP.GT.U32.AND P0, PT, R2, R4, PT ;  /* 0x000000040200720c */ /* 0x000fe20003f04070 */
[--C-:B------:R-:W-:Y:S01]  /*0de0*/  @!P2 IMAD.IADD R11, R11, 0x1, -R0.reuse ;  /* 0x000000010b0ba824 */ /* 0x100fe200078e0a00 */
[----:B------:R-:W-:Y:S01]  /*0df0*/  ISETP.GE.AND P2, PT, R26, RZ, PT ;  /* 0x000000ff1a00720c */ /* 0x000fe20003f46270 */
[--C-:B------:R-:W-:Y:S01]  /*0e00*/  @!P3 IMAD.IADD R9, R9, 0x1, -R0.reuse ;  /* 0x000000010909b824 */ /* 0x100fe200078e0a00 */
[----:B------:R-:W-:Y:S01]  /*0e10*/  ISETP.GE.AND P3, PT, R28, RZ, PT ;  /* 0x000000ff1c00720c */ /* 0x000fe20003f66270 */
[----:B------:R-:W-:Y:S01]  /*0e20*/  @!P4 IMAD.IADD R3, R3, 0x1, -R0 ;  /* 0x000000010303c824 */ /* 0x000fe200078e0a00 */
[----:B------:R-:W-:Y:S01]  /*0e30*/  ISETP.GE.AND P4, PT, R27, RZ, PT ;  /* 0x000000ff1b00720c */ /* 0x000fe20003f86270 */
[----:B------:R-:W-:Y:S01]  /*0e40*/  IMAD.MOV.U32 R0, RZ, RZ, R5 ;  /* 0x000000ffff007224 */ /* 0x000fe200078e0005 */
[C---:B------:R-:W-:Y:S01]  /*0e50*/  IADD3 R27, R15.reuse, 0x12, RZ ;  /* 0x000000120f1b7810 */ /* 0x040fe20007ffe0ff */
[----:B------:R-:W-:Y:S01]  /*0e60*/  IMAD.MOV R6, RZ, RZ, -R6 ;  /* 0x000000ffff067224 */ /* 0x000fe200078e0a06 */
[----:B------:R-:W-:Y:S01]  /*0e70*/  IABS R26, R24 ;  /* 0x00000018001a7213 */ /* 0x000fe20000000000 */
[----:B------:R-:W-:Y:S01]  /*0e80*/  @!P6 IMAD.MOV R0, RZ, RZ, -R0 ;  /* 0x000000ffff00e224 */ /* 0x000fe200078e0a00 */
[C---:B------:R-:W-:Y:S01]  /*0e90*/  ISETP.GT.U32.AND P6, PT, R2.reuse, R7, PT ;  /* 0x000000070200720c */ /* 0x040fe20003fc4070 */
[----:B------:R-:W-:Y:S01]  /*0ea0*/  IMAD R5, R2, R6, R17 ;  /* 0x0000000602057224 */ /* 0x000fe200078e0211 */
[----:B------:R-:W-:Y:S01]  /*0eb0*/  LOP3.LUT R6, RZ, c[0x0][0x178], RZ, 0x33, !PT ;  /* 0x00005e00ff067a12 */ /* 0x000fe200078e33ff */
[----:B------:R-:W-:Y:S01]  /*0ec0*/  IMAD.HI.U32 R8, R16, R13, RZ ;  /* 0x0000000d10087227 */ /* 0x000fe200078e00ff */
[----:B------:R-:W-:-:S03]  /*0ed0*/  IADD3 R17, R15, 0x10, RZ ;  /* 0x000000100f117810 */ /* 0x000fc60007ffe0ff */
[----:B------:R-:W-:Y:S01]  /*0ee0*/  @!P0 IMAD.IADD R4, R4, 0x1, -R2 ;  /* 0x0000000104048824 */ /* 0x000fe200078e0a02 */
[----:B------:R-:W-:Y:S01]  /*0ef0*/  ISETP.NE.AND P0, PT, RZ, c[0x0][0x178], PT ;  /* 0x00005e00ff007a0c */ /* 0x000fe20003f05270 */
[----:B------:R-:W-:Y:S02]  /*0f00*/  IMAD.MOV R8, RZ, RZ, -R8 ;  /* 0x000000ffff087224 */ /* 0x000fe400078e0a08 */
[----:B------:R-:W-:Y:S01]  /*0f10*/  @!P2 IMAD.MOV R11, RZ, RZ, -R11 ;  /* 0x000000ffff0ba224 */ /* 0x000fe200078e0a0b */
[----:B------:R-:W-:Y:S01]  /*0f20*/  ISETP.GE.AND P2, PT, R10, RZ, PT ;  /* 0x000000ff0a00720c */ /* 0x000fe20003f46270 */
[----:B------:R-:W-:Y:S01]  /*0f30*/  @!P6 IMAD.IADD R7, R7, 0x1, -R2 ;  /* 0x000000010707e824 */ /* 0x000fe200078e0a02 */
[----:B------:R-:W-:Y:S01]  /*0f40*/  SEL R10, R6, R0, !P0 ;  /* 0x00000000060a7207 */ /* 0x000fe20004000000 */
[----:B------:R-:W-:Y:S01]  /*0f50*/  @!P4 IMAD.MOV R9, RZ, RZ, -R9 ;  /* 0x000000ffff09c224 */ /* 0x000fe200078e0a09 */
[----:B------:R-:W-:Y:S01]  /*0f60*/  ISETP.GE.AND P4, PT, R12, RZ, PT ;  /* 0x000000ff0c00720c */ /* 0x000fe20003f86270 */
[C---:B------:R-:W-:Y:S01]  /*0f70*/  IMAD R14, R2.reuse, R8, R13 ;  /* 0x00000008020e7224 */ /* 0x040fe200078e020d */
[----:B------:R-:W-:Y:S01]  /*0f80*/  ISETP.GT.U32.AND P6, PT, R2, R7, PT ;  /* 0x000000070200720c */ /* 0x000fe20003fc4070 */
[----:B------:R-:W-:Y:S01]  /*0f90*/  @!P3 IMAD.MOV R3, RZ, RZ, -R3 ;  /* 0x000000ffff03b224 */ /* 0x000fe200078e0a03 */
[C---:B------:R-:W-:Y:S01]  /*0fa0*/  SEL R8, R6.reuse, R11, !P0 ;  /* 0x0000000b06087207 */ /* 0x040fe20004000000 */
[----:B------:R0:W-:Y:S01]  /*0fb0*/  STL [R1+0xc], R10 ;  /* 0x00000c0a01007387 */ /* 0x0001e20000100800 */
[----:B------:R-:W-:-:S02]  /*0fc0*/  SEL R0, R6, R9, !P0 ;  /* 0x0000000906007207 */ /* 0x000fc40004000000 */
[----:B------:R-:W-:Y:S01]  /*0fd0*/  ISETP.GT.U32.AND P3, PT, R2, R4, PT ;  /* 0x000000040200720c */ /* 0x000fe20003f64070 */
[----:B------:R1:W-:Y:S01]  /*0fe0*/  STL [R1+0x8], R8 ;  /* 0x0000080801007387 */ /* 0x0003e20000100800 */
[----:B------:R-:W-:Y:S02]  /*0ff0*/  SEL R3, R6, R3, !P0 ;  /* 0x0000000306037207 */ /* 0x000fe40004000000 */
[----:B------:R-:W-:Y:S01]  /*1000*/  IABS R9, R17 ;  /* 0x0000001100097213 */ /* 0x000fe20000000000 */
[----:B------:R2:W-:Y:S02]  /*1010*/  STL [R1+0x4], R0 ;  /* 0x0000040001007387 */ /* 0x0005e40000100800 */
[--C-:B------:R-:W-:Y:S01]  /*1020*/  @!P6 IMAD.IADD R7, R7, 0x1, -R2.reuse ;  /* 0x000000010707e824 */ /* 0x100fe200078e0a02 */
[----:B------:R-:W-:Y:S01]  /*1030*/  ISETP.GT.U32.AND P6, PT, R2, R5, PT ;  /* 0x000000050200720c */ /* 0x000fe20003fc4070 */
[----:B------:R3:W-:Y:S01]  /*1040*/  STL [R1], R3 ;  /* 0x0000000301007387 */ /* 0x0007e20000100800 */
[----:B0-----:R-:W-:Y:S01]  /*1050*/  IABS R10, R27 ;  /* 0x0000001b000a7213 */ /* 0x001fe20000000000 */
[----:B------:R-:W-:Y:S01]  /*1060*/  @!P1 IMAD.MOV R7, RZ, RZ, -R7 ;  /* 0x000000ffff079224 */ /* 0x000fe200078e0a07 */
[----:B-1----:R-:W-:Y:S01]  /*1070*/  IABS R8, R18 ;  /* 0x0000001200087213 */ /* 0x002fe20000000000 */
[----:B------:R-:W-:Y:S01]  /*1080*/  @!P3 IMAD.IADD R4, R4, 0x1, -R2 ;  /* 0x000000010404b824 */ /* 0x000fe200078e0a02 */
[C---:B--2---:R-:W-:Y:S01]  /*1090*/  IADD3 R0, R15.reuse, 0x16, RZ ;  /* 0x000000160f007810 */ /* 0x044fe20007ffe0ff */
[----:B------:R-:W-:Y:S01]  /*10a0*/  IMAD.HI.U32 R6, R16, R10, RZ ;  /* 0x0000000a10067227 */ /* 0x000fe200078e00ff */
[----:B---3--:R-:W-:-:S03]  /*10b0*/  IADD3 R3, R15, 0x14, RZ ;  /* 0x000000140f037810 */ /* 0x008fc60007ffe0ff */
[----:B------:R-:W-:Y:S01]  /*10c0*/  @!P5 IMAD.MOV R4, RZ, RZ, -R4 ;  /* 0x000000ffff04d224 */ /* 0x000fe200078e0a04 */
[----:B------:R-:W-:Y:S01]  /*10d0*/  IABS R12, R0 ;  /* 0x00000000000c7213 */ /* 0x000fe20000000000 */
[----:B------:R-:W-:Y:S01]  /*10e0*/  @!P6 IMAD.IADD R5, R5, 0x1, -R2 ;  /* 0x000000010505e824 */ /* 0x000fe200078e0a02 */
[----:B------:R-:W-:Y:S01]  /*10f0*/  ISETP.GT.U32.AND P6, PT, R2, R14, PT ;  /* 0x0000000e0200720c */ /* 0x000fe20003fc4070 */
[----:B------:R-:W-:Y:S01]  /*1100*/  IMAD.MOV R6, RZ, RZ, -R6 ;  /* 0x000000ffff067224 */ /* 0x000fe200078e0a06 */
[----:B------:R-:W-:Y:S01]  /*1110*/  IABS R11, R3 ;  /* 0x00000003000b7213 */ /* 0x000fe20000000000 */
[----:B------:R-:W-:Y:S01]  /*1120*/  IMAD.HI.U32 R19, R16, R12, RZ ;  /* 0x0000000c10137227 */ /* 0x000fe200078e00ff */
[----:B------:R-:W-:Y:S02]  /*1130*/  ISETP.GE.AND P3, PT, R3, RZ, PT ;  /* 0x000000ff0300720c */ /* 0x000fe40003f66270 */
[----:B------:R-:W-:Y:S01]  /*1140*/  ISETP.GE.AND P0, PT, R0, RZ, PT ;  /* 0x000000ff0000720c */ /* 0x000fe20003f06270 */
[----:B------:R-:W-:-:S04]  /*1150*/  IMAD.HI.U32 R13, R16, R11, RZ ;  /* 0x0000000b100d7227 */ /* 0x000fc800078e00ff */
[----:B------:R-:W-:Y:S02]  /*1160*/  IMAD.MOV R19, RZ, RZ, -R19 ;  /* 0x000000ffff137224 */ /* 0x000fe400078e0a13 */
[----:B------:R-:W-:Y:S01]  /*1170*/  @!P6 IMAD.IADD R14, R14, 0x1, -R2 ;  /* 0x000000010e0ee824 */ /* 0x000fe200078e0a02 */
[C---:B------:R-:W-:Y:S01]  /*1180*/  ISETP.GT.U32.AND P6, PT, R2.reuse, R5, PT ;  /* 0x000000050200720c */ /* 0x040fe20003fc4070 */
[----:B------:R-:W-:Y:S02]  /*1190*/  IMAD.MOV R13, RZ, RZ, -R13 ;  /* 0x000000ffff0d7224 */ /* 0x000fe400078e0a0d */
[C---:B------:R-:W-:Y:S01]  /*11a0*/  IMAD R12, R2.reuse, R19, R12 ;  /* 0x00000013020c7224 */ /* 0x040fe200078e020c */
[C---:B------:R-:W-:Y:S01]  /*11b0*/  ISETP.GT.U32.AND P5, PT, R2.reuse, R14, PT ;  /* 0x0000000e0200720c */ /* 0x040fe20003fa4070 */
[----:B------:R-:W-:Y:S01]  /*11c0*/  IMAD R11, R2, R13, R11 ;  /* 0x0000000d020b7224 */ /* 0x000fe200078e020b */
[----:B------:R-:W-:Y:S01]  /*11d0*/  IADD3 R19, R15, 0xc, RZ ;  /* 0x0000000c0f137810 */ /* 0x000fe20007ffe0ff */
[----:B------:R-:W-:Y:S01]  /*11e0*/  IMAD.HI.U32 R3, R16, R9, RZ ;  /* 0x0000000910037227 */ /* 0x000fe200078e00ff */
[----:B------:R-:W-:-:S02]  /*11f0*/  ISETP.GT.U32.AND P1, PT, R2, R12, PT ;  /* 0x0000000c0200720c */ /* 0x000fc40003f24070 */
[----:B------:R-:W-:Y:S01]  /*1200*/  IABS R13, R19 ;  /* 0x00000013000d7213 */ /* 0x000fe20000000000 */
[C---:B------:R-:W-:Y:S01]  /*1210*/  IMAD R10, R2.reuse, R6, R10 ;  /* 0x00000006020a7224 */ /* 0x040fe200078e020a */
[----:B------:R-:W-:Y:S01]  /*1220*/  IABS R6, R21 ;  /* 0x0000001500067213 */ /* 0x000fe20000000000 */
[----:B------:R-:W-:Y:S01]  /*1230*/  @!P6 IMAD.IADD R5, R5, 0x1, -R2 ;  /* 0x000000010505e824 */ /* 0x000fe200078e0a02 */
[----:B------:R-:W-:Y:S01]  /*1240*/  ISETP.GT.U32.AND P6, PT, R2, R11, PT ;  /* 0x0000000b0200720c */ /* 0x000fe20003fc4070 */
[----:B------:R-:W-:-:S04]  /*1250*/  IMAD.HI.U32 R0, R16, R8, RZ ;  /* 0x0000000810007227 */ /* 0x000fc800078e00ff */
[----:B------:R-:W-:Y:S02]  /*1260*/  IMAD.MOV R3, RZ, RZ, -R3 ;  /* 0x000000ffff037224 */ /* 0x000fe400078e0a03 */
[----:B------:R-:W-:Y:S01]  /*1270*/  @!P5 IMAD.IADD R14, R14, 0x1, -R2 ;  /* 0x000000010e0ed824 */ /* 0x000fe200078e0a02 */
[C---:B------:R-:W-:Y:S01]  /*1280*/  ISETP.GT.U32.AND P5, PT, R2.reuse, R10, PT ;  /* 0x0000000a0200720c */ /* 0x040fe20003fa4070 */
[----:B------:R-:W-:Y:S02]  /*1290*/  IMAD.MOV R0, RZ, RZ, -R0 ;  /* 0x000000ffff007224 */ /* 0x000fe400078e0a00 */
[C---:B------:R-:W-:Y:S02]  /*12a0*/  IMAD R9, R2.reuse, R3, R9 ;  /* 0x0000000302097224 */ /* 0x040fe400078e0209 */
[----:B------:R-:W-:Y:S01]  /*12b0*/  IMAD R8, R2, R0, R8 ;  /* 0x0000000002087224 */ /* 0x000fe200078e0208 */
[----:B------:R-:W-:Y:S01]  /*12c0*/  IABS R0, R20 ;  /* 0x0000001400007213 */ /* 0x000fe20000000000 */
[--C-:B------:R-:W-:Y:S01]  /*12d0*/  @!P1 IMAD.IADD R12, R12, 0x1, -R2.reuse ;  /* 0x000000010c0c9824 */ /* 0x100fe200078e0a02 */
[----:B------:R-:W-:Y:S01]  /*12e0*/  ISETP.GT.U32.AND P1, PT, R2, R9, PT ;  /* 0x000000090200720c */ /* 0x000fe20003f24070 */
[----:B------:R-:W-:-:S02]  /*12f0*/  @!P6 IMAD.IADD R11, R11, 0x1, -R2 ;  /* 0x000000010b0be824 */ /* 0x000fc400078e0a02 */
[----:B------:R-:W-:Y:S01]  /*1300*/  IMAD.HI.U32 R22, R16, R0, RZ ;  /* 0x0000000010167227 */ /* 0x000fe200078e00ff */
[----:B------:R-:W-:-:S03]  /*1310*/  ISETP.GT.U32.AND P6, PT, R2, R12, PT ;  /* 0x0000000c0200720c */ /* 0x000fc60003fc4070 */
[----:B------:R-:W-:Y:S01]  /*1320*/  @!P5 IMAD.IADD R10, R10, 0x1, -R2 ;  /* 0x000000010a0ad824 */ /* 0x000fe200078e0a02 */
[----:B------:R-:W-:Y:S01]  /*1330*/  ISETP.GT.U32.AND P5, PT, R2, R11, PT ;  /* 0x0000000b0200720c */ /* 0x000fe20003fa4070 */
[----:B------:R-:W-:-:S04]  /*1340*/  IMAD.HI.U32 R3, R16, R6, RZ ;  /* 0x0000000610037227 */ /* 0x000fc800078e00ff */
[----:B------:R-:W-:Y:S02]  /*1350*/  IMAD.MOV R22, RZ, RZ, -R22 ;  /* 0x000000ffff167224 */ /* 0x000fe400078e0a16 */
[----:B------:R-:W-:-:S04]  /*1360*/  IMAD.HI.U32 R23, R16, R13, RZ ;  /* 0x0000000d10177227 */ /* 0x000fc800078e00ff */
[----:B------:R-:W-:Y:S02]  /*1370*/  IMAD.MOV R3, RZ, RZ, -R3 ;  /* 0x000000ffff037224 */ /* 0x000fe400078e0a03 */
[C---:B------:R-:W-:Y:S01]  /*1380*/  IMAD R0, R2.reuse, R22, R0 ;  /* 0x0000001602007224 */ /* 0x040fe200078e0200 */
[----:B------:R-:W-:Y:S01]  /*1390*/  IADD3 R22, R15, 0x6, RZ ;  /* 0x000000060f167810 */ /* 0x000fe20007ffe0ff */
[----:B------:R-:W-:Y:S02]  /*13a0*/  IMAD.MOV R23, RZ, RZ, -R23 ;  /* 0x000000ffff177224 */ /* 0x000fe400078e0a17 */
[----:B------:R-:W-:Y:S02]  /*13b0*/  @!P1 IMAD.IADD R9, R9, 0x1, -R2 ;  /* 0x0000000109099824 */ /* 0x000fe400078e0a02 */
[C---:B------:R-:W-:Y:S01]  /*13c0*/  IMAD R6, R2.reuse, R3, R6 ;  /* 0x0000000302067224 */ /* 0x040fe200078e0206 */
[----:B------:R-:W-:Y:S01]  /*13d0*/  IABS R3, R22 ;  /* 0x0000001600037213 */ /* 0x000fe20000000000 */
[C---:B------:R-:W-:Y:S01]  /*13e0*/  IMAD R13, R2.reuse, R23, R13 ;  /* 0x00000017020d7224 */ /* 0x040fe200078e020d */
[----:B------:R-:W-:Y:S01]  /*13f0*/  ISETP.GT.U32.AND P1, PT, R2, R9, PT ;  /* 0x000000090200720c */ /* 0x000fe20003f24070 */
[----:B------:R-:W-:Y:S01]  /*1400*/  @!P5 IMAD.IADD R11, R11, 0x1, -R2 ;  /* 0x000000010b0bd824 */ /* 0x000fe200078e0a02 */
[----:B------:R-:W-:Y:S01]  /*1410*/  IADD3 R23, R15, 0x4, RZ ;  /* 0x000000040f177810 */ /* 0x000fe20007ffe0ff */
[----:B------:R-:W-:Y:S01]  /*1420*/  IMAD.HI.U32 R28, R16, R3, RZ ;  /* 0x00000003101c7227 */ /* 0x000fe200078e00ff */
[----:B------:R-:W-:-:S02]  /*1430*/  ISETP.GT.U32.AND P5, PT, R2, R13, PT ;  /* 0x0000000d0200720c */ /* 0x000fc40003fa4070 */
[----:B------:R-:W-:Y:S01]  /*1440*/  IABS R25, R23 ;  /* 0x0000001700197213 */ /* 0x000fe20000000000 */
[----:B------:R-:W-:Y:S02]  /*1450*/  IMAD.MOV R28, RZ, RZ, -R28 ;  /* 0x000000ffff1c7224 */ /* 0x000fe400078e0a1c */
[--C-:B------:R-:W-:Y:S01]  /*1460*/  @!P6 IMAD.IADD R12, R12, 0x1, -R2.reuse ;  /* 0x000000010c0ce824 */ /* 0x100fe200078e0a02 */
[C---:B------:R-:W-:Y:S01]  /*1470*/  ISETP.GT.U32.AND P6, PT, R2.reuse, R8, PT ;  /* 0x000000080200720c */ /* 0x040fe20003fc4070 */
[C---:B------:R-:W-:Y:S02]  /*1480*/  IMAD R3, R2.reuse, R28, R3 ;  /* 0x0000001c02037224 */ /* 0x040fe400078e0203 */
[----:B------:R-:W-:Y:S01]  /*1490*/  @!P1 IMAD.IADD R9, R9, 0x1, -R2 ;  /* 0x0000000109099824 */ /* 0x000fe200078e0a02 */
[----:B------:R-:W-:Y:S01]  /*14a0*/  ISETP.GT.U32.AND P1, PT, R2, R6, PT ;  /* 0x000000060200720c */ /* 0x000fe20003f24070 */
[----:B------:R-:W-:-:S04]  /*14b0*/  IMAD.HI.U32 R28, R16, R25, RZ ;  /* 0x00000019101c7227 */ /* 0x000fc800078e00ff */
[----:B------:R-:W-:Y:S01]  /*14c0*/  @!P5 IMAD.IADD R13, R13, 0x1, -R2 ;  /* 0x000000010d0dd824 */ /* 0x000fe200078e0a02 */
[C---:B------:R-:W-:Y:S01]  /*14d0*/  ISETP.GT.U32.AND P5, PT, R2.reuse, R3, PT ;  /* 0x000000030200720c */ /* 0x040fe20003fa4070 */
[----:B------:R-:W-:Y:S02]  /*14e0*/  IMAD.MOV R28, RZ, RZ, -R28 ;  /* 0x000000ffff1c7224 */ /* 0x000fe400078e0a1c */
[----:B------:R-:W-:Y:S01]  /*14f0*/  @!P2 IMAD.MOV R5, RZ, RZ, -R5 ;  /* 0x000000ffff05a224 */ /* 0x000fe200078e0a05 */
[C---:B------:R-:W-:Y:S01]  /*1500*/  ISETP.GT.U32.AND P2, PT, R2.reuse, R10, PT ;  /* 0x0000000a0200720c */ /* 0x040fe20003f44070 */
[----:B------:R-:W-:Y:S02]  /*1510*/  IMAD R25, R2, R28, R25 ;  /* 0x0000001c02197224 */ /* 0x000fe400078e0219 */
[----:B------:R-:W0:Y:S01]  /*1520*/  S2R R28, SR_TID.X ;  /* 0x00000000001c7919 */ /* 0x000e220000002100 */
[--C-:B------:R-:W-:Y:S01]  /*1530*/  @!P6 IMAD.IADD R8, R8, 0x1, -R2.reuse ;  /* 0x000000010808e824 */ /* 0x100fe200078e0a02 */
[----:B------:R-:W-:Y:S01]  /*1540*/  ISETP.GE.AND P6, PT, R27, RZ, PT ;  /* 0x000000ff1b00720c */ /* 0x000fe20003fc6270 */
[----:B------:R-:W-:Y:S01]  /*1550*/  @!P1 IMAD.IADD R6, R6, 0x1, -R2 ;  /* 0x0000000106069824 */ /* 0x000fe200078e0a02 */
[----:B------:R-:W-:Y:S01]  /*1560*/  ISETP.GE.AND P1, PT, R17, RZ, PT ;  /* 0x000000ff1100720c */ /* 0x000fe20003f26270 */
[----:B------:R-:W-:Y:S01]  /*1570*/  @!P0 IMAD.MOV R12, RZ, RZ, -R12 ;  /* 0x000000ffff0c8224 */ /* 0x000fe200078e0a0c */
[C---:B------:R-:W-:Y:S01]  /*1580*/  ISETP.GT.U32.AND P0, PT, R2.reuse, R13, PT ;  /* 0x0000000d0200720c */ /* 0x040fe20003f04070 */
[----:B------:R-:W-:Y:S01]  /*1590*/  @!P5 IMAD.IADD R3, R3, 0x1, -R2 ;  /* 0x000000010303d824 */ /* 0x000fe200078e0a02 */
[C---:B------:R-:W-:Y:S01]  /*15a0*/  ISETP.GT.U32.AND P5, PT, R2.reuse, R6, PT ;  /* 0x000000060200720c */ /* 0x040fe20003fa4070 */
[----:B------:R-:W-:Y:S01]  /*15b0*/  @!P4 IMAD.MOV R14, RZ, RZ, -R14 ;  /* 0x000000ffff0ec224 */ /* 0x000fe200078e0a0e */
[----:B------:R-:W-:Y:S01]  /*15c0*/  ISETP.GT.U32.AND P4, PT, R2, R8, PT ;  /* 0x000000080200720c */ /* 0x000fe20003f84070 */
[----:B------:R-:W-:Y:S01]  /*15d0*/  @!P2 IMAD.IADD R10, R10, 0x1, -R2 ;  /* 0x000000010a0aa824 */ /* 0x000fe200078e0a02 */
[----:B------:R-:W-:Y:S01]  /*15e0*/  ISETP.GT.U32.AND P2, PT, R2, R0, PT ;  /* 0x000000000200720c */ /* 0x000fe20003f44070 */
[----:B------:R-:W-:-:S04]  /*15f0*/  IMAD.HI.U32 R27, R16, R26, RZ ;  /* 0x0000001a101b7227 */ /* 0x000fc800078e00ff */
[----:B------:R-:W-:Y:S01]  /*1600*/  @!P6 IMAD.MOV R10, RZ, RZ, -R10 ;  /* 0x000000ffff0ae224 */ /* 0x000fe200078e0a0a */
[----:B------:R-:W-:Y:S01]  /*1610*/  ISETP.GT.U32.AND P6, PT, R2, R3, PT ;  /* 0x000000030200720c */ /* 0x000fe20003fc4070 */
[--C-:B------:R-:W-:Y:S01]  /*1620*/  @!P0 IMAD.IADD R13, R13, 0x1, -R2.reuse ;  /* 0x000000010d0d8824 */ /* 0x100fe200078e0a02 */
[----:B------:R-:W-:Y:S01]  /*1630*/  ISETP.GE.AND P0, PT, R18, RZ, PT ;  /* 0x000000ff1200720c */ /* 0x000fe20003f06270 */
[----:B------:R-:W-:Y:S01]  /*1640*/  @!P5 IMAD.IADD R6, R6, 0x1, -R2 ;  /* 0x000000010606d824 */ /* 0x000fe200078e0a02 */
[----:B------:R-:W-:Y:S01]  /*1650*/  ISETP.GE.AND P5, PT, R19, RZ, PT ;  /* 0x000000ff1300720c */ /* 0x000fe20003fa6270 */
[----:B------:R-:W-:Y:S01]  /*1660*/  IMAD.MOV R27, RZ, RZ, -R27 ;  /* 0x000000ffff1b7224 */ /* 0x000fe200078e0a1b */
[C---:B0-----:R-:W-:Y:S01]  /*1670*/  LOP3.LUT R17, R28.reuse, 0x7, RZ, 0xc0, !PT ;  /* 0x000000071c117812 */ /* 0x041fe200078ec0ff */
[C---:B------:R-:W-:Y:S02]  /*1680*/  IMAD.SHL.U32 R19, R28.reuse, 0x8, RZ ;  /* 0x000000081c137824 */ /* 0x040fe400078e00ff */
[----:B------:R-:W-:-:S02]  /*1690*/  IMAD.SHL.U32 R18, R28, 0x2, RZ ;  /* 0x000000021c127824 */ /* 0x000fc400078e00ff */
[----:B------:R-:W-:Y:S01]  /*16a0*/  IMAD R26, R2, R27, R26 ;  /* 0x0000001b021a7224 */ /* 0x000fe200078e021a */
[----:B------:R-:W-:Y:S01]  /*16b0*/  LOP3.LUT R19, R19, 0x30, RZ, 0xc0, !PT ;  /* 0x0000003013137812 */ /* 0x000fe200078ec0ff */
[--C-:B------:R-:W-:Y:S01]  /*16c0*/  @!P6 IMAD.IADD R3, R3, 0x1, -R2.reuse ;  /* 0x000000010303e824 */ /* 0x100fe200078e0a02 */
[----:B------:R-:W-:Y:S01]  /*16d0*/  ISETP.GE.AND P6, PT, R20, RZ, PT ;  /* 0x000000ff1400720c */ /* 0x000fe20003fc6270 */
[C---:B------:R-:W-:Y:S01]  /*16e0*/  IMAD R20, R17.reuse, 0x210, RZ ;  /* 0x0000021011147824 */ /* 0x040fe200078e02ff */
[----:B------:R-:W-:Y:S01]  /*16f0*/  SHF.R.S32.HI R27, RZ, 0x1f, R29 ;  /* 0x0000001fff1b7819 */ /* 0x000fe2000001141d */
[----:B------:R-:W-:Y:S02]  /*1700*/  IMAD R17, R17, 0x40, R19 ;  /* 0x0000004011117824 */ /* 0x000fe400078e0213 */
[----:B------:R-:W-:Y:S01]  /*1710*/  @!P1 IMAD.MOV R9, RZ, RZ, -R9 ;  /* 0x000000ffff099224 */ /* 0x000fe200078e0a09 */
[----:B------:R-:W-:Y:S01]  /*1720*/  ISETP.GT.U32.AND P1, PT, R2, R25, PT ;  /* 0x000000190200720c */ /* 0x000fe20003f24070 */
[----:B------:R-:W-:Y:S01]  /*1730*/  @!P4 IMAD.IADD R8, R8, 0x1, -R2 ;  /* 0x000000010808c824 */ /* 0x000fe200078e0a02 */
[----:B------:R-:W-:Y:S01]  /*1740*/  LOP3.LUT R17, R17, 0x30, R18, 0x78, !PT ;  /* 0x0000003011117812 */ /* 0x000fe200078e7812 */
[--C-:B------:R-:W-:Y:S01]  /*1750*/  @!P2 IMAD.IADD R0, R0, 0x1, -R2.reuse ;  /* 0x000000010000a824 */ /* 0x100fe200078e0a02 */
[----:B------:R-:W-:Y:S01]  /*1760*/  ISETP.GT.U32.AND P4, PT, R2, R26, PT ;  /* 0x0000001a0200720c */ /* 0x000fe20003f84070 */
[----:B------:R-:W-:Y:S01]  /*1770*/  @!P5 IMAD.MOV R13, RZ, RZ, -R13 ;  /* 0x000000ffff0dd224 */ /* 0x000fe200078e0a0d */
[----:B------:R-:W-:Y:S01]  /*1780*/  ISETP.GE.AND P2, PT, R15, RZ, PT ;  /* 0x000000ff0f00720c */ /* 0x000fe20003f46270 */
[----:B------:R0:W-:Y:S01]  /*1790*/  STL [R1+0x444], R17 ;  /* 0x0004441101007387 */ /* 0x0001e20000100800 */
[----:B------:R-:W-:Y:S01]  /*17a0*/  IABS R15, R15 ;  /* 0x0000000f000f7213 */ /* 0x000fe20000000000 */
[----:B------:R-:W-:Y:S01]  /*17b0*/  @!P3 IMAD.MOV R11, RZ, RZ, -R11 ;  /* 0x000000ffff0bb224 */ /* 0x000fe200078e0a0b */
[----:B------:R-:W-:Y:S01]  /*17c0*/  ISETP.GE.AND P5, PT, R22, RZ, PT ;  /* 0x000000ff1600720c */ /* 0x000fe20003fa6270 */
[----:B------:R-:W-:Y:S01]  /*17d0*/  STL [R1+0x240], RZ ;  /* 0x000240ff01007387 */ /* 0x000fe20000100800 */
[----:B------:R-:W-:Y:S01]  /*17e0*/  ISETP.GT.U32.AND P3, PT, R2, R0, PT ;  /* 0x000000000200720c */ /* 0x000fe20003f64070 */
[----:B------:R-:W-:Y:S01]  /*17f0*/  @!P1 IMAD.IADD R25, R25, 0x1, -R2 ;  /* 0x0000000119199824 */ /* 0x000fe200078e0a02 */
[----:B------:R-:W-:Y:S01]  /*1800*/  ISETP.GE.AND P1, PT, R21, RZ, PT ;  /* 0x000000ff1500720c */ /* 0x000fe20003f26270 */
[----:B------:R-:W-:Y:S01]  /*1810*/  STL [R1+0x244], RZ ;  /* 0x000244ff01007387 */ /* 0x000fe20000100800 */
[----:B------:R-:W-:Y:S01]  /*1820*/  IMAD.HI.U32 R16, R16, R15, RZ ;  /* 0x0000000f10107227 */ /* 0x000fe200078e00ff */
[----:B------:R-:W-:-:S02]  /*1830*/  LEA.HI R27, R27, R29, RZ, 0x5 ;  /* 0x0000001d1b1b7211 */ /* 0x000fc400078f28ff */
[----:B------:R-:W-:Y:S01]  /*1840*/  STL [R1+0x248], RZ ;  /* 0x000248ff01007387 */ /* 0x000fe20000100800 */
[----:B------:R-:W-:Y:S01]  /*1850*/  @!P4 IMAD.IADD R26, R26, 0x1, -R2 ;  /* 0x000000011a1ac824 */ /* 0x000fe200078e0a02 */
[C---:B------:R-:W-:Y:S01]  /*1860*/  ISETP.GT.U32.AND P4, PT, R2.reuse, R25, PT ;  /* 0x000000190200720c */ /* 0x040fe20003f84070 */
[----:B------:R-:W-:Y:S01]  /*1870*/  IMAD.MOV R16, RZ, RZ, -R16 ;  /* 0x000000ffff107224 */ /* 0x000fe200078e0a10 */
[----:B------:R-:W-:Y:S01]  /*1880*/  STL [R1+0x24c], RZ ;  /* 0x00024cff01007387 */ /* 0x000fe20000100800 */
[----:B------:R-:W-:Y:S01]  /*1890*/  @!P0 IMAD.MOV R8, RZ, RZ, -R8 ;  /* 0x000000ffff088224 */ /* 0x000fe200078e0a08 */
[C---:B------:R-:W-:Y:S01]  /*18a0*/  ISETP.GT.U32.AND P0, PT, R2.reuse, R26, PT ;  /* 0x0000001a0200720c */ /* 0x040fe20003f04070 */
[----:B------:R-:W-:Y:S01]  /*18b0*/  IMAD R15, R2, R16, R15 ;  /* 0x00000010020f7224 */ /* 0x000fe200078e020f */
[----:B------:R-:W-:Y:S01]  /*18c0*/  STL [R1+0x230], RZ ;  /* 0x000230ff01007387 */ /* 0x000fe20000100800 */
[----:B------:R-:W-:Y:S01]  /*18d0*/  LOP3.LUT R16, R18, 0x10, RZ, 0xc0, !PT ;  /* 0x0000001012107812 */ /* 0x000fe200078ec0ff */
[----:B------:R-:W-:-:S02]  /*18e0*/  @!P3 IMAD.IADD R0, R0, 0x1, -R2 ;  /* 0x000000010000b824 */ /* 0x000fc400078e0a02 */
[----:B------:R-:W-:Y:S01]  /*18f0*/  STL [R1+0x234], RZ ;  /* 0x000234ff01007387 */ /* 0x000fe20000100800 */
[----:B------:R-:W-:Y:S01]  /*1900*/  LOP3.LUT R16, R16, 0x20, R28, 0xf8, !PT ;  /* 0x0000002010107812 */ /* 0x000fe200078ef81c */
[----:B------:R-:W-:Y:S01]  /*1910*/  IMAD.SHL.U32 R29, R28, 0x100, RZ ;  /* 0x000001001c1d7824 */ /* 0x000fe200078e00ff */
[----:B------:R-:W-:Y:S01]  /*1920*/  ISETP.GT.U32.AND P3, PT, R2, R15, PT ;  /* 0x0000000f0200720c */ /* 0x000fe20003f64070 */
[----:B------:R-:W-:Y:S01]  /*1930*/  STL [R1+0x238], RZ ;  /* 0x000238ff01007387 */ /* 0x000fe20000100800 */
[--C-:B------:R-:W-:Y:S01]  /*1940*/  @!P4 IMAD.IADD R25, R25, 0x1, -R2.reuse ;  /* 0x000000011919c824 */ /* 0x100fe200078e0a02 */
[----:B------:R-:W-:Y:S01]  /*1950*/  LOP3.LUT R16, R20, R16, RZ, 0x3c, !PT ;  /* 0x0000001014107212 */ /* 0x000fe200078e3cff */
[----:B------:R-:W-:Y:S01]  /*1960*/  @!P0 IMAD.IADD R26, R26, 0x1, -R2 ;  /* 0x000000011a1a8824 */ /* 0x000fe200078e0a02 */
[----:B------:R-:W-:Y:S01]  /*1970*/  STL [R1+0x23c], RZ ;  /* 0x00023cff01007387 */ /* 0x000fe20000100800 */
[----:B------:R-:W-:Y:S01]  /*1980*/  ISETP.GE.AND P4, PT, R23, RZ, PT ;  /* 0x000000ff1700720c */ /* 0x000fe20003f86270 */
[----:B------:R-:W-:Y:S01]  /*1990*/  @!P1 IMAD.MOV R6, RZ, RZ, -R6 ;  /* 0x000000ffff069224 */ /* 0x000fe200078e0a06 */
[----:B------:R-:W-:Y:S01]  /*19a0*/  ISETP.GE.AND P0, PT, R24, RZ, PT ;  /* 0x000000ff1800720c */ /* 0x000fe20003f06270 */
[----:B------:R-:W-:Y:S01]  /*19b0*/  STL [R1+0x220], RZ ;  /* 0x000220ff01007387 */ /* 0x000fe20000100800 */
[----:B------:R-:W-:Y:S01]  /*19c0*/  LOP3.LUT R29, R16, 0x1000, R29, 0xf8, !PT ;  /* 0x00001000101d7812 */ /* 0x000fe200078ef81d */
[----:B------:R-:W-:Y:S01]  /*19d0*/  IMAD.MOV.U32 R16, RZ, RZ, R0 ;  /* 0x000000ffff107224 */ /* 0x000fe200078e0000 */
[----:B------:R-:W-:Y:S01]  /*19e0*/  LOP3.LUT R28, R28, 0x3f, RZ, 0xc0, !PT ;  /* 0x0000003f1c1c7812 */ /* 0x000fe200078ec0ff */
[----:B------:R-:W-:Y:S01]  /*19f0*/  STL [R1+0x224], RZ ;  /* 0x000224ff01007387 */ /* 0x000fe20000100800 */
[----:B------:R-:W-:-:S02]  /*1a00*/  @!P3 IMAD.IADD R15, R15, 0x1, -R2 ;  /* 0x000000010f0fb824 */ /* 0x000fc400078e0a02 */
[----:B------:R-:W-:Y:S01]  /*1a10*/  IMAD.MOV.U32 R0, RZ, RZ, R3 ;  /* 0x000000ffff007224 */ /* 0x000fe200078e0003 */
[----:B------:R-:W-:Y:S01]  /*1a20*/  STL [R1+0x228], RZ ;  /* 0x000228ff01007387 */ /* 0x000fe20000100800 */
[----:B------:R-:W-:Y:S01]  /*1a30*/  IMAD.MOV.U32 R3, RZ, RZ, R26 ;  /* 0x000000ffff037224 */ /* 0x000fe200078e001a */
[----:B------:R-:W-:Y:S01]  /*1a40*/  ISETP.GT.U32.AND P3, PT, R2, R15, PT ;  /* 0x0000000f0200720c */ /* 0x000fe20003f64070 */
[----:B------:R-:W-:Y:S01]  /*1a50*/  @!P6 IMAD.MOV R16, RZ, RZ, -R16 ;  /* 0x000000ffff10e224 */ /* 0x000fe200078e0a10 */
[----:B------:R-:W-:Y:S01]  /*1a60*/  STL [R1+0x22c], RZ ;  /* 0x00022cff01007387 */ /* 0x000fe20000100800 */
[----:B------:R-:W-:Y:S02]  /*1a70*/  @!P5 IMAD.MOV R0, RZ, RZ, -R0 ;  /* 0x000000ffff00d224 */ /* 0x000fe400078e0a00 */
[----:B------:R-:W-:Y:S01]  /*1a80*/  @!P4 IMAD.MOV R25, RZ, RZ, -R25 ;  /* 0x000000ffff19c224 */ /* 0x000fe200078e0a19 */
[----:B------:R-:W-:Y:S01]  /*1a90*/  STL [R1+0x1f0], RZ ;  /* 0x0001f0ff01007387 */ /* 0x000fe20000100800 */
[----:B------:R-:W-:-:S02]  /*1aa0*/  @!P0 IMAD.MOV R3, RZ, RZ, -R3 ;  /* 0x000000ffff038224 */ /* 0x000fc400078e0a03 */
[----:B------:R-:W-:Y:S01]  /*1ab0*/  IMAD.SHL.U32 R28, R28, 0x2, RZ ;  /* 0x000000021c1c7824 */ /* 0x000fe200078e00ff */
[----:B------:R-:W-:Y:S01]  /*1ac0*/  STL [R1+0x1f4], RZ ;  /* 0x0001f4ff01007387 */ /* 0x000fe20000100800 */
[----:B------:R-:W-:Y:S02]  /*1ad0*/  IMAD.MOV.U32 R24, RZ, RZ, c[0x0][0x188] ;  /* 0x00006200ff187624 */ /* 0x000fe400078e00ff */
[----:B------:R-:W-:Y:S01]  /*1ae0*/  @!P3 IMAD.IADD R15, R15, 0x1, -R2 ;  /* 0x000000010f0fb824 */ /* 0x000fe200078e0a02 */
[----:B------:R-:W-:Y:S01]  /*1af0*/  STL [R1+0x1f8], RZ ;  /* 0x0001f8ff01007387 */ /* 0x000fe20000100800 */
[----:B------:R-:W-:Y:S01]  /*1b00*/  ISETP.NE.AND P3, PT, RZ, c[0x0][0x17c], PT ;  /* 0x00005f00ff007a0c */ /* 0x000fe20003f65270 */
[----:B------:R-:W-:Y:S01]  /*1b10*/  IMAD R26, R24, 0x1e, RZ ;  /* 0x0000001e181a7824 */ /* 0x000fe200078e02ff */
[----:B------:R-:W-:Y:S01]  /*1b20*/  LOP3.LUT R2, RZ, c[0x0][0x17c], RZ, 0x33, !PT ;  /* 0x00005f00ff027a12 */ /* 0x000fe200078e33ff */
[----:B------:R-:W-:Y:S01]  /*1b30*/  STL [R1+0x1fc], RZ ;  /* 0x0001fcff01007387 */ /* 0x000fe20000100800 */
[----:B------:R-:W-:-:S02]  /*1b40*/  @!P2 IMAD.MOV R15, RZ, RZ, -R15 ;  /* 0x000000ffff0fa224 */ /* 0x000fc400078e0a0f */
[C---:B------:R-:W-:Y:S01]  /*1b50*/  SEL R19, R2.reuse, R4, !P3 ;  /* 0x0000000402137207 */ /* 0x040fe20005800000 */
[----:B------:R-:W-:Y:S01]  /*1b60*/  STL [R1+0x130], RZ ;  /* 0x000130ff01007387 */ /* 0x000fe20000100800 */
[C---:B------:R-:W-:Y:S02]  /*1b70*/  SEL R18, R2.reuse, R7, !P3 ;  /* 0x0000000702127207 */ /* 0x040fe40005800000 */
[C---:B0-----:R-:W-:Y:S01]  /*1b80*/  SEL R17, R2.reuse, R5, !P3 ;  /* 0x0000000502117207 */ /* 0x041fe20005800000 */
[----:B------:R-:W-:Y:S01]  /*1b90*/  STL [R1+0x134], RZ ;  /* 0x000134ff01007387 */ /* 0x000fe20000100800 */
[C---:B------:R-:W-:Y:S02]  /*1ba0*/  SEL R14, R2.reuse, R14, !P3 ;  /* 0x0000000e020e7207 */ /* 0x040fe40005800000 */
[C---:B------:R-:W-:Y:S01]  /*1bb0*/  SEL R12, R2.reuse, R12, !P3 ;  /* 0x0000000c020c7207 */ /* 0x040fe20005800000 */
[----:B------:R-:W-:Y:S01]  /*1bc0*/  STL [R1+0x138], RZ ;  /* 0x000138ff01007387 */ /* 0x000fe20000100800 */
[----:B------:R-:W-:-:S02]  /*1bd0*/  SEL R11, R2, R11, !P3 ;  /* 0x0000000b020b7207 */ /* 0x000fc40005800000 */
[C---:B------:R-:W-:Y:S01]  /*1be0*/  SEL R10, R2.reuse, R10, !P3 ;  /* 0x0000000a020a7207 */ /* 0x040fe20005800000 */
[----:B------:R-:W-:Y:S01]  /*1bf0*/  STL [R1+0x13c], RZ ;  /* 0x00013cff01007387 */ /* 0x000fe20000100800 */
[C---:B------:R-:W-:Y:S02]  /*1c00*/  SEL R9, R2.reuse, R9, !P3 ;  /* 0x0000000902097207 */ /* 0x040fe40005800000 */
[C---:B------:R-:W-:Y:S01]  /*1c10*/  SEL R8, R2.reuse, R8, !P3 ;  /* 0x0000000802087207 */ /* 0x040fe20005800000 */
        /* <DEDUP_REMOVED lines=10> */
[----:B------:R-:W-:Y:S02]  /*1cc0*/  SEL R2, R2, R15, !P3 ;  /* 0x0000000f02027207 */ /* 0x000fe40005800000 */
[----:B------:R-:W-:Y:S01]  /*1cd0*/  LOP3.LUT R16, R28, 0x20, RZ, 0x3c, !PT ;  /* 0x000000201c107812 */ /* 0x000fe200078e3cff */
[----:B------:R-:W-:Y:S01]  /*1ce0*/  STL [R1+0x110], RZ ;  /* 0x000110ff01007387 */ /* 0x000fe20000100800 */
[----:B------:R-:W-:-:S02]  /*1cf0*/  IMAD R19, R19, c[0x0][0x190], RZ ;  /* 0x0000640013137a24 */ /* 0x000fc400078e02ff */
[----:B------:R-:W-:Y:S01]  /*1d00*/  IMAD R18, R18, c[0x0][0x190], RZ ;  /* 0x0000640012127a24 */ /* 0x000fe200078e02ff */
[----:B------:R-:W-:Y:S01]  /*1d10*/  STL [R1+0x114], RZ ;  /* 0x000114ff01007387 */ /* 0x000fe20000100800 */
[----:B------:R-:W-:Y:S02]  /*1d20*/  IMAD R17, R17, c[0x0][0x190], RZ ;  /* 0x0000640011117a24 */ /* 0x000fe400078e02ff */
[----:B------:R-:W-:Y:S01]  /*1d30*/  IMAD R14, R14, c[0x0][0x190], RZ ;  /* 0x000064000e0e7a24 */ /* 0x000fe200078e02ff */
[----:B------:R-:W-:Y:S01]  /*1d40*/  STL [R1+0x118], RZ ;  /* 0x000118ff01007387 */ /* 0x000fe20000100800 */
[----:B------:R-:W-:Y:S02]  /*1d50*/  IMAD R12, R12, c[0x0][0x190], RZ ;  /* 0x000064000c0c7a24 */ /* 0x000fe400078e02ff */
[----:B------:R-:W-:Y:S01]  /*1d60*/  IMAD R11, R11, c[0x0][0x190], RZ ;  /* 0x000064000b0b7a24 */ /* 0x000fe200078e02ff */
        /* <DEDUP_REMOVED lines=11> */
[----:B------:R-:W-:Y:S01]  /*1e20*/  IMAD R25, R24, 0x1f, RZ ;  /* 0x0000001f18197824 */ /* 0x000fe200078e02ff */
[----:B------:R-:W-:Y:S01]  /*1e30*/  STL [R1+0xfc], RZ ;  /* 0x0000fcff01007387 */ /* 0x000fe20000100800 */
[----:B------:R-:W-:-:S03]  /*1e40*/  IMAD.MOV.U32 R0, RZ, RZ, c[0x0][0x180] ;  /* 0x00006000ff007624 */ /* 0x000fc600078e00ff */
[----:B------:R-:W-:Y:S04]  /*1e50*/  STL [R1+0x60], RZ ;  /* 0x000060ff01007387 */ /* 0x000fe80000100800 */
        /* <DEDUP_REMOVED lines=95> */
[----:B------:R-:W2:Y:S04]  /*2450*/  LDL.LU R20, [R1+0xc] ;  /* 0x00000c0001147983 */ /* 0x000ea80000300800 */
[----:B------:R-:W3:Y:S04]  /*2460*/  LDL.LU R23, [R1+0x8] ;  /* 0x0000080001177983 */ /* 0x000ee80000300800 */
[----:B------:R-:W4:Y:S04]  /*2470*/  LDL.LU R21, [R1+0x4] ;  /* 0x0000040001157983 */ /* 0x000f280000300800 */
[----:B------:R-:W4:Y:S01]  /*2480*/  LDL.LU R22, [R1] ;  /* 0x0000000001167983 */ /* 0x000f220000300800 */
[----:B------:R-:W-:Y:S01]  /*2490*/  LOP3.LUT R15, R28, 0x10, RZ, 0x3c, !PT ;  /* 0x000000101c0f7812 */ /* 0x000fe200078e3cff */
[----:B------:R-:W-:Y:S01]  /*24a0*/  IMAD R4, R4, c[0x0][0x190], RZ ;  /* 0x0000640004047a24 */ /* 0x000fe200078e02ff */
[C---:B------:R-:W-:Y:S01]  /*24b0*/  LOP3.LUT R15, R28.reuse, 0x30, RZ, 0x3c, !PT ;  /* 0x000000301c0f7812 */ /* 0x040fe200078e3cff */
[----:B------:R-:W-:Y:S01]  /*24c0*/  STL.64 [R1+0x8a0], R28 ;  /* 0x0008a01c01007387 */ /* 0x000fe20000100a00 */
[C---:B------:R-:W-:Y:S01]  /*24d0*/  LOP3.LUT R16, R28.reuse, 0x40, RZ, 0x3c, !PT ;  /* 0x000000401c107812 */ /* 0x040fe200078e3cff */
[----:B------:R-:W-:Y:S01]  /*24e0*/  IMAD R3, R3, c[0x0][0x190], RZ ;  /* 0x0000640003037a24 */ /* 0x000fe200078e02ff */
[----:B------:R-:W-:Y:S01]  /*24f0*/  LOP3.LUT R15, R28, 0x50, RZ, 0x3c, !PT ;  /* 0x000000501c0f7812 */ /* 0x000fe200078e3cff */
[----:B------:R-:W-:Y:S01]  /*2500*/  IMAD R2, R2, c[0x0][0x190], RZ ;  /* 0x0000640002027a24 */ /* 0x000fe200078e02ff */
[----:B------:R-:W-:-:S02]  /*2510*/  LOP3.LUT R16, R28, 0x60, RZ, 0x3c, !PT ;  /* 0x000000601c107812 */ /* 0x000fc400078e3cff */
[----:B------:R-:W-:Y:S02]  /*2520*/  LOP3.LUT R15, R28, 0x70, RZ, 0x3c, !PT ;  /* 0x000000701c0f7812 */ /* 0x000fe400078e3cff */
[----:B------:R-:W-:Y:S02]  /*2530*/  SHF.R.S32.HI R16, RZ, 0x5, R27 ;  /* 0x00000005ff107819 */ /* 0x000fe4000001141b */
[----:B------:R-:W-:Y:S02]  /*2540*/  LOP3.LUT R15, R29, 0x40, RZ, 0x3c, !PT ;  /* 0x000000401d0f7812 */ /* 0x000fe400078e3cff */
[----:B------:R-:W-:Y:S01]  /*2550*/  LEA R27, P2, R19, c[0x0][0x168], 0x1 ;  /* 0x00005a00131b7a11 */ /* 0x000fe200078408ff */
[----:B------:R-:W-:Y:S04]  /*2560*/  STL [R1+0x828], R16 ;  /* 0x0008281001007387 */ /* 0x000fe80000100800 */
[----:B------:R0:W-:Y:S04]  /*2570*/  STL [R1+0x89c], R15 ;  /* 0x00089c0f01007387 */ /* 0x0001e80000100800 */
[----:B------:R1:W-:Y:S01]  /*2580*/  STL [R1+0x860], R27 ;  /* 0x0008601b01007387 */ /* 0x0003e20000100800 */
[----:B0-----:R-:W-:-:S02]  /*2590*/  LEA R15, P1, R18, c[0x0][0x168], 0x1 ;  /* 0x00005a00120f7a11 */ /* 0x001fc400078208ff */
[----:B-1----:R-:W-:-:S03]  /*25a0*/  LEA R27, P4, R14, c[0x0][0x168], 0x1 ;  /* 0x00005a000e1b7a11 */ /* 0x002fc600078808ff */
[----:B------:R0:W-:Y:S02]  /*25b0*/  STL [R1+0x858], R15 ;  /* 0x0008580f01007387 */ /* 0x0001e40000100800 */
[----:B0-----:R-:W-:-:S04]  /*25c0*/  LEA R15, P6, R12, c[0x0][0x168], 0x1 ;  /* 0x00005a000c0f7a11 */ /* 0x001fc800078c08ff */
[----:B------:R-:W-:Y:S01]  /*25d0*/  LEA.HI.X.SX32 R12, R12, c[0x0][0x16c], 0x1, P6 ;  /* 0x00005b000c0c7a11 */ /* 0x000fe200030f0eff */
[----:B--2---:R-:W-:Y:S02]  /*25e0*/  IMAD R16, R20, c[0x0][0x184], RZ ;  /* 0x0000610014107a24 */ /* 0x004fe400078e02ff */
[----:B---3--:R-:W-:Y:S01]  /*25f0*/  IMAD R20, R23, c[0x0][0x184], RZ ;  /* 0x0000610017147a24 */ /* 0x008fe200078e02ff */
[----:B------:R-:W-:Y:S01]  /*2600*/  LEA R23, P0, R17, c[0x0][0x168], 0x1 ;  /* 0x00005a0011177a11 */ /* 0x000fe200078008ff */
[----:B------:R-:W-:-:S04]  /*2610*/  IMAD.WIDE R28, R16, 0x2, RZ ;  /* 0x00000002101c7825 */ /* 0x000fc800078e02ff */
[----:B------:R0:W-:Y:S01]  /*2620*/  STL [R1+0x850], R23 ;  /* 0x0008501701007387 */ /* 0x0001e20000100800 */
[----:B----4-:R-:W-:Y:S02]  /*2630*/  IMAD R21, R21, c[0x0][0x184], RZ ;  /* 0x0000610015157a24 */ /* 0x010fe400078e02ff */
[----:B------:R-:W-:Y:S01]  /*2640*/  IMAD R22, R22, c[0x0][0x184], RZ ;  /* 0x0000610016167a24 */ /* 0x000fe200078e02ff */
[----:B------:R1:W-:Y:S04]  /*2650*/  STL [R1+0x848], R27 ;  /* 0x0008481b01007387 */ /* 0x0003e80000100800 */
[----:B------:R2:W-:Y:S01]  /*2660*/  STL [R1+0x840], R15 ;  /* 0x0008400f01007387 */ /* 0x0005e20000100800 */
[----:B0-----:R-:W-:Y:S02]  /*2670*/  LEA R23, P5, R11, c[0x0][0x168], 0x1 ;  /* 0x00005a000b177a11 */ /* 0x001fe400078a08ff */
[----:B-1----:R-:W-:-:S03]  /*2680*/  LEA R27, P3, R10, c[0x0][0x168], 0x1 ;  /* 0x00005a000a1b7a11 */ /* 0x002fc600078608ff */
[----:B------:R0:W-:Y:S01]  /*2690*/  STL [R1+0x838], R23 ;  /* 0x0008381701007387 */ /* 0x0001e20000100800 */
[----:B--2---:R-:W-:-:S03]  /*26a0*/  LEA.HI.X.SX32 R15, R19, c[0x0][0x16c], 0x1, P2 ;  /* 0x00005b00130f7a11 */ /* 0x004fc600010f0eff */
[----:B------:R1:W-:Y:S01]  /*26b0*/  STL [R1+0x830], R27 ;  /* 0x0008301b01007387 */ /* 0x0003e20000100800 */
[----:B------:R-:W-:Y:S02]  /*26c0*/  LEA.HI.X.SX32 R19, R18, c[0x0][0x16c], 0x1, P1 ;  /* 0x00005b0012137a11 */ /* 0x000fe400008f0eff */
[----:B------:R-:W-:Y:S01]  /*26d0*/  LEA.HI.X.SX32 R18, R17, c[0x0][0x16c], 0x1, P0 ;  /* 0x00005b0011127a11 */ /* 0x000fe200000f0eff */
[----:B------:R2:W-:Y:S01]  /*26e0*/  STL [R1+0x85c], R15 ;  /* 0x00085c0f01007387 */ /* 0x0005e20000100800 */
[----:B------:R-:W-:Y:S02]  /*26f0*/  LEA R17, P0, R13, c[0x0][0x168], 0x1 ;  /* 0x00005a000d117a11 */ /* 0x000fe400078008ff */
[----:B0-----:R-:W-:Y:S01]  /*2700*/  LEA R23, P2, R9, c[0x0][0x168], 0x1 ;  /* 0x00005a0009177a11 */ /* 0x001fe200078408ff */
[----:B-1----:R-:W-:-:S03]  /*2710*/  IMAD R27, R24, 0x1c, RZ ;  /* 0x0000001c181b7824 */ /* 0x002fc600078e02ff */
[----:B------:R-:W-:Y:S01]  /*2720*/  LEA.HI.X.SX32 R9, R9, c[0x0][0x16c], 0x1, P2 ;  /* 0x00005b0009097a11 */ /* 0x000fe200010f0eff */
[----:B------:R-:W-:Y:S01]  /*2730*/  STL [R1+0x2a4], R23 ;  /* 0x0002a41701007387 */ /* 0x000fe20000100800 */
[----:B--2---:R-:W-:-:S03]  /*2740*/  LEA R15, P1, R8, c[0x0][0x168], 0x1 ;  /* 0x00005a00080f7a11 */ /* 0x004fc600078208ff */
[----:B------:R-:W-:Y:S01]  /*2750*/  STL [R1+0x854], R19 ;  /* 0x0008541301007387 */ /* 0x000fe20000100800 */
[----:B------:R-:W-:-:S03]  /*2760*/  LEA.HI.X.SX32 R8, R8, c[0x0][0x16c], 0x1, P1 ;  /* 0x00005b0008087a11 */ /* 0x000fc600008f0eff */
[----:B------:R0:W-:Y:S04]  /*2770*/  STL [R1+0x29c], R15 ;  /* 0x00029c0f01007387 */ /* 0x0001e80000100800 */
[----:B------:R1:W-:Y:S04]  /*2780*/  STL [R1+0x84c], R18 ;  /* 0x00084c1201007387 */ /* 0x0003e80000100800 */
[----:B------:R2:W-:Y:S01]  /*2790*/  STL [R1+0x294], R17 ;  /* 0x0002941101007387 */ /* 0x0005e20000100800 */
[----:B0-----:R-:W-:Y:S02]  /*27a0*/  LEA.HI.X.SX32 R15, R14, c[0x0][0x16c], 0x1, P4 ;  /* 0x00005b000e0f7a11 */ /* 0x001fe400020f0eff */
[----:B------:R-:W-:Y:S01]  /*27b0*/  LEA R14, P4, R7, c[0x0][0x168], 0x1 ;  /* 0x00005a00070e7a11 */ /* 0x000fe200078808ff */
[----:B-1----:R-:W-:-:S02]  /*27c0*/  IMAD.WIDE R18, R21, 0x2, RZ ;  /* 0x0000000215127825 */ /* 0x002fc400078e02ff */
[----:B------:R0:W-:Y:S01]  /*27d0*/  STL [R1+0x844], R15 ;  /* 0x0008440f01007387 */ /* 0x0001e20000100800 */
[----:B------:R-:W-:Y:S02]  /*27e0*/  LEA.HI.X.SX32 R7, R7, c[0x0][0x16c], 0x1, P4 ;  /* 0x00005b0007077a11 */ /* 0x000fe400020f0eff */
[C---:B--2---:R-:W-:Y:S01]  /*27f0*/  LEA R17, P2, R3.reuse, c[0x0][0x168], 0x1 ;  /* 0x00005a0003117a11 */ /* 0x044fe200078408ff */
[----:B------:R1:W-:Y:S03]  /*2800*/  STL [R1+0x28c], R14 ;  /* 0x00028c0e01007387 */ /* 0x0003e60000100800 */
[----:B------:R-:W-:Y:S01]  /*2810*/  LEA.HI.X.SX32 R16, R3, c[0x0][0x16c], 0x1, P2 ;  /* 0x00005b0003107a11 */ /* 0x000fe200010f0eff */
[----:B------:R2:W-:Y:S01]  /*2820*/  STL [R1+0x83c], R12 ;  /* 0x00083c0c01007387 */ /* 0x0005e20000100800 */
[----:B0-----:R-:W-:Y:S02]  /*2830*/  LEA R15, P6, R6, c[0x0][0x168], 0x1 ;  /* 0x00005a00060f7a11 */ /* 0x001fe400078c08ff */
[----:B-1----:R-:W-:-:S03]  /*2840*/  LEA.HI.X.SX32 R14, R11, c[0x0][0x16c], 0x1, P5 ;  /* 0x00005b000b0e7a11 */ /* 0x002fc600028f0eff */
[----:B------:R0:W-:Y:S01]  /*2850*/  STL [R1+0x284], R15 ;  /* 0x0002840f01007387 */ /* 0x0001e20000100800 */
[----:B------:R-:W-:Y:S02]  /*2860*/  LEA.HI.X.SX32 R11, R10, c[0x0][0x16c], 0x1, P3 ;  /* 0x00005b000a0b7a11 */ /* 0x000fe400018f0eff */
[C---:B--2---:R-:W-:Y:S01]  /*2870*/  LEA R12, P5, R5.reuse, c[0x0][0x168], 0x1 ;  /* 0x00005a00050c7a11 */ /* 0x044fe200078a08ff */
[----:B------:R1:W-:Y:S01]  /*2880*/  STL [R1+0x834], R14 ;  /* 0x0008340e01007387 */ /* 0x0003e20000100800 */
[----:B------:R-:W-:Y:S02]  /*2890*/  LEA R10, P3, R4, c[0x0][0x168], 0x1 ;  /* 0x00005a00040a7a11 */ /* 0x000fe400078608ff */
[----:B------:R-:W-:Y:S01]  /*28a0*/  LEA.HI.X.SX32 R6, R6, c[0x0][0x16c], 0x1, P6 ;  /* 0x00005b0006067a11 */ /* 0x000fe200030f0eff */
[----:B------:R2:W-:Y:S01]  /*28b0*/  STL [R1+0x27c], R12 ;  /* 0x00027c0c01007387 */ /* 0x0005e20000100800 */
[----:B------:R-:W-:Y:S02]  /*28c0*/  LEA.HI.X.SX32 R5, R5, c[0x0][0x16c], 0x1, P5 ;  /* 0x00005b0005057a11 */ /* 0x000fe400028f0eff */
[----:B0-----:R-:W-:Y:S01]  /*28d0*/  LEA R15, P1, R2, c[0x0][0x168], 0x1 ;  /* 0x00005a00020f7a11 */ /* 0x001fe200078208ff */
[----:B------:R-:W-:Y:S01]  /*28e0*/  STL [R1+0x82c], R11 ;  /* 0x00082c0b01007387 */ /* 0x000fe20000100800 */
[----:B------:R-:W-:-:S02]  /*28f0*/  LEA.HI.X.SX32 R23, R4, c[0x0][0x16c], 0x1, P3 ;  /* 0x00005b0004177a11 */ /* 0x000fc400018f0eff */
[----:B-1----:R-:W-:Y:S01]  /*2900*/  LEA.HI.X.SX32 R14, R2, c[0x0][0x16c], 0x1, P1 ;  /* 0x00005b00020e7a11 */ /* 0x002fe200008f0eff */
[----:B------:R0:W-:Y:S01]  /*2910*/  STL [R1+0x274], R10 ;  /* 0x0002740a01007387 */ /* 0x0001e20000100800 */
[----:B--2---:R-:W-:-:S03]  /*2920*/  LEA.HI.X.SX32 R12, R13, c[0x0][0x16c], 0x1, P0 ;  /* 0x00005b000d0c7a11 */ /* 0x004fc600000f0eff */
[----:B------:R-:W-:Y:S04]  /*2930*/  STL [R1+0x2a0], R9 ;  /* 0x0002a00901007387 */ /* 0x000fe80000100800 */
[----:B------:R1:W-:Y:S01]  /*2940*/  STL [R1+0x298], R8 ;  /* 0x0002980801007387 */ /* 0x0003e20000100800 */
[----:B0-----:R-:W-:-:S03]  /*2950*/  IMAD.WIDE R10, R22, 0x2, RZ ;  /* 0x00000002160a7825 */ /* 0x001fc600078e02ff */
[----:B------:R-:W-:Y:S01]  /*2960*/  STL.64 [R1+0x2e0], R28 ;  /* 0x0002e01c01007387 */ /* 0x000fe20000100a00 */
[----:B-1----:R-:W-:-:S05]  /*2970*/  IMAD.WIDE R8, R20, 0x2, RZ ;  /* 0x0000000214087825 */ /* 0x002fca00078e02ff */
[----:B------:R-:W-:Y:S01]  /*2980*/  STL.64 [R1+0x2d8], R8 ;  /* 0x0002d80801007387 */ /* 0x000fe20000100a00 */
[----:B------:R-:W-:-:S03]  /*2990*/  IMAD.WIDE R2, R25, 0x2, R8 ;  /* 0x0000000219027825 */ /* 0x000fc600078e0208 */
[----:B------:R0:W-:Y:S04]  /*29a0*/  STL [R1+0x290], R12 ;  /* 0x0002900c01007387 */ /* 0x0001e80000100800 */
[----:B------:R-:W-:Y:S04]  /*29b0*/  STL.64 [R1+0x2d0], R18 ;  /* 0x0002d01201007387 */ /* 0x000fe80000100a00 */
[----:B------:R-:W-:Y:S01]  /*29c0*/  STL [R1+0x288], R7 ;  /* 0x0002880701007387 */ /* 0x000fe20000100800 */
[----:B0-----:R-:W-:-:S03]  /*29d0*/  IMAD R12, R24, 0x1d, RZ ;  /* 0x0000001d180c7824 */ /* 0x001fc600078e02ff */
[----:B------:R-:W-:Y:S04]  /*29e0*/  STL.64 [R1+0x2c8], R10 ;  /* 0x0002c80a01007387 */ /* 0x000fe80000100a00 */
[----:B------:R0:W-:Y:S04]  /*29f0*/  STL [R1+0x280], R6 ;  /* 0x0002800601007387 */ /* 0x0001e80000100800 */
[----:B------:R1:W-:Y:S01]  /*2a00*/  STL [R1+0x278], R5 ;  /* 0x0002780501007387 */ /* 0x0003e20000100800 */
[----:B0-----:R-:W-:-:S04]  /*2a10*/  IMAD.WIDE R6, R25, 0x2, R18 ;  /* 0x0000000219067825 */ /* 0x001fc800078e0212 */
[----:B-1----:R-:W-:-:S05]  /*2a20*/  IMAD.WIDE R4, R25, 0x2, R28 ;  /* 0x0000000219047825 */ /* 0x002fca00078e021c */
[----:B------:R0:W-:Y:S04]  /*2a30*/  STL.64 [R1+0x820], R4 ;  /* 0x0008200401007387 */ /* 0x0001e80000100a00 */
[----:B------:R1:W-:Y:S04]  /*2a40*/  STL.64 [R1+0x818], R2 ;  /* 0x0008180201007387 */ /* 0x0003e80000100a00 */
[----:B------:R2:W-:Y:S01]  /*2a50*/  STL.64 [R1+0x810], R6 ;  /* 0x0008100601007387 */ /* 0x0005e20000100a00 */
[----:B0-----:R-:W-:-:S04]  /*2a60*/  IMAD.WIDE R4, R25, 0x2, R10 ;  /* 0x0000000219047825 */ /* 0x001fc800078e020a */
[C---:B-1----:R-:W-:Y:S01]  /*2a70*/  IMAD.WIDE R2, R26.reuse, 0x2, R28 ;  /* 0x000000021a027825 */ /* 0x042fe200078e021c */
[----:B------:R0:W-:Y:S03]  /*2a80*/  STL.64 [R1+0x808], R4 ;  /* 0x0008080401007387 */ /* 0x0001e60000100a00 */
[C---:B--2---:R-:W-:Y:S01]  /*2a90*/  IMAD.WIDE R6, R26.reuse, 0x2, R18 ;  /* 0x000000021a067825 */ /* 0x044fe200078e0212 */
[----:B------:R1:W-:Y:S03]  /*2aa0*/  STL.64 [R1+0x800], R2 ;  /* 0x0008000201007387 */ /* 0x0003e60000100a00 */
[----:B0-----:R-:W-:-:S04]  /*2ab0*/  IMAD.WIDE R4, R26, 0x2, R8 ;  /* 0x000000021a047825 */ /* 0x001fc800078e0208 */
[----:B-1----:R-:W-:Y:S01]  /*2ac0*/  IMAD.WIDE R2, R26, 0x2, R10 ;  /* 0x000000021a027825 */ /* 0x002fe200078e020a */
[----:B------:R0:W-:Y:S04]  /*2ad0*/  STL.64 [R1+0x7f8], R4 ;  /* 0x0007f80401007387 */ /* 0x0001e80000100a00 */
[----:B------:R1:W-:Y:S04]  /*2ae0*/  STL.64 [R1+0x7f0], R6 ;  /* 0x0007f00601007387 */ /* 0x0003e80000100a00 */
[----:B------:R2:W-:Y:S01]  /*2af0*/  STL.64 [R1+0x7e8], R2 ;  /* 0x0007e80201007387 */ /* 0x0005e20000100a00 */
[----:B0-----:R-:W-:-:S04]  /*2b00*/  IMAD.WIDE R4, R12, 0x2, R28 ;  /* 0x000000020c047825 */ /* 0x001fc800078e021c */
[C---:B-1----:R-:W-:Y:S01]  /*2b10*/  IMAD.WIDE R6, R12.reuse, 0x2, R18 ;  /* 0x000000020c067825 */ /* 0x042fe200078e0212 */
[----:B------:R0:W-:Y:S03]  /*2b20*/  STL.64 [R1+0x7e0], R4 ;  /* 0x0007e00401007387 */ /* 0x0001e60000100a00 */
[----:B--2---:R-:W-:-:S05]  /*2b30*/  IMAD.WIDE R2, R12, 0x2, R8 ;  /* 0x000000020c027825 */ /* 0x004fca00078e0208 */
[----:B------:R1:W-:Y:S01]  /*2b40*/  STL.64 [R1+0x7d8], R2 ;  /* 0x0007d80201007387 */ /* 0x0003e20000100a00 */
[----:B0-----:R-:W-:-:S03]  /*2b50*/  IMAD.WIDE R4, R12, 0x2, R10 ;  /* 0x000000020c047825 */ /* 0x001fc600078e020a */
[----:B------:R0:W-:Y:S01]  /*2b60*/  STL.64 [R1+0x7d0], R6 ;  /* 0x0007d00601007387 */ /* 0x0001e20000100a00 */
[----:B------:R-:W-:-:S03]  /*2b70*/  IMAD R12, R24, 0x1b, RZ ;  /* 0x0000001b180c7824 */ /* 0x000fc600078e02ff */
[----:B------:R2:W-:Y:S01]  /*2b80*/  STL.64 [R1+0x7c8], R4 ;  /* 0x0007c80401007387 */ /* 0x0005e20000100a00 */
[----:B-1----:R-:W-:-:S05]  /*2b90*/  IMAD.WIDE R2, R27, 0x2, R28 ;  /* 0x000000021b027825 */ /* 0x002fca00078e021c */
[----:B------:R1:W-:Y:S01]  /*2ba0*/  STL.64 [R1+0x7c0], R2 ;  /* 0x0007c00201007387 */ /* 0x0003e20000100a00 */
[----:B0-----:R-:W-:-:S04]  /*2bb0*/  IMAD.WIDE R6, R27, 0x2, R18 ;  /* 0x000000021b067825 */ /* 0x001fc800078e0212 */
[----:B--2---:R-:W-:-:S05]  /*2bc0*/  IMAD.WIDE R4, R27, 0x2, R8 ;  /* 0x000000021b047825 */ /* 0x004fca00078e0208 */
[----:B------:R0:W-:Y:S01]  /*2bd0*/  STL.64 [R1+0x7b8], R4 ;  /* 0x0007b80401007387 */ /* 0x0001e20000100a00 */
[----:B-1----:R-:W-:-:S03]  /*2be0*/  IMAD.WIDE R2, R27, 0x2, R10 ;  /* 0x000000021b027825 */ /* 0x002fc600078e020a */
[----:B------:R1:W-:Y:S01]  /*2bf0*/  STL.64 [R1+0x7b0], R6 ;  /* 0x0007b00601007387 */ /* 0x0003e20000100a00 */
[----:B------:R-:W-:-:S03]  /*2c00*/  IMAD R27, R24, 0x1a, RZ ;  /* 0x0000001a181b7824 */ /* 0x000fc600078e02ff */
        /* <DEDUP_REMOVED lines=89> */
[----:B------:R-:W-:-:S03]  /*31a0*/  IMAD.SHL.U32 R27, R24, 0x10, RZ ;  /* 0x00000010181b7824 */ /* 0x000fc600078e00ff */
        /* <DEDUP_REMOVED lines=132> */
[----:B0-----:R-:W-:-:S05]  /*39f0*/  IMAD.WIDE R4, R12, 0x2, R18 ;  /* 0x000000020c047825 */ /* 0x001fca00078e0212 */
[----:B------:R0:W-:Y:S01]  /*3a00*/  STL.64 [R1+0x490], R4 ;  /* 0x0004900401007387 */ /* 0x0001e20000100a00 */
[----:B-1----:R-:W-:-:S03]  /*3a10*/  IMAD.WIDE R2, R27, 0x2, R28 ;  /* 0x000000021b027825 */ /* 0x002fc600078e021c */
[----:B------:R1:W-:Y:S04]  /*3a20*/  STL.64 [R1+0x488], R6 ;  /* 0x0004880601007387 */ /* 0x0003e80000100a00 */
[----:B------:R2:W-:Y:S01]  /*3a30*/  STL.64 [R1+0x480], R2 ;  /* 0x0004800201007387 */ /* 0x0005e20000100a00 */
[----:B0-----:R-:W-:-:S04]  /*3a40*/  IMAD.WIDE R4, R27, 0x2, R8 ;  /* 0x000000021b047825 */ /* 0x001fc800078e0208 */
[C---:B-1----:R-:W-:Y:S01]  /*3a50*/  IMAD.WIDE R6, R27.reuse, 0x2, R18 ;  /* 0x000000021b067825 */ /* 0x042fe200078e0212 */
[----:B------:R0:W-:Y:S03]  /*3a60*/  STL.64 [R1+0x478], R4 ;  /* 0x0004780401007387 */ /* 0x0001e60000100a00 */
[----:B--2---:R-:W-:Y:S01]  /*3a70*/  IMAD.WIDE R2, R27, 0x2, R10 ;  /* 0x000000021b027825 */ /* 0x004fe200078e020a */
[----:B------:R1:W-:Y:S03]  /*3a80*/  STL.64 [R1+0x470], R6 ;  /* 0x0004700601007387 */ /* 0x0003e60000100a00 */
[C---:B0-----:R-:W-:Y:S02]  /*3a90*/  IMAD.WIDE R4, R24.reuse, 0x2, R28 ;  /* 0x0000000218047825 */ /* 0x041fe400078e021c */
[----:B------:R0:W5:Y:S02]  /*3aa0*/  LDL.LU.64 R28, [R1+0x8a0] ;  /* 0x0008a000011c7983 */ /* 0x0001640000300a00 */
[----:B-1----:R-:W-:-:S02]  /*3ab0*/  IMAD.WIDE R6, R24, 0x2, R18 ;  /* 0x0000000218067825 */ /* 0x002fc400078e0212 */
[----:B------:R1:W-:Y:S04]  /*3ac0*/  STL.64 [R1+0x468], R2 ;  /* 0x0004680201007387 */ /* 0x0003e80000100a00 */
[----:B------:R2:W-:Y:S01]  /*3ad0*/  STL.64 [R1+0x460], R4 ;  /* 0x0004600401007387 */ /* 0x0005e20000100a00 */
[----:B-1----:R-:W-:-:S04]  /*3ae0*/  IMAD.WIDE R2, R24, 0x2, R8 ;  /* 0x0000000218027825 */ /* 0x002fc800078e0208 */
[----:B--2---:R-:W-:Y:S01]  /*3af0*/  IMAD.WIDE R4, R24, 0x2, R10 ;  /* 0x0000000218047825 */ /* 0x004fe200078e020a */
[----:B------:R1:W-:Y:S04]  /*3b00*/  STL.64 [R1+0x458], R2 ;  /* 0x0004580201007387 */ /* 0x0003e80000100a00 */
[----:B------:R0:W-:Y:S04]  /*3b10*/  STL.64 [R1+0x450], R6 ;  /* 0x0004500601007387 */ /* 0x0001e80000100a00 */
[----:B------:R0:W-:Y:S01]  /*3b20*/  STL.64 [R1+0x448], R4 ;  /* 0x0004480401007387 */ /* 0x0001e20000100a00 */
[----:B-1----:R-:W-:-:S02]  /*3b30*/  IMAD.MOV.U32 R2, RZ, RZ, c[0x0][0x160] ;  /* 0x00005800ff027624 */ /* 0x002fc400078e00ff */
[----:B------:R-:W-:Y:S02]  /*3b40*/  IMAD.MOV.U32 R3, RZ, RZ, c[0x0][0x164] ;  /* 0x00005900ff037624 */ /* 0x000fe400078e00ff */
.L_x_2:
[----:B0-----:R-:W2:Y:S04]  /*3b50*/  LDL.64 R4, [R1+0x2d8] ;  /* 0x0002d80001047983 */ /* 0x001ea80000100a00 */
[----:B-----5:R-:W-:Y:S04]  /*3b60*/  STL.64 [R1+0xe60], R24 ;  /* 0x000e601801007387 */ /* 0x020fe80000100a00 */
[----:B------:R-:W-:Y:S04]  /*3b70*/  STL.64 [R1+0xed0], R24 ;  /* 0x000ed01801007387 */ /* 0x000fe80000100a00 */
[----:B------:R-:W-:Y:S04]  /*3b80*/  STL.64 [R1+0xef8], R24 ;  /* 0x000ef81801007387 */ /* 0x000fe80000100a00 */
[----:B------:R-:W-:Y:S04]  /*3b90*/  STL [R1+0xe14], R23 ;  /* 0x000e141701007387 */ /* 0x000fe80000100800 */
[----:B------:R-:W-:Y:S04]  /*3ba0*/  STL.64 [R1+0xec0], R22 ;  /* 0x000ec01601007387 */ /* 0x000fe80000100a00 */
[----:B------:R0:W-:Y:S04]  /*3bb0*/  STL.64 [R1+0xef0], R22 ;  /* 0x000ef01601007387 */ /* 0x0001e80000100a00 */
[----:B0-----:R-:W3:Y:S04]  /*3bc0*/  LDL.64 R22, [R1+0x458] ;  /* 0x0004580001167983 */ /* 0x001ee80000100a00 */
[----:B------:R-:W-:Y:S04]  /*3bd0*/  STL.64 [R1+0xdb8], R26 ;  /* 0x000db81a01007387 */ /* 0x000fe80000100a00 */
[----:B------:R-:W-:Y:S04]  /*3be0*/  STL [R1+0xddc], R26 ;  /* 0x000ddc1a01007387 */ /* 0x000fe80000100800 */
[----:B------:R-:W-:Y:S04]  /*3bf0*/  STL [R1+0xdec], R26 ;  /* 0x000dec1a01007387 */ /* 0x000fe80000100800 */
[----:B------:R-:W-:Y:S04]  /*3c00*/  STL [R1+0xdfc], R26 ;  /* 0x000dfc1a01007387 */ /* 0x000fe80000100800 */
[----:B------:R-:W-:Y:S04]  /*3c10*/  STL.64 [R1+0xe28], R26 ;  /* 0x000e281a01007387 */ /* 0x000fe80000100a00 */
[----:B------:R-:W-:Y:S04]  /*3c20*/  STL [R1+0xe48], R26 ;  /* 0x000e481a01007387 */ /* 0x000fe80000100800 */
[----:B------:R-:W-:Y:S04]  /*3c30*/  STL.64 [R1+0xe68], R26 ;  /* 0x000e681a01007387 */ /* 0x000fe80000100a00 */
[----:B------:R-:W-:Y:S04]  /*3c40*/  STL.64 [R1+0xe80], R26 ;  /* 0x000e801a01007387 */ /* 0x000fe80000100a00 */
[----:B------:R-:W-:Y:S04]  /*3c50*/  STL.64 [R1+0xe98], R26 ;  /* 0x000e981a01007387 */ /* 0x000fe80000100a00 */
[----:B------:R-:W-:Y:S04]  /*3c60*/  STL.64 [R1+0xeb0], R26 ;  /* 0x000eb01a01007387 */ /* 0x000fe80000100a00 */
[----:B------:R-:W-:Y:S04]  /*3c70*/  STL [R1+0xec8], R26 ;  /* 0x000ec81a01007387 */ /* 0x000fe80000100800 */
[----:B------:R-:W-:Y:S04]  /*3c80*/  STL.64 [R1+0xee0], R26 ;  /* 0x000ee01a01007387 */ /* 0x000fe80000100a00 */
[----:B------:R-:W-:Y:S04]  /*3c90*/  STL [R1+0xf08], R26 ;  /* 0x000f081a01007387 */ /* 0x000fe80000100800 */
[----:B------:R-:W-:Y:S04]  /*3ca0*/  STL.64 [R1+0xdb0], R12 ;  /* 0x000db00c01007387 */ /* 0x000fe80000100a00 */
[----:B------:R-:W-:Y:S04]  /*3cb0*/  STL [R1+0xdc0], R12 ;  /* 0x000dc00c01007387 */ /* 0x000fe80000100800 */
[----:B------:R-:W-:Y:S04]  /*3cc0*/  STL [R1+0xdd4], R12 ;  /* 0x000dd40c01007387 */ /* 0x000fe80000100800 */
[----:B------:R-:W-:Y:S04]  /*3cd0*/  STL [R1+0xde4], R12 ;  /* 0x000de40c01007387 */ /* 0x000fe80000100800 */
[----:B------:R-:W-:Y:S04]  /*3ce0*/  STL [R1+0xdf4], R12 ;  /* 0x000df40c01007387 */ /* 0x000fe80000100800 */
[----:B------:R-:W-:Y:S04]  /*3cf0*/  STL.64 [R1+0xe18], R12 ;  /* 0x000e180c01007387 */ /* 0x000fe80000100a00 */
[----:B------:R-:W-:Y:S04]  /*3d00*/  STL.64 [R1+0xe50], R12 ;  /* 0x000e500c01007387 */ /* 0x000fe80000100a00 */
[----:B------:R-:W-:Y:S04]  /*3d10*/  STL.64 [R1+0xea0], R12 ;  /* 0x000ea00c01007387 */ /* 0x000fe80000100a00 */
[----:B------:R-:W-:Y:S04]  /*3d20*/  STL.64 [R1+0xed8], R12 ;  /* 0x000ed80c01007387 */ /* 0x000fe80000100a00 */
[----:B------:R-:W-:Y:S04]  /*3d30*/  STL.64 [R1+0xf10], R12 ;  /* 0x000f100c01007387 */ /* 0x000fe80000100a00 */
[----:B------:R-:W-:Y:S04]  /*3d40*/  STL.64 [R1+0xda8], R10 ;  /* 0x000da80a01007387 */ /* 0x000fe80000100a00 */
        /* <DEDUP_REMOVED lines=9> */
[----:B------:R-:W-:Y:S04]  /*3de0*/  STL.64 [R1+0xee8], R10 ;  /* 0x000ee80a01007387 */ /* 0x000fe80000100a00 */
[----:B------:R0:W-:Y:S04]  /*3df0*/  STL.64 [R1+0xf00], R10 ;  /* 0x000f000a01007387 */ /* 0x0001e80000100a00 */
[----:B0-----:R-:W4:Y:S04]  /*3e00*/  LDL.64 R10, [R1+0x2c8] ;  /* 0x0002c800010a7983 */ /* 0x001f280000100a00 */
[----:B------:R-:W-:Y:S04]  /*3e10*/  STL.64 [R1+0xda0], R14 ;  /* 0x000da00e01007387 */ /* 0x000fe80000100a00 */
        /* <DEDUP_REMOVED lines=11> */
[----:B------:R0:W-:Y:S04]  /*3ed0*/  STL [R1+0xeb8], R16 ;  /* 0x000eb81001007387 */ /* 0x0001e80000100800 */
[----:B0-----:R-:W3:Y:S01]  /*3ee0*/  LDL.64 R16, [R1+0x2d0] ;  /* 0x0002d00001107983 */ /* 0x001ee20000100a00 */
[----:B------:R-:W-:-:S02]  /*3ef0*/  ISETP.GT.AND P1, PT, R0, RZ, PT ;  /* 0x000000ff0000720c */ /* 0x000fc40003f24270 */
[----:B------:R-:W-:Y:S01]  /*3f00*/  PRMT R19, RZ, 0x7610, R19 ;  /* 0x00007610ff137816 */ /* 0x000fe20000000013 */
[----:B-----5:R-:W-:Y:S04]  /*3f10*/  STL [R1+0xd38], R29 ;  /* 0x000d381d01007387 */ /* 0x020fe80000100800 */
[----:B------:R-:W-:Y:S04]  /*3f20*/  STL.64 [R1+0xe30], R28 ;  /* 0x000e301c01007387 */ /* 0x000fe80000100a00 */
[----:B------:R-:W3:Y:S01]  /*3f30*/  LDL.64 R12, [R1+0x450] ;  /* 0x00045000010c7983 */ /* 0x000ee20000100a00 */
[----:B--2---:R-:W-:-:S05]  /*3f40*/  IADD3 R6, P0, R4, R2, RZ ;  /* 0x0000000204067210 */ /* 0x004fca0007f1e0ff */
[----:B------:R-:W-:Y:S01]  /*3f50*/  IMAD.X R7, R5, 0x1, R3, P0 ;  /* 0x0000000105077824 */ /* 0x000fe200000e0603 */
[----:B----4-:R-:W-:-:S05]  /*3f60*/  IADD3 R4, P0, R10, R2, RZ ;  /* 0x000000020a047210 */ /* 0x010fca0007f1e0ff */
[----:B------:R-:W-:Y:S02]  /*3f70*/  IMAD.X R5, R11, 0x1, R3, P0 ;  /* 0x000000010b057824 */ /* 0x000fe400000e0603 */
[----:B------:R-:W2:Y:S01]  /*3f80*/  LDL.64 R10, [R1+0x460] ;  /* 0x00046000010a7983 */ /* 0x000ea20000100a00 */
[----:B---3--:R-:W-:-:S05]  /*3f90*/  IADD3 R8, P2, R16, R2, RZ ;  /* 0x0000000210087210 */ /* 0x008fca0007f5e0ff */
[----:B------:R-:W-:Y:S02]  /*3fa0*/  IMAD.X R9, R17, 0x1, R3, P2 ;  /* 0x0000000111097824 */ /* 0x000fe400010e0603 */
[----:B------:R-:W3:Y:S04]  /*3fb0*/  LDL.64 R16, [R1+0x448] ;  /* 0x0004480001107983 */ /* 0x000ee80000100a00 */
[----:B------:R0:W4:Y:S04]  /*3fc0*/  @P1 LDG.E.U16 R19, [R8.64] ;  /* 0x0000000408131981 */ /* 0x000128000c1e1500 */
[----:B0-----:R-:W2:Y:S01]  /*3fd0*/  LDL.64 R8, [R1+0x2e0] ;  /* 0x0002e00001087983 */ /* 0x001ea20000100a00 */
[----:B------:R-:W-:-:S02]  /*3fe0*/  PRMT R20, RZ, 0x7610, R20 ;  /* 0x00007610ff147816 */ /* 0x000fc40000000014 */
[----:B------:R-:W-:-:S04]  /*3ff0*/  PRMT R18, RZ, 0x7610, R18 ;  /* 0x00007610ff127816 */ /* 0x000fc80000000012 */
[----:B------:R2:W3:Y:S01]  /*4000*/  @P1 LDG.E.U16 R20, [R6.64] ;  /* 0x0000000406141981 */ /* 0x0004e2000c1e1500 */
[----:B------:R-:W-:-:S03]  /*4010*/  ISETP.GT.AND P0, PT, R0, 0x1, PT ;  /* 0x000000010000780c */ /* 0x000fc60003f04270 */
[----:B------:R0:W3:Y:S01]  /*4020*/  @P1 LDG.E.U16 R18, [R4.64] ;  /* 0x0000000404121981 */ /* 0x0000e2000c1e1500 */
[----:B------:R-:W-:Y:S02]  /*4030*/  PRMT R26, RZ, 0x7610, R26 ;  /* 0x00007610ff1a7816 */ /* 0x000fe4000000001a */
[----:B------:R-:W-:Y:S02]  /*4040*/  PRMT R27, RZ, 0x7610, R27 ;  /* 0x00007610ff1b7816 */ /* 0x000fe4000000001b */
[----:B------:R-:W-:Y:S02]  /*4050*/  PRMT R21, RZ, 0x7610, R21 ;  /* 0x00007610ff157816 */ /* 0x000fe40000000015 */
[----:B--2---:R-:W-:Y:S01]  /*4060*/  IADD3 R6, P3, R8, R2, RZ ;  /* 0x0000000208067210 */ /* 0x004fe20007f7e0ff */
[----:B0-----:R-:W-:Y:S02]  /*4070*/  IMAD.MOV.U32 R5, RZ, RZ, R9 ;  /* 0x000000ffff057224 */ /* 0x001fe400078e0009 */
[----:B------:R-:W-:-:S02]  /*4080*/  IMAD.MOV.U32 R4, RZ, RZ, R8 ;  /* 0x000000ffff047224 */ /* 0x000fc400078e0008 */
[--C-:B------:R-:W-:Y:S01]  /*4090*/  IMAD.X R7, R5, 0x1, R3.reuse, P3 ;  /* 0x0000000105077824 */ /* 0x100fe200018e0603 */
[-C--:B------:R-:W-:Y:S02]  /*40a0*/  IADD3 R4, P3, R12, R2.reuse, RZ ;  /* 0x000000020c047210 */ /* 0x080fe40007f7e0ff */
[-C--:B------:R-:W-:Y:S02]  /*40b0*/  IADD3 R8, P2, R22, R2.reuse, RZ ;  /* 0x0000000216087210 */ /* 0x080fe40007f5e0ff */
[----:B------:R3:W2:Y:S01]  /*40c0*/  @P1 LDG.E.U16 R21, [R6.64] ;  /* 0x0000000406151981 */ /* 0x0006a2000c1e1500 */
[--C-:B------:R-:W-:Y:S02]  /*40d0*/  IMAD.X R5, R13, 0x1, R3.reuse, P3 ;  /* 0x000000010d057824 */ /* 0x100fe400018e0603 */
[----:B------:R-:W-:Y:S01]  /*40e0*/  IMAD.X R9, R23, 0x1, R3, P2 ;  /* 0x0000000117097824 */ /* 0x000fe200010e0603 */
[----:B------:R-:W2:Y:S04]  /*40f0*/  LDL.64 R12, [R1+0x470] ;  /* 0x00047000010c7983 */ /* 0x000ea80000100a00 */
[----:B------:R0:W2:Y:S01]  /*4100*/  @P0 LDG.E.U16 R26, [R4.64] ;  /* 0x00000004041a0981 */ /* 0x0000a2000c1e1500 */
[----:B---3--:R-:W-:-:S03]  /*4110*/  IADD3 R6, P1, R16, R2, RZ ;  /* 0x0000000210067210 */ /* 0x008fc60007f3e0ff */
[----:B------:R1:W3:Y:S04]  /*4120*/  @P0 LDG.E.U16 R27, [R8.64] ;  /* 0x00000004081b0981 */ /* 0x0002e8000c1e1500 */
[----:B------:R-:W4:Y:S01]  /*4130*/  LDL.64 R22, [R1+0x478] ;  /* 0x0004780001167983 */ /* 0x000f220000100a00 */
[----:B0-----:R-:W-:Y:S02]  /*4140*/  IADD3 R4, P2, R10, R2, RZ ;  /* 0x000000020a047210 */ /* 0x001fe40007f5e0ff */
[----:B-1----:R-:W-:-:S03]  /*4150*/  PRMT R8, RZ, 0x7610, R8 ;  /* 0x00007610ff087816 */ /* 0x002fc60000000008 */
[----:B------:R-:W-:Y:S01]  /*4160*/  IMAD.X R5, R11, 0x1, R3, P2 ;  /* 0x000000010b057824 */ /* 0x000fe200010e0603 */
[----:B------:R-:W-:Y:S01]  /*4170*/  PRMT R9, RZ, 0x7610, R9 ;  /* 0x00007610ff097816 */ /* 0x000fe20000000009 */
[----:B------:R-:W-:-:S03]  /*4180*/  IMAD.X R7, R17, 0x1, R3, P1 ;  /* 0x0000000111077824 */ /* 0x000fc600008e0603 */
[----:B------:R-:W4:Y:S04]  /*4190*/  @P0 LDG.E.U16 R8, [R4.64] ;  /* 0x0000000404080981 */ /* 0x000f28000c1e1500 */
[----:B------:R4:W4:Y:S01]  /*41a0*/  @P0 LDG.E.U16 R9, [R6.64] ;  /* 0x0000000406090981 */ /* 0x000922000c1e1500 */
[----:B------:R-:W-:Y:S02]  /*41b0*/  ISETP.GT.AND P1, PT, R0, 0x2, PT ;  /* 0x000000020000780c */ /* 0x000fe40003f24270 */
[----:B------:R-:W-:Y:S02]  /*41c0*/  PRMT R24, RZ, 0x7610, R24 ;  /* 0x00007610ff187816 */ /* 0x000fe40000000018 */
[----:B------:R-:W-:Y:S01]  /*41d0*/  PRMT R25, RZ, 0x7610, R25 ;  /* 0x00007610ff197816 */ /* 0x000fe20000000019 */
[----:B--2---:R-:W-:Y:S04]  /*41e0*/  STL [R1+0x43c], R26 ;  /* 0x00043c1a01007387 */ /* 0x004fe80000100800 */
[----:B---3--:R0:W-:Y:S04]  /*41f0*/  STL [R1+0x440], R27 ;  /* 0x0004401b01007387 */ /* 0x0081e80000100800 */
[----:B------:R-:W2:Y:S01]  /*4200*/  LDL.64 R16, [R1+0x480] ;  /* 0x0004800001107983 */ /* 0x000ea20000100a00 */
[----:B----4-:R-:W-:-:S03]  /*4210*/  IADD3 R6, P2, R22, R2, RZ ;  /* 0x0000000216067210 */ /* 0x010fc60007f5e0ff */
[----:B------:R-:W3:Y:S04]  /*4220*/  LDL.64 R10, [R1+0x498] ;  /* 0x00049800010a7983 */ /* 0x000ee80000100a00 */
[----:B0-----:R-:W4:Y:S04]  /*4230*/  LDL.64 R26, [R1+0x468] ;  /* 0x00046800011a7983 */ /* 0x001f280000100a00 */
[----:B------:R0:W-:Y:S01]  /*4240*/  STL [R1+0x434], R8 ;  /* 0x0004340801007387 */ /* 0x0001e20000100800 */
[----:B------:R-:W-:-:S03]  /*4250*/  IMAD.X R7, R23, 0x1, R3, P2 ;  /* 0x0000000117077824 */ /* 0x000fc600010e0603 */
[----:B------:R1:W-:Y:S04]  /*4260*/  STL [R1+0x438], R9 ;  /* 0x0004380901007387 */ /* 0x0003e80000100800 */
[----:B------:R-:W2:Y:S01]  /*4270*/  LDL.64 R22, [R1+0x490] ;  /* 0x0004900001167983 */ /* 0x000ea20000100a00 */
[----:B0-----:R-:W-:-:S03]  /*4280*/  IADD3 R8, P0, R12, R2, RZ ;  /* 0x000000020c087210 */ /* 0x001fc60007f1e0ff */
[----:B------:R0:W2:Y:S02]  /*4290*/  @P1 LDG.E.U16 R25, [R6.64] ;  /* 0x0000000406191981 */ /* 0x0000a4000c1e1500 */
[----:B-1----:R-:W-:Y:S02]  /*42a0*/  IMAD.X R9, R13, 0x1, R3, P0 ;  /* 0x000000010d097824 */ /* 0x002fe400000e0603 */
[----:B------:R-:W2:Y:S04]  /*42b0*/  LDL.LU.64 R12, [R1+0xf10] ;  /* 0x000f1000010c7983 */ /* 0x000ea80000300a00 */
[----:B------:R3:W2:Y:S01]  /*42c0*/  @P1 LDG.E.U16 R24, [R8.64] ;  /* 0x0000000408181981 */ /* 0x0006a2000c1e1500 */
[----:B----4-:R-:W-:Y:S01]  /*42d0*/  IADD3 R4, P2, R26, R2, RZ ;  /* 0x000000021a047210 */ /* 0x010fe20007f5e0ff */
[----:B0-----:R-:W-:-:S04]  /*42e0*/  IMAD.MOV.U32 R7, RZ, RZ, R27 ;  /* 0x000000ffff077224 */ /* 0x001fc800078e001b */
[--C-:B------:R-:W-:Y:S01]  /*42f0*/  IMAD.X R5, R7, 0x1, R3.reuse, P2 ;  /* 0x0000000107057824 */ /* 0x100fe200010e0603 */
[-C--:B---3--:R-:W-:Y:S01]  /*4300*/  IADD3 R8, P2, R10, R2.reuse, RZ ;  /* 0x000000020a087210 */ /* 0x088fe20007f5e0ff */
[----:B------:R-:W-:Y:S02]  /*4310*/  IMAD.MOV.U32 R6, RZ, RZ, R26 ;  /* 0x000000ffff067224 */ /* 0x000fe400078e001a */
[----:B------:R-:W3:Y:S01]  /*4320*/  LDL.LU R26, [R1+0xf08] ;  /* 0x000f0800011a7983 */ /* 0x000ee20000300800 */
[----:B--2---:R-:W-:Y:S01]  /*4330*/  IADD3 R6, P3, R16, R2, RZ ;  /* 0x0000000210067210 */ /* 0x004fe20007f7e0ff */
[----:B------:R-:W-:Y:S01]  /*4340*/  IMAD.X R9, R11, 0x1, R3, P2 ;  /* 0x000000010b097824 */ /* 0x000fe200010e0603 */
[----:B------:R-:W-:Y:S01]  /*4350*/  PRMT R13, RZ, 0x7610, R13 ;  /* 0x00007610ff0d7816 */ /* 0x000fe2000000000d */
[----:B------:R-:W-:Y:S05]  /*4360*/  STL [R1+0x430], R24 ;  /* 0x0004301801007387 */ /* 0x000fea0000100800 */
[----:B------:R0:W2:Y:S04]  /*4370*/  @P1 LDG.E.U16 R13, [R4.64] ;  /* 0x00000004040d1981 */ /* 0x0000a8000c1e1500 */
[----:B------:R1:W-:Y:S01]  /*4380*/  STL [R1+0x42c], R25 ;  /* 0x00042c1901007387 */ /* 0x0003e20000100800 */
[----:B0-----:R-:W-:-:S02]  /*4390*/  IMAD.MOV.U32 R4, RZ, RZ, R16 ;  /* 0x000000ffff047224 */ /* 0x001fc400078e0010 */
[----:B------:R-:W-:Y:S01]  /*43a0*/  IMAD.MOV.U32 R5, RZ, RZ, R17 ;  /* 0x000000ffff057224 */ /* 0x000fe200078e0011 */
[----:B-1----:R-:W4:Y:S04]  /*43b0*/  LDL.64 R24, [R1+0x488] ;  /* 0x0004880001187983 */ /* 0x002f280000100a00 */
[----:B------:R-:W2:Y:S04]  /*43c0*/  LDL.64 R16, [R1+0x4a0] ;  /* 0x0004a00001107983 */ /* 0x000ea80000100a00 */
[----:B------:R-:W2:Y:S01]  /*43d0*/  LDL.LU.64 R10, [R1+0xf00] ;  /* 0x000f0000010a7983 */ /* 0x000ea20000300a00 */
[----:B------:R-:W-:Y:S01]  /*43e0*/  PRMT R12, RZ, 0x7610, R12 ;  /* 0x00007610ff0c7816 */ /* 0x000fe2000000000c */
[----:B------:R-:W-:-:S05]  /*43f0*/  IMAD.X R7, R5, 0x1, R3, P3 ;  /* 0x0000000105077824 */ /* 0x000fca00018e0603 */
[----:B------:R4:W2:Y:S01]  /*4400*/  @P1 LDG.E.U16 R12, [R6.64] ;  /* 0x00000004060c1981 */ /* 0x0008a2000c1e1500 */
[----:B------:R-:W-:Y:S02]  /*4410*/  ISETP.GT.AND P0, PT, R0, 0x3, PT ;  /* 0x000000030000780c */ /* 0x000fe40003f04270 */
[----:B------:R-:W-:-:S05]  /*4420*/  IADD3 R4, P3, R22, R2, RZ ;  /* 0x0000000216047210 */ /* 0x000fca0007f7e0ff */
[----:B------:R-:W-:Y:S01]  /*4430*/  IMAD.X R5, R23, 0x1, R3, P3 ;  /* 0x0000000117057824 */ /* 0x000fe200018e0603 */
[----:B---3--:R-:W-:-:S06]  /*4440*/  PRMT R26, RZ, 0x7610, R26 ;  /* 0x00007610ff1a7816 */ /* 0x008fcc000000001a */
[----:B------:R0:W3:Y:S02]  /*4450*/  @P0 LDG.E.U16 R26, [R8.64] ;  /* 0x00000004081a0981 */ /* 0x0000e4000c1e1500 */
[----:B0-----:R-:W-:Y:S02]  /*4460*/  PRMT R8, RZ, 0x7610, R8 ;  /* 0x00007610ff087816 */ /* 0x001fe40000000008 */
[----:B----4-:R-:W-:Y:S02]  /*4470*/  IADD3 R6, P1, R24, R2, RZ ;  /* 0x0000000218067210 */ /* 0x010fe40007f3e0ff */
[----:B--2---:R-:W-:-:S03]  /*4480*/  PRMT R11, RZ, 0x7610, R11 ;  /* 0x00007610ff0b7816 */ /* 0x004fc6000000000b */
[----:B------:R-:W-:Y:S01]  /*4490*/  IMAD.X R7, R25, 0x1, R3, P1 ;  /* 0x0000000119077824 */ /* 0x000fe200008e0603 */
[----:B------:R-:W-:Y:S02]  /*44a0*/  PRMT R10, RZ, 0x7610, R10 ;  /* 0x00007610ff0a7816 */ /* 0x000fe4000000000a */
[----:B------:R0:W2:Y:S04]  /*44b0*/  @P0 LDG.E.U16 R11, [R4.64] ;  /* 0x00000004040b0981 */ /* 0x0000a8000c1e1500 */
[----:B------:R-:W-:Y:S04]  /*44c0*/  STL [R1+0x424], R12 ;  /* 0x0004240c01007387 */ /* 0x000fe80000100800 */
[----:B------:R-:W4:Y:S01]  /*44d0*/  @P0 LDG.E.U16 R10, [R6.64] ;  /* 0x00000004060a0981 */ /* 0x000f22000c1e1500 */
[----:B0-----:R-:W-:-:S03]  /*44e0*/  IADD3 R4, P2, R16, R2, RZ ;  /* 0x0000000210047210 */ /* 0x001fc60007f5e0ff */
[----:B------:R0:W-:Y:S02]  /*44f0*/  STL [R1+0x428], R13 ;  /* 0x0004280d01007387 */ /* 0x0001e40000100800 */
[----:B------:R-:W-:Y:S02]  /*4500*/  IMAD.X R5, R17, 0x1, R3, P2 ;  /* 0x0000000111057824 */ /* 0x000fe400010e0603 */
[----:B------:R-:W2:Y:S04]  /*4510*/  LDL.64 R22, [R1+0x4b0] ;  /* 0x0004b00001167983 */ /* 0x000ea80000100a00 */
[----:B------:R1:W2:Y:S04]  /*4520*/  @P0 LDG.E.U16 R8, [R4.64] ;  /* 0x0000000404080981 */ /* 0x0002a8000c1e1500 */
[----:B0-----:R-:W2:Y:S01]  /*4530*/  LDL.64 R12, [R1+0x4b8] ;  /* 0x0004b800010c7983 */ /* 0x001ea20000100a00 */
[----:B------:R-:W-:-:S02]  /*4540*/  ISETP.GT.AND P1, PT, R0, 0x4, PT ;  /* 0x000000040000780c */ /* 0x000fc40003f24270 */
[----:B------:R-:W-:-:S05]  /*4550*/  PRMT R9, RZ, 0x7610, R9 ;  /* 0x00007610ff097816 */ /* 0x000fca0000000009 */
[----:B-1----:R-:W-:Y:S01]  /*4560*/  IMAD.MOV.U32 R5, RZ, RZ, R9 ;  /* 0x000000ffff057224 */ /* 0x002fe200078e0009 */
[----:B---3--:R0:W-:Y:S04]  /*4570*/  STL [R1+0x420], R26 ;  /* 0x0004201a01007387 */ /* 0x0081e80000100800 */
[----:B0-----:R-:W3:Y:S04]  /*4580*/  LDL.64 R26, [R1+0x4a8] ;  /* 0x0004a800011a7983 */ /* 0x001ee80000100a00 */
[----:B------:R-:W3:Y:S04]  /*4590*/  LDL.LU.64 R24, [R1+0xef8] ;  /* 0x000ef80001187983 */ /* 0x000ee80000300a00 */
[----:B------:R-:W3:Y:S04]  /*45a0*/  LDL.64 R16, [R1+0x4c0] ;  /* 0x0004c00001107983 */ /* 0x000ee80000100a00 */
[----:B----4-:R-:W-:Y:S04]  /*45b0*/  STL [R1+0x418], R10 ;  /* 0x0004180a01007387 */ /* 0x010fe80000100800 */
[----:B--2---:R0:W-:Y:S04]  /*45c0*/  STL [R1+0x41c], R11 ;  /* 0x00041c0b01007387 */ /* 0x0041e80000100800 */
[----:B0-----:R-:W2:Y:S01]  /*45d0*/  LDL.64 R10, [R1+0x4d8] ;  /* 0x0004d800010a7983 */ /* 0x001ea20000100a00 */
[----:B------:R-:W-:-:S03]  /*45e0*/  IADD3 R6, P2, R12, R2, RZ ;  /* 0x000000020c067210 */ /* 0x000fc60007f5e0ff */
[----:B------:R0:W-:Y:S02]  /*45f0*/  STL [R1+0x414], R8 ;  /* 0x0004140801007387 */ /* 0x0001e40000100800 */
[----:B------:R-:W-:Y:S02]  /*4600*/  IMAD.X R7, R13, 0x1, R3, P2 ;  /* 0x000000010d077824 */ /* 0x000fe400010e0603 */
[----:B------:R-:W4:Y:S01]  /*4610*/  LDL.64 R12, [R1+0x4d0] ;  /* 0x0004d000010c7983 */ /* 0x000f220000100a00 */
[----:B0-----:R-:W-:-:S03]  /*4620*/  IADD3 R8, P0, R22, R2, RZ ;  /* 0x0000000216087210 */ /* 0x001fc60007f1e0ff */
[----:B------:R0:W-:Y:S04]  /*4630*/  STL.S16 [R1+0x40c], R9 ;  /* 0x00040c0901007387 */ /* 0x0001e80000100600 */
[----:B------:R1:W2:Y:S01]  /*4640*/  @P1 LDG.E.U16 R5, [R6.64] ;  /* 0x0000000406051981 */ /* 0x0002a2000c1e1500 */
[----:B0-----:R-:W-:-:S03]  /*4650*/  IMAD.X R9, R23, 0x1, R3, P0 ;  /* 0x0000000117097824 */ /* 0x001fc600000e0603 */
[----:B------:R-:W4:Y:S01]  /*4660*/  LDL.LU.64 R22, [R1+0xef0] ;  /* 0x000ef00001167983 */ /* 0x000f220000300a00 */
[----:B------:R-:W-:Y:S02]  /*4670*/  ISETP.GT.AND P0, PT, R0, 0x5, PT ;  /* 0x000000050000780c */ /* 0x000fe40003f04270 */
[-C--:B---3--:R-:W-:Y:S02]  /*4680*/  IADD3 R4, P2, R26, R2.reuse, RZ ;  /* 0x000000021a047210 */ /* 0x088fe40007f5e0ff */
[----:B-1----:R-:W-:Y:S02]  /*4690*/  IADD3 R6, P3, R16, R2, RZ ;  /* 0x0000000210067210 */ /* 0x002fe40007f7e0ff */
[----:B------:R-:W-:-:S06]  /*46a0*/  PRMT R25, RZ, 0x7610, R25 ;  /* 0x00007610ff197816 */ /* 0x000fcc0000000019 */
[----:B------:R0:W3:Y:S01]  /*46b0*/  @P1 LDG.E.U16 R25, [R8.64] ;  /* 0x0000000408191981 */ /* 0x0000e2000c1e1500 */
[----:B------:R-:W-:-:S03]  /*46c0*/  PRMT R24, RZ, 0x7610, R24 ;  /* 0x00007610ff187816 */ /* 0x000fc60000000018 */
[----:B--2---:R1:W-:Y:S01]  /*46d0*/  @P1 STL [R1+0x40c], R5 ;  /* 0x00040c0501001387 */ /* 0x0043e20000100800 */
[----:B----4-:R-:W-:Y:S01]  /*46e0*/  PRMT R23, RZ, 0x7610, R23 ;  /* 0x00007610ff177816 */ /* 0x010fe20000000017 */
[----:B-1----:R-:W-:Y:S01]  /*46f0*/  IMAD.X R5, R27, 0x1, R3, P2 ;  /* 0x000000011b057824 */ /* 0x002fe200010e0603 */
[----:B------:R-:W-:Y:S01]  /*4700*/  PRMT R22, RZ, 0x7610, R22 ;  /* 0x00007610ff167816 */ /* 0x000fe20000000016 */
[----:B------:R-:W2:Y:S04]  /*4710*/  LDL.64 R26, [R1+0x4c8] ;  /* 0x0004c800011a7983 */ /* 0x000ea80000100a00 */
[----:B------:R1:W4:Y:S02]  /*4720*/  @P1 LDG.E.U16 R23, [R4.64] ;  /* 0x0000000404171981 */ /* 0x000324000c1e1500 */
[----:B-1----:R-:W-:-:S04]  /*4730*/  IMAD.MOV.U32 R5, RZ, RZ, R17 ;  /* 0x000000ffff057224 */ /* 0x002fc800078e0011 */
[----:B------:R-:W-:Y:S01]  /*4740*/  IMAD.X R7, R5, 0x1, R3, P3 ;  /* 0x0000000105077824 */ /* 0x000fe200018e0603 */
[----:B0-----:R-:W-:-:S04]  /*4750*/  IADD3 R8, P2, R10, R2, RZ ;  /* 0x000000020a087210 */ /* 0x001fc80007f5e0ff */
[----:B------:R2:W3:Y:S01]  /*4760*/  @P1 LDG.E.U16 R22, [R6.64] ;  /* 0x0000000406161981 */ /* 0x0004e2000c1e1500 */
[----:B------:R-:W-:Y:S02]  /*4770*/  IMAD.MOV.U32 R4, RZ, RZ, R16 ;  /* 0x000000ffff047224 */ /* 0x000fe400078e0010 */
[----:B------:R-:W-:Y:S01]  /*4780*/  IMAD.X R9, R11, 0x1, R3, P2 ;  /* 0x000000010b097824 */ /* 0x000fe200010e0603 */
[----:B------:R-:W4:Y:S04]  /*4790*/  LDL.64 R16, [R1+0x4e0] ;  /* 0x0004e00001107983 */ /* 0x000f280000100a00 */
[----:B------:R-:W4:Y:S04]  /*47a0*/  LDL.LU.64 R10, [R1+0xee8] ;  /* 0x000ee800010a7983 */ /* 0x000f280000300a00 */
[----:B------:R0:W4:Y:S01]  /*47b0*/  @P0 LDG.E.U16 R24, [R8.64] ;  /* 0x0000000408180981 */ /* 0x000122000c1e1500 */
[----:B------:R-:W-:-:S05]  /*47c0*/  IADD3 R4, P3, R12, R2, RZ ;  /* 0x000000020c047210 */ /* 0x000fca0007f7e0ff */
[----:B------:R-:W-:Y:S01]  /*47d0*/  IMAD.X R5, R13, 0x1, R3, P3 ;  /* 0x000000010d057824 */ /* 0x000fe200018e0603 */
[----:B0-----:R-:W-:Y:S02]  /*47e0*/  PRMT R8, RZ, 0x7610, R8 ;  /* 0x00007610ff087816 */ /* 0x001fe40000000008 */
[----:B--2---:R-:W-:-:S05]  /*47f0*/  IADD3 R6, P1, R26, R2, RZ ;  /* 0x000000021a067210 */ /* 0x004fca0007f3e0ff */
[----:B------:R-:W-:Y:S01]  /*4800*/  IMAD.X R7, R27, 0x1, R3, P1 ;  /* 0x000000011b077824 */ /* 0x000fe200008e0603 */
[----:B---3--:R-:W-:Y:S04]  /*4810*/  STL [R1+0x404], R22 ;  /* 0x0004041601007387 */ /* 0x008fe80000100800 */
[----:B----4-:R0:W-:Y:S01]  /*4820*/  STL [R1+0x408], R23 ;  /* 0x0004081701007387 */ /* 0x0101e20000100800 */
[----:B------:R-:W-:-:S03]  /*4830*/  PRMT R11, RZ, 0x7610, R11 ;  /* 0x00007610ff0b7816 */ /* 0x000fc6000000000b */
[----:B------:R-:W2:Y:S04]  /*4840*/  LDL.64 R12, [R1+0x4f0] ;  /* 0x0004f000010c7983 */ /* 0x000ea80000100a00 */
[----:B0-----:R-:W3:Y:S01]  /*4850*/  LDL.64 R22, [R1+0x4f8] ;  /* 0x0004f80001167983 */ /* 0x001ee20000100a00 */
[----:B------:R-:W-:-:S03]  /*4860*/  PRMT R10, RZ, 0x7610, R10 ;  /* 0x00007610ff0a7816 */ /* 0x000fc6000000000a */
[----:B------:R0:W4:Y:S04]  /*4870*/  @P0 LDG.E.U16 R11, [R4.64] ;  /* 0x00000004040b0981 */ /* 0x000128000c1e1500 */
[----:B------:R3:W2:Y:S01]  /*4880*/  @P0 LDG.E.U16 R10, [R6.64] ;  /* 0x00000004060a0981 */ /* 0x0006a2000c1e1500 */
[----:B0-----:R-:W-:-:S05]  /*4890*/  IADD3 R4, P2, R16, R2, RZ ;  /* 0x0000000210047210 */ /* 0x001fca0007f5e0ff */
[----:B------:R-:W-:Y:S01]  /*48a0*/  IMAD.X R5, R17, 0x1, R3, P2 ;  /* 0x0000000111057824 */ /* 0x000fe200010e0603 */
[----:B------:R-:W-:Y:S04]  /*48b0*/  STL [R1+0x400], R24 ;  /* 0x0004001801007387 */ /* 0x000fe80000100800 */
[----:B------:R0:W4:Y:S04]  /*48c0*/  @P0 LDG.E.U16 R8, [R4.64] ;  /* 0x0000000404080981 */ /* 0x000128000c1e1500 */
[----:B------:R1:W-:Y:S04]  /*48d0*/  STL [R1+0x410], R25 ;  /* 0x0004101901007387 */ /* 0x0003e80000100800 */
[----:B-1----:R-:W4:Y:S04]  /*48e0*/  LDL.64 R24, [R1+0x4e8] ;  /* 0x0004e80001187983 */ /* 0x002f280000100a00 */
[----:B------:R-:W4:Y:S01]  /*48f0*/  LDL.LU.64 R26, [R1+0xee0] ;  /* 0x000ee000011a7983 */ /* 0x000f220000300a00 */
[----:B------:R-:W-:-:S02]  /*4900*/  ISETP.GT.AND P1, PT, R0, 0x6, PT ;  /* 0x000000060000780c */ /* 0x000fc40003f24270 */
[----:B------:R-:W-:Y:S01]  /*4910*/  PRMT R9, RZ, 0x7610, R9 ;  /* 0x00007610ff097816 */ /* 0x000fe20000000009 */
[----:B------:R-:W4:Y:S04]  /*4920*/  LDL.64 R16, [R1+0x500] ;  /* 0x0005000001107983 */ /* 0x000f280000100a00 */
[----:B0-----:R-:W-:Y:S01]  /*4930*/  IMAD.MOV.U32 R5, RZ, RZ, R9 ;  /* 0x000000ffff057224 */ /* 0x001fe200078e0009 */
[----:B---3--:R-:W-:-:S05]  /*4940*/  IADD3 R6, P2, R22, R2, RZ ;  /* 0x0000000216067210 */ /* 0x008fca0007f5e0ff */
[----:B------:R-:W-:-:S05]  /*4950*/  IMAD.X R7, R23, 0x1, R3, P2 ;  /* 0x0000000117077824 */ /* 0x000fca00010e0603 */
[----:B------:R0:W3:Y:S04]  /*4960*/  @P1 LDG.E.U16 R5, [R6.64] ;  /* 0x0000000406051981 */ /* 0x0000e8000c1e1500 */
[----:B--2---:R-:W-:Y:S04]  /*4970*/  STL [R1+0x3f8], R10 ;  /* 0x0003f80a01007387 */ /* 0x004fe80000100800 */
[----:B----4-:R1:W-:Y:S04]  /*4980*/  STL [R1+0x3fc], R11 ;  /* 0x0003fc0b01007387 */ /* 0x0103e80000100800 */
[----:B-1----:R-:W2:Y:S04]  /*4990*/  LDL.64 R10, [R1+0x518] ;  /* 0x00051800010a7983 */ /* 0x002ea80000100a00 */
[----:B------:R1:W-:Y:S04]  /*49a0*/  STL [R1+0x3f4], R8 ;  /* 0x0003f40801007387 */ /* 0x0003e80000100800 */
[----:B------:R-:W4:Y:S01]  /*49b0*/  LDL.64 R22, [R1+0x510] ;  /* 0x0005100001167983 */ /* 0x000f220000100a00 */
[----:B-1----:R-:W-:-:S03]  /*49c0*/  IADD3 R8, P0, R12, R2, RZ ;  /* 0x000000020c087210 */ /* 0x002fc60007f1e0ff */
[----:B------:R1:W-:Y:S01]  /*49d0*/  STL.S16 [R1+0x3ec], R9 ;  /* 0x0003ec0901007387 */ /* 0x0003e20000100600 */
[----:B------:R-:W-:Y:S01]  /*49e0*/  PRMT R27, RZ, 0x7610, R27 ;  /* 0x00007610ff1b7816 */ /* 0x000fe2000000001b */
[----:B-1----:R-:W-:Y:S01]  /*49f0*/  IMAD.X R9, R13, 0x1, R3, P0 ;  /* 0x000000010d097824 */ /* 0x002fe200000e0603 */
[----:B------:R-:W-:Y:S01]  /*4a00*/  PRMT R26, RZ, 0x7610, R26 ;  /* 0x00007610ff1a7816 */ /* 0x000fe2000000001a */
[----:B------:R-:W2:Y:S04]  /*4a10*/  LDL.LU.64 R12, [R1+0xed8] ;  /* 0x000ed800010c7983 */ /* 0x000ea80000300a00 */
[----:B------:R1:W2:Y:S01]  /*4a20*/  @P1 LDG.E.U16 R27, [R8.64] ;  /* 0x00000004081b1981 */ /* 0x0002a2000c1e1500 */
[-C--:B------:R-:W-:Y:S02]  /*4a30*/  IADD3 R4, P2, R24, R2.reuse, RZ ;  /* 0x0000000218047210 */ /* 0x080fe40007f5e0ff */
[----:B0-----:R-:W-:Y:S01]  /*4a40*/  IADD3 R6, P3, R16, R2, RZ ;  /* 0x0000000210067210 */ /* 0x001fe20007f7e0ff */
[----:B-1----:R-:W-:Y:S01]  /*4a50*/  IMAD.MOV.U32 R8, RZ, RZ, R26 ;  /* 0x000000ffff087224 */ /* 0x002fe200078e001a */
[----:B------:R-:W-:Y:S01]  /*4a60*/  PRMT R9, RZ, 0x7610, R9 ;  /* 0x00007610ff097816 */ /* 0x000fe20000000009 */
[----:B---3--:R0:W-:Y:S02]  /*4a70*/  @P1 STL [R1+0x3ec], R5 ;  /* 0x0003ec0501001387 */ /* 0x0081e40000100800 */
[----:B0-----:R-:W-:-:S02]  /*4a80*/  IMAD.X R5, R25, 0x1, R3, P2 ;  /* 0x0000000119057824 */ /* 0x001fc400010e0603 */
[----:B------:R-:W3:Y:S04]  /*4a90*/  LDL.LU.64 R24, [R1+0xed0] ;  /* 0x000ed00001187983 */ /* 0x000ee80000300a00 */
[----:B------:R0:W3:Y:S02]  /*4aa0*/  @P1 LDG.E.U16 R8, [R4.64] ;  /* 0x0000000404081981 */ /* 0x0000e4000c1e1500 */
[----:B0-----:R-:W-:-:S04]  /*4ab0*/  IMAD.MOV.U32 R5, RZ, RZ, R17 ;  /* 0x000000ffff057224 */ /* 0x001fc800078e0011 */
[----:B------:R-:W-:Y:S02]  /*4ac0*/  IMAD.X R7, R5, 0x1, R3, P3 ;  /* 0x0000000105077824 */ /* 0x000fe400018e0603 */
[----:B------:R-:W-:Y:S01]  /*4ad0*/  IMAD.MOV.U32 R5, RZ, RZ, R9 ;  /* 0x000000ffff057224 */ /* 0x000fe200078e0009 */
[----:B------:R-:W-:Y:S05]  /*4ae0*/  STL.S16 [R1+0x3e8], R26 ;  /* 0x0003e81a01007387 */ /* 0x000fea0000100600 */
[----:B------:R-:W3:Y:S01]  /*4af0*/  @P1 LDG.E.U16 R5, [R6.64] ;  /* 0x0000000406051981 */ /* 0x000ee2000c1e1500 */
[----:B------:R-:W-:-:S03]  /*4b00*/  IMAD.MOV.U32 R4, RZ, RZ, R16 ;  /* 0x000000ffff047224 */ /* 0x000fc600078e0010 */
[----:B--2---:R0:W-:Y:S04]  /*4b10*/  STL [R1+0x3f0], R27 ;  /* 0x0003f01b01007387 */ /* 0x0041e80000100800 */
[----:B------:R-:W2:Y:S04]  /*4b20*/  LDL.64 R16, [R1+0x520] ;  /* 0x0005200001107983 */ /* 0x000ea80000100a00 */
[----:B0-----:R-:W2:Y:S01]  /*4b30*/  LDL.64 R26, [R1+0x508] ;  /* 0x00050800011a7983 */ /* 0x001ea20000100a00 */
[----:B------:R-:W-:Y:S02]  /*4b40*/  ISETP.GT.AND P0, PT, R0, 0x7, PT ;  /* 0x000000070000780c */ /* 0x000fe40003f04270 */
[----:B----4-:R-:W-:Y:S01]  /*4b50*/  IADD3 R4, P3, R22, R2, RZ ;  /* 0x0000000216047210 */ /* 0x010fe20007f7e0ff */
[----:B---3--:R0:W-:Y:S01]  /*4b60*/  @P1 STL [R1+0x3e8], R8 ;  /* 0x0003e80801001387 */ /* 0x0081e20000100800 */
[----:B------:R-:W-:-:S03]  /*4b70*/  PRMT R24, RZ, 0x7610, R24 ;  /* 0x00007610ff187816 */ /* 0x000fc60000000018 */
[----:B------:R1:W-:Y:S01]  /*4b80*/  STL.S16 [R1+0x3e4], R9 ;  /* 0x0003e40901007387 */ /* 0x0003e20000100600 */
[----:B0-----:R-:W-:-:S05]  /*4b90*/  IADD3 R8, P2, R10, R2, RZ ;  /* 0x000000020a087210 */ /* 0x001fca0007f5e0ff */
[----:B-1----:R-:W-:Y:S02]  /*4ba0*/  IMAD.X R9, R11, 0x1, R3, P2 ;  /* 0x000000010b097824 */ /* 0x002fe400010e0603 */
[----:B------:R-:W3:Y:S01]  /*4bb0*/  LDL.64 R10, [R1+0x538] ;  /* 0x00053800010a7983 */ /* 0x000ee20000100a00 */
[----:B------:R-:W-:-:S03]  /*4bc0*/  PRMT R25, RZ, 0x7610, R25 ;  /* 0x00007610ff197816 */ /* 0x000fc60000000019 */
[----:B------:R0:W-:Y:S04]  /*4bd0*/  @P1 STL [R1+0x3e4], R5 ;  /* 0x0003e40501001387 */ /* 0x0001e80000100800 */
[----:B------:R1:W4:Y:S01]  /*4be0*/  @P0 LDG.E.U16 R25, [R8.64] ;  /* 0x0000000408190981 */ /* 0x000322000c1e1500 */
[----:B0-----:R-:W-:-:S03]  /*4bf0*/  IMAD.X R5, R23, 0x1, R3, P3 ;  /* 0x0000000117057824 */ /* 0x001fc600018e0603 */
[----:B------:R-:W4:Y:S04]  /*4c00*/  LDL.64 R22, [R1+0x530] ;  /* 0x0005300001167983 */ /* 0x000f280000100a00 */
[----:B------:R0:W4:Y:S01]  /*4c10*/  @P0 LDG.E.U16 R24, [R4.64] ;  /* 0x0000000404180981 */ /* 0x000122000c1e1500 */
[----:B-1----:R-:W-:Y:S02]  /*4c20*/  PRMT R8, RZ, 0x7610, R8 ;  /* 0x00007610ff087816 */ /* 0x002fe40000000008 */
[-C--:B--2---:R-:W-:Y:S02]  /*4c30*/  IADD3 R6, P1, R26, R2.reuse, RZ ;  /* 0x000000021a067210 */ /* 0x084fe40007f3e0ff */
[----:B0-----:R-:W-:-:S05]  /*4c40*/  IADD3 R4, P2, R16, R2, RZ ;  /* 0x0000000210047210 */ /* 0x001fca0007f5e0ff */
[----:B------:R-:W-:Y:S01]  /*4c50*/  IMAD.X R5, R17, 0x1, R3, P2 ;  /* 0x0000000111057824 */ /* 0x000fe200010e0603 */
[----:B------:R-:W-:Y:S01]  /*4c60*/  PRMT R9, RZ, 0x7610, R9 ;  /* 0x00007610ff097816 */ /* 0x000fe20000000009 */
[----:B------:R-:W-:-:S03]  /*4c70*/  IMAD.X R7, R27, 0x1, R3, P1 ;  /* 0x000000011b077824 */ /* 0x000fc600008e0603 */
[----:B------:R-:W2:Y:S04]  /*4c80*/  @P0 LDG.E.U16 R8, [R4.64] ;  /* 0x0000000404080981 */ /* 0x000ea8000c1e1500 */
[----:B------:R3:W2:Y:S01]  /*4c90*/  @P0 LDG.E.U16 R9, [R6.64] ;  /* 0x0000000406090981 */ /* 0x0006a2000c1e1500 */
[----:B------:R-:W-:Y:S02]  /*4ca0*/  ISETP.GT.AND P1, PT, R0, 0x8, PT ;  /* 0x000000080000780c */ /* 0x000fe40003f24270 */
[----:B------:R-:W-:Y:S02]  /*4cb0*/  PRMT R15, RZ, 0x7610, R15 ;  /* 0x00007610ff0f7816 */ /* 0x000fe4000000000f */
[----:B---3--:R-:W-:-:S05]  /*4cc0*/  IADD3 R6, P2, R10, R2, RZ ;  /* 0x000000020a067210 */ /* 0x008fca0007f5e0ff */
[----:B------:R-:W-:Y:S01]  /*4cd0*/  IMAD.X R7, R11, 0x1, R3, P2 ;  /* 0x000000010b077824 */ /* 0x000fe200010e0603 */
[----:B----4-:R-:W-:Y:S04]  /*4ce0*/  STL [R1+0x3d4], R24 ;  /* 0x0003d41801007387 */ /* 0x010fe80000100800 */
[----:B------:R0:W-:Y:S04]  /*4cf0*/  STL [R1+0x3e0], R25 ;  /* 0x0003e01901007387 */ /* 0x0001e80000100800 */
[----:B0-----:R-:W3:Y:S04]  /*4d00*/  LDL.64 R24, [R1+0x528] ;  /* 0x0005280001187983 */ /* 0x001ee80000100a00 */
[----:B------:R-:W4:Y:S04]  /*4d10*/  LDL.LU R26, [R1+0xec8] ;  /* 0x000ec800011a7983 */ /* 0x000f280000300800 */
[----:B------:R-:W4:Y:S04]  /*4d20*/  LDL.64 R16, [R1+0x558] ;  /* 0x0005580001107983 */ /* 0x000f280000100a00 */
[----:B--2---:R0:W-:Y:S04]  /*4d30*/  STL [R1+0x3cc], R8 ;  /* 0x0003cc0801007387 */ /* 0x0041e80000100800 */
[----:B------:R1:W-:Y:S04]  /*4d40*/  STL [R1+0x3d0], R9 ;  /* 0x0003d00901007387 */ /* 0x0003e80000100800 */
[----:B------:R-:W2:Y:S01]  /*4d50*/  LDL.64 R10, [R1+0x550] ;  /* 0x00055000010a7983 */ /* 0x000ea20000100a00 */
[----:B0-----:R-:W-:-:S05]  /*4d60*/  IADD3 R8, P0, R22, R2, RZ ;  /* 0x0000000216087210 */ /* 0x001fca0007f1e0ff */
[----:B-1----:R-:W-:Y:S02]  /*4d70*/  IMAD.X R9, R23, 0x1, R3, P0 ;  /* 0x0000000117097824 */ /* 0x002fe400000e0603 */
[----:B------:R-:W2:Y:S04]  /*4d80*/  LDL.LU.64 R22, [R1+0xec0] ;  /* 0x000ec00001167983 */ /* 0x000ea80000300a00 */
[----:B------:R0:W2:Y:S04]  /*4d90*/  @P1 LDG.E.U16 R15, [R8.64] ;  /* 0x00000004080f1981 */ /* 0x0000a8000c1e1500 */
[----:B0-----:R-:W2:Y:S01]  /*4da0*/  LDL.64 R8, [R1+0x540] ;  /* 0x0005400001087983 */ /* 0x001ea20000100a00 */
[----:B------:R-:W-:-:S02]  /*4db0*/  PRMT R14, RZ, 0x7610, R14 ;  /* 0x00007610ff0e7816 */ /* 0x000fc4000000000e */
[----:B---3--:R-:W-:Y:S02]  /*4dc0*/  IADD3 R4, P2, R24, R2, RZ ;  /* 0x0000000218047210 */ /* 0x008fe40007f5e0ff */
[----:B----4-:R-:W-:-:S03]  /*4dd0*/  PRMT R26, RZ, 0x7610, R26 ;  /* 0x00007610ff1a7816 */ /* 0x010fc6000000001a */
[----:B------:R-:W-:-:S03]  /*4de0*/  IMAD.X R5, R25, 0x1, R3, P2 ;  /* 0x0000000119057824 */ /* 0x000fc600010e0603 */
[----:B------:R0:W3:Y:S01]  /*4df0*/  @P1 LDG.E.U16 R26, [R6.64] ;  /* 0x00000004061a1981 */ /* 0x0000e2000c1e1500 */
[----:B--2---:R-:W-:-:S06]  /*4e00*/  PRMT R22, RZ, 0x7610, R22 ;  /* 0x00007610ff167816 */ /* 0x004fcc0000000016 */
[----:B------:R1:W2:Y:S01]  /*4e10*/  @P1 LDG.E.U16 R22, [R4.64] ;  /* 0x0000000404161981 */ /* 0x0002a2000c1e1500 */
[----:B0-----:R-:W-:Y:S01]  /*4e20*/  IADD3 R6, P3, R8, R2, RZ ;  /* 0x0000000208067210 */ /* 0x001fe20007f7e0ff */
[----:B-1----:R-:W-:-:S04]  /*4e30*/  IMAD.MOV.U32 R5, RZ, RZ, R9 ;  /* 0x000000ffff057224 */ /* 0x002fc800078e0009 */
[----:B------:R-:W-:-:S05]  /*4e40*/  IMAD.X R7, R5, 0x1, R3, P3 ;  /* 0x0000000105077824 */ /* 0x000fca00018e0603 */
[----:B------:R-:W4:Y:S01]  /*4e50*/  @P1 LDG.E.U16 R14, [R6.64] ;  /* 0x00000004060e1981 */ /* 0x000f22000c1e1500 */
[----:B------:R-:W-:Y:S01]  /*4e60*/  ISETP.GT.AND P0, PT, R0, 0x9, PT ;  /* 0x000000090000780c */ /* 0x000fe20003f04270 */
[----:B------:R-:W-:Y:S01]  /*4e70*/  IMAD.MOV.U32 R4, RZ, RZ, R8 ;  /* 0x000000ffff047224 */ /* 0x000fe200078e0008 */
[-C--:B------:R-:W-:Y:S02]  /*4e80*/  IADD3 R8, P2, R16, R2.reuse, RZ ;  /* 0x0000000210087210 */ /* 0x080fe40007f5e0ff */
[----:B------:R-:W-:Y:S02]  /*4e90*/  IADD3 R4, P3, R10, R2, RZ ;  /* 0x000000020a047210 */ /* 0x000fe40007f7e0ff */
[----:B------:R-:W-:Y:S01]  /*4ea0*/  PRMT R12, RZ, 0x7610, R12 ;  /* 0x00007610ff0c7816 */ /* 0x000fe2000000000c */
[----:B------:R-:W-:Y:S01]  /*4eb0*/  IMAD.X R9, R17, 0x1, R3, P2 ;  /* 0x0000000111097824 */ /* 0x000fe200010e0603 */
[----:B------:R-:W-:Y:S01]  /*4ec0*/  PRMT R13, RZ, 0x7610, R13 ;  /* 0x00007610ff0d7816 */ /* 0x000fe2000000000d */
[----:B------:R-:W-:-:S05]  /*4ed0*/  IMAD.X R5, R11, 0x1, R3, P3 ;  /* 0x000000010b057824 */ /* 0x000fca00018e0603 */
[----:B------:R-:W2:Y:S04]  /*4ee0*/  @P0 LDG.E.U16 R12, [R4.64] ;  /* 0x00000004040c0981 */ /* 0x000ea8000c1e1500 */
[----:B------:R0:W2:Y:S04]  /*4ef0*/  @P0 LDG.E.U16 R13, [R8.64] ;  /* 0x00000004080d0981 */ /* 0x0000a8000c1e1500 */
[----:B---3--:R1:W-:Y:S04]  /*4f00*/  STL [R1+0x14], R26 ;  /* 0x0000141a01007387 */ /* 0x0083e80000100800 */
[----:B------:R-:W3:Y:S04]  /*4f10*/  LDL.64 R24, [R1+0x560] ;  /* 0x0005600001187983 */ /* 0x000ee80000100a00 */
[----:B-1----:R-:W3:Y:S04]  /*4f20*/  LDL.64 R26, [R1+0x548] ;  /* 0x00054800011a7983 */ /* 0x002ee80000100a00 */
[----:B------:R-:W3:Y:S04]  /*4f30*/  LDL.LU R16, [R1+0xeb8] ;  /* 0x000eb80001107983 */ /* 0x000ee80000300800 */
[----:B----4-:R-:W-:Y:S04]  /*4f40*/  STL [R1+0x270], R14 ;  /* 0x0002700e01007387 */ /* 0x010fe80000100800 */
[----:B------:R1:W-:Y:S01]  /*4f50*/  STL [R1+0x10], R15 ;  /* 0x0000100f01007387 */ /* 0x0003e20000100800 */
[----:B0-----:R-:W-:-:S03]  /*4f60*/  PRMT R8, RZ, 0x7610, R8 ;  /* 0x00007610ff087816 */ /* 0x001fc60000000008 */
[----:B------:R-:W4:Y:S04]  /*4f70*/  LDL.64 R10, [R1+0x570] ;  /* 0x00057000010a7983 */ /* 0x000f280000100a00 */
[----:B-1----:R-:W4:Y:S01]  /*4f80*/  LDL.64 R14, [R1+0x578] ;  /* 0x00057800010e7983 */ /* 0x002f220000100a00 */
[----:B------:R-:W-:-:S03]  /*4f90*/  PRMT R9, RZ, 0x7610, R9 ;  /* 0x00007610ff097816 */ /* 0x000fc60000000009 */
[----:B--2---:R-:W-:Y:S04]  /*4fa0*/  STL [R1+0x3c4], R12 ;  /* 0x0003c40c01007387 */ /* 0x004fe80000100800 */
[----:B------:R0:W-:Y:S04]  /*4fb0*/  STL [R1+0x3c8], R13 ;  /* 0x0003c80d01007387 */ /* 0x0001e80000100800 */
[----:B0-----:R-:W2:Y:S01]  /*4fc0*/  LDL.64 R12, [R1+0x568] ;  /* 0x00056800010c7983 */ /* 0x001ea20000100a00 */
[-C--:B---3--:R-:W-:Y:S02]  /*4fd0*/  IADD3 R4, P2, R24, R2.reuse, RZ ;  /* 0x0000000218047210 */ /* 0x088fe40007f5e0ff */
[----:B------:R-:W-:-:S03]  /*4fe0*/  IADD3 R6, P1, R26, R2, RZ ;  /* 0x000000021a067210 */ /* 0x000fc60007f3e0ff */
[--C-:B------:R-:W-:Y:S01]  /*4ff0*/  IMAD.X R5, R25, 0x1, R3.reuse, P2 ;  /* 0x0000000119057824 */ /* 0x100fe200010e0603 */
[----:B------:R-:W-:Y:S01]  /*5000*/  PRMT R16, RZ, 0x7610, R16 ;  /* 0x00007610ff107816 */ /* 0x000fe20000000010 */
[----:B------:R-:W-:-:S03]  /*5010*/  IMAD.X R7, R27, 0x1, R3, P1 ;  /* 0x000000011b077824 */ /* 0x000fc600008e0603 */
[----:B------:R0:W3:Y:S04]  /*5020*/  @P0 LDG.E.U16 R8, [R4.64] ;  /* 0x0000000404080981 */ /* 0x0000e8000c1e1500 */
[----:B------:R4:W3:Y:S01]  /*5030*/  @P0 LDG.E.U16 R16, [R6.64] ;  /* 0x0000000406100981 */ /* 0x0008e2000c1e1500 */
[----:B------:R-:W-:-:S03]  /*5040*/  ISETP.GT.AND P1, PT, R0, 0xa, PT ;  /* 0x0000000a0000780c */ /* 0x000fc60003f24270 */
[----:B------:R-:W3:Y:S01]  /*5050*/  LDL.LU.64 R26, [R1+0xeb0] ;  /* 0x000eb000011a7983 */ /* 0x000ee20000300a00 */
[----:B0-----:R-:W-:-:S03]  /*5060*/  IMAD.MOV.U32 R5, RZ, RZ, R9 ;  /* 0x000000ffff057224 */ /* 0x001fc600078e0009 */
[----:B------:R-:W3:Y:S01]  /*5070*/  LDL.64 R24, [R1+0x580] ;  /* 0x0005800001187983 */ /* 0x000ee20000100a00 */
[----:B----4-:R-:W-:-:S05]  /*5080*/  IADD3 R6, P2, R14, R2, RZ ;  /* 0x000000020e067210 */ /* 0x010fca0007f5e0ff */
[----:B------:R-:W-:-:S05]  /*5090*/  IMAD.X R7, R15, 0x1, R3, P2 ;  /* 0x000000010f077824 */ /* 0x000fca00010e0603 */
[----:B------:R-:W4:Y:S01]  /*50a0*/  @P1 LDG.E.U16 R5, [R6.64] ;  /* 0x0000000406051981 */ /* 0x000f22000c1e1500 */
[----:B--2---:R-:W-:-:S03]  /*50b0*/  IADD3 R4, P2, R12, R2, RZ ;  /* 0x000000020c047210 */ /* 0x004fc60007f5e0ff */
[----:B---3--:R0:W-:Y:S01]  /*50c0*/  STL [R1+0x3c0], R16 ;  /* 0x0003c01001007387 */ /* 0x0081e20000100800 */
[----:B------:R-:W-:-:S03]  /*50d0*/  PRMT R27, RZ, 0x7610, R27 ;  /* 0x00007610ff1b7816 */ /* 0x000fc6000000001b */
[----:B0-----:R-:W2:Y:S04]  /*50e0*/  LDL.64 R16, [R1+0x598] ;  /* 0x0005980001107983 */ /* 0x001ea80000100a00 */
[----:B------:R0:W-:Y:S04]  /*50f0*/  STL [R1+0x3bc], R8 ;  /* 0x0003bc0801007387 */ /* 0x0001e80000100800 */
[----:B------:R-:W3:Y:S01]  /*5100*/  LDL.64 R14, [R1+0x590] ;  /* 0x00059000010e7983 */ /* 0x000ee20000100a00 */
[----:B0-----:R-:W-:-:S03]  /*5110*/  IADD3 R8, P0, R10, R2, RZ ;  /* 0x000000020a087210 */ /* 0x001fc60007f1e0ff */
[----:B------:R0:W-:Y:S01]  /*5120*/  STL.S16 [R1+0x3b4], R9 ;  /* 0x0003b40901007387 */ /* 0x0001e20000100600 */
[----:B------:R-:W-:Y:S01]  /*5130*/  PRMT R26, RZ, 0x7610, R26 ;  /* 0x00007610ff1a7816 */ /* 0x000fe2000000001a */
[----:B0-----:R-:W-:Y:S02]  /*5140*/  IMAD.X R9, R11, 0x1, R3, P0 ;  /* 0x000000010b097824 */ /* 0x001fe400000e0603 */
[----:B------:R-:W3:Y:S04]  /*5150*/  LDL.LU.64 R10, [R1+0xea8] ;  /* 0x000ea800010a7983 */ /* 0x000ee80000300a00 */
[----:B------:R0:W3:Y:S04]  /*5160*/  @P1 LDG.E.U16 R27, [R8.64] ;  /* 0x00000004081b1981 */ /* 0x0000e8000c1e1500 */
[----:B----4-:R1:W-:Y:S01]  /*5170*/  @P1 STL [R1+0x3b4], R5 ;  /* 0x0003b40501001387 */ /* 0x0103e20000100800 */
[----:B0-----:R-:W-:-:S02]  /*5180*/  IMAD.MOV.U32 R9, RZ, RZ, R26 ;  /* 0x000000ffff097224 */ /* 0x001fc400078e001a */
[----:B-1----:R-:W-:Y:S02]  /*5190*/  IMAD.X R5, R13, 0x1, R3, P2 ;  /* 0x000000010d057824 */ /* 0x002fe400010e0603 */
[----:B------:R-:W4:Y:S04]  /*51a0*/  LDL.LU.64 R12, [R1+0xea0] ;  /* 0x000ea000010c7983 */ /* 0x000f280000300a00 */
[----:B------:R0:W4:Y:S01]  /*51b0*/  @P1 LDG.E.U16 R9, [R4.64] ;  /* 0x0000000404091981 */ /* 0x000122000c1e1500 */
[----:B------:R-:W-:-:S03]  /*51c0*/  IADD3 R6, P3, R24, R2, RZ ;  /* 0x0000000218067210 */ /* 0x000fc60007f7e0ff */
[----:B------:R-:W-:Y:S01]  /*51d0*/  STL.S16 [R1+0x3b0], R26 ;  /* 0x0003b01a01007387 */ /* 0x000fe20000100600 */
[----:B------:R-:W-:Y:S01]  /*51e0*/  ISETP.GT.AND P0, PT, R0, 0xb, PT ;  /* 0x0000000b0000780c */ /* 0x000fe20003f04270 */
[----:B0-----:R-:W-:Y:S02]  /*51f0*/  IMAD.MOV.U32 R5, RZ, RZ, R25 ;  /* 0x000000ffff057224 */ /* 0x001fe400078e0019 */
[----:B------:R-:W-:Y:S02]  /*5200*/  IMAD.MOV.U32 R4, RZ, RZ, R24 ;  /* 0x000000ffff047224 */ /* 0x000fe400078e0018 */
[----:B------:R-:W-:Y:S01]  /*5210*/  IMAD.X R7, R5, 0x1, R3, P3 ;  /* 0x0000000105077824 */ /* 0x000fe200018e0603 */
[-C--:B--2---:R-:W-:Y:S02]  /*5220*/  IADD3 R8, P2, R16, R2.reuse, RZ ;  /* 0x0000000210087210 */ /* 0x084fe40007f5e0ff */
[----:B---3--:R-:W-:-:S05]  /*5230*/  IADD3 R4, P3, R14, R2, RZ ;  /* 0x000000020e047210 */ /* 0x008fca0007f7e0ff */
[----:B------:R-:W-:Y:S01]  /*5240*/  IMAD.X R5, R15, 0x1, R3, P3 ;  /* 0x000000010f057824 */ /* 0x000fe200018e0603 */
[----:B------:R0:W-:Y:S04]  /*5250*/  STL [R1+0x3b8], R27 ;  /* 0x0003b81b01007387 */ /* 0x0001e80000100800 */
[----:B------:R-:W2:Y:S04]  /*5260*/  LDL.64 R24, [R1+0x5a0] ;  /* 0x0005a00001187983 */ /* 0x000ea80000100a00 */
[----:B0-----:R-:W3:Y:S01]  /*5270*/  LDL.64 R26, [R1+0x588] ;  /* 0x00058800011a7983 */ /* 0x001ee20000100a00 */
[----:B------:R-:W-:-:S02]  /*5280*/  PRMT R10, RZ, 0x7610, R10 ;  /* 0x00007610ff0a7816 */ /* 0x000fc4000000000a */
[----:B------:R-:W-:-:S04]  /*5290*/  PRMT R11, RZ, 0x7610, R11 ;  /* 0x00007610ff0b7816 */ /* 0x000fc8000000000b */
[----:B------:R2:W3:Y:S04]  /*52a0*/  @P0 LDG.E.U16 R10, [R4.64] ;  /* 0x00000004040a0981 */ /* 0x0004e8000c1e1500 */
[----:B----4-:R0:W-:Y:S01]  /*52b0*/  @P1 STL [R1+0x3b0], R9 ;  /* 0x0003b00901001387 */ /* 0x0101e20000100800 */
[----:B------:R-:W-:Y:S02]  /*52c0*/  PRMT R13, RZ, 0x7610, R13 ;  /* 0x00007610ff0d7816 */ /* 0x000fe4000000000d */
[----:B------:R-:W-:Y:S01]  /*52d0*/  PRMT R12, RZ, 0x7610, R12 ;  /* 0x00007610ff0c7816 */ /* 0x000fe2000000000c */
[----:B------:R-:W4:Y:S04]  /*52e0*/  LDL.64 R14, [R1+0x5b0] ;  /* 0x0005b000010e7983 */ /* 0x000f280000100a00 */
[----:B------:R3:W4:Y:S01]  /*52f0*/  @P1 LDG.E.U16 R13, [R6.64] ;  /* 0x00000004060d1981 */ /* 0x000722000c1e1500 */
[----:B0-----:R-:W-:-:S03]  /*5300*/  IMAD.X R9, R17, 0x1, R3, P2 ;  /* 0x0000000111097824 */ /* 0x001fc600010e0603 */
[----:B------:R-:W4:Y:S04]  /*5310*/  LDL.64 R16, [R1+0x5b8] ;  /* 0x0005b80001107983 */ /* 0x000f280000100a00 */
[----:B------:R0:W4:Y:S02]  /*5320*/  @P0 LDG.E.U16 R11, [R8.64] ;  /* 0x00000004080b0981 */ /* 0x000124000c1e1500 */
[----:B0-----:R-:W-:Y:S02]  /*5330*/  PRMT R8, RZ, 0x7610, R8 ;  /* 0x00007610ff087816 */ /* 0x001fe40000000008 */
[----:B------:R-:W-:Y:S02]  /*5340*/  PRMT R9, RZ, 0x7610, R9 ;  /* 0x00007610ff097816 */ /* 0x000fe40000000009 */
[----:B--2---:R-:W-:-:S02]  /*5350*/  IADD3 R4, P2, R24, R2, RZ ;  /* 0x0000000218047210 */ /* 0x004fc40007f5e0ff */
[----:B---3--:R-:W-:-:S03]  /*5360*/  IADD3 R6, P1, R26, R2, RZ ;  /* 0x000000021a067210 */ /* 0x008fc60007f3e0ff */
[--C-:B------:R-:W-:Y:S02]  /*5370*/  IMAD.X R5, R25, 0x1, R3.reuse, P2 ;  /* 0x0000000119057824 */ /* 0x100fe400010e0603 */
[----:B------:R-:W-:-:S03]  /*5380*/  IMAD.X R7, R27, 0x1, R3, P1 ;  /* 0x000000011b077824 */ /* 0x000fc600008e0603 */
[----:B------:R0:W2:Y:S04]  /*5390*/  @P0 LDG.E.U16 R8, [R4.64] ;  /* 0x0000000404080981 */ /* 0x0000a8000c1e1500 */
[----:B------:R4:W3:Y:S01]  /*53a0*/  @P0 LDG.E.U16 R12, [R6.64] ;  /* 0x00000004060c0981 */ /* 0x0008e2000c1e1500 */
[----:B------:R-:W-:-:S03]  /*53b0*/  ISETP.GT.AND P1, PT, R0, 0xc, PT ;  /* 0x0000000c0000780c */ /* 0x000fc60003f24270 */
[----:B------:R-:W-:Y:S01]  /*53c0*/  STL [R1+0x3a4], R10 ;  /* 0x0003a40a01007387 */ /* 0x000fe20000100800 */
[----:B0-----:R-:W-:Y:S01]  /*53d0*/  IMAD.MOV.U32 R5, RZ, RZ, R9 ;  /* 0x000000ffff057224 */ /* 0x001fe200078e0009 */
[----:B----4-:R-:W-:Y:S02]  /*53e0*/  IADD3 R6, P2, R16, R2, RZ ;  /* 0x0000000210067210 */ /* 0x010fe40007f5e0ff */
[----:B------:R0:W-:Y:S03]  /*53f0*/  STL [R1+0x3a8], R11 ;  /* 0x0003a80b01007387 */ /* 0x0001e60000100800 */
[----:B------:R-:W-:-:S05]  /*5400*/  IMAD.X R7, R17, 0x1, R3, P2 ;  /* 0x0000000111077824 */ /* 0x000fca00010e0603 */
[----:B------:R-:W4:Y:S04]  /*5410*/  @P1 LDG.E.U16 R5, [R6.64] ;  /* 0x0000000406051981 */ /* 0x000f28000c1e1500 */
[----:B0-----:R-:W4:Y:S04]  /*5420*/  LDL.64 R10, [R1+0x5a8] ;  /* 0x0005a800010a7983 */ /* 0x001f280000100a00 */
[----:B------:R-:W4:Y:S04]  /*5430*/  LDL.LU.64 R26, [R1+0xe98] ;  /* 0x000e9800011a7983 */ /* 0x000f280000300a00 */
[----:B---3--:R-:W-:Y:S04]  /*5440*/  STL [R1+0x3a0], R12 ;  /* 0x0003a00c01007387 */ /* 0x008fe80000100800 */
[----:B------:R0:W-:Y:S04]  /*5450*/  STL [R1+0x3ac], R13 ;  /* 0x0003ac0d01007387 */ /* 0x0001e80000100800 */
[----:B------:R-:W3:Y:S04]  /*5460*/  LDL.64 R24, [R1+0x5d8] ;  /* 0x0005d80001187983 */ /* 0x000ee80000100a00 */
[----:B0-----:R-:W3:Y:S04]  /*5470*/  LDL.64 R12, [R1+0x5c0] ;  /* 0x0005c000010c7983 */ /* 0x001ee80000100a00 */
[----:B--2---:R0:W-:Y:S04]  /*5480*/  STL [R1+0x39c], R8 ;  /* 0x00039c0801007387 */ /* 0x0041e80000100800 */
[----:B------:R-:W2:Y:S01]  /*5490*/  LDL.64 R16, [R1+0x5d0] ;  /* 0x0005d00001107983 */ /* 0x000ea20000100a00 */
[----:B0-----:R-:W-:-:S03]  /*54a0*/  IADD3 R8, P0, R14, R2, RZ ;  /* 0x000000020e087210 */ /* 0x001fc60007f1e0ff */
[----:B------:R0:W-:Y:S01]  /*54b0*/  STL.S16 [R1+0x394], R9 ;  /* 0x0003940901007387 */ /* 0x0001e20000100600 */
[----:B----4-:R-:W-:Y:S02]  /*54c0*/  PRMT R27, RZ, 0x7610, R27 ;  /* 0x00007610ff1b7816 */ /* 0x010fe4000000001b */
[----:B------:R-:W-:Y:S01]  /*54d0*/  PRMT R26, RZ, 0x7610, R26 ;  /* 0x00007610ff1a7816 */ /* 0x000fe2000000001a */
[----:B0-----:R-:W-:Y:S01]  /*54e0*/  IMAD.X R9, R15, 0x1, R3, P0 ;  /* 0x000000010f097824 */ /* 0x001fe200000e0603 */
[----:B------:R-:W-:Y:S01]  /*54f0*/  IADD3 R4, P2, R10, R2, RZ ;  /* 0x000000020a047210 */ /* 0x000fe20007f5e0ff */
[----:B------:R-:W4:Y:S04]  /*5500*/  LDL.LU.64 R14, [R1+0xe90] ;  /* 0x000e9000010e7983 */ /* 0x000f280000300a00 */
[----:B------:R0:W2:Y:S04]  /*5510*/  @P1 LDG.E.U16 R27, [R8.64] ;  /* 0x00000004081b1981 */ /* 0x0000a8000c1e1500 */
[----:B------:R1:W-:Y:S01]  /*5520*/  @P1 STL [R1+0x394], R5 ;  /* 0x0003940501001387 */ /* 0x0003e20000100800 */
[----:B0-----:R-:W-:-:S02]  /*5530*/  IMAD.MOV.U32 R9, RZ, RZ, R26 ;  /* 0x000000ffff097224 */ /* 0x001fc400078e001a */
[----:B-1----:R-:W-:Y:S02]  /*5540*/  IMAD.X R5, R11, 0x1, R3, P2 ;  /* 0x000000010b057824 */ /* 0x002fe400010e0603 */
[----:B------:R-:W4:Y:S04]  /*5550*/  LDL.LU.64 R10, [R1+0xe88] ;  /* 0x000e8800010a7983 */ /* 0x000f280000300a00 */
[----:B------:R0:W4:Y:S04]  /*5560*/  @P1 LDG.E.U16 R9, [R4.64] ;  /* 0x0000000404091981 */ /* 0x000128000c1e1500 */
[----:B------:R-:W-:Y:S01]  /*5570*/  STL.S16 [R1+0x390], R26 ;  /* 0x0003901a01007387 */ /* 0x000fe20000100600 */
[----:B------:R-:W-:-:S02]  /*5580*/  ISETP.GT.AND P0, PT, R0, 0xd, PT ;  /* 0x0000000d0000780c */ /* 0x000fc40003f04270 */
[-C--:B---3--:R-:W-:Y:S02]  /*5590*/  IADD3 R8, P2, R24, R2.reuse, RZ ;  /* 0x0000000218087210 */ /* 0x088fe40007f5e0ff */
[----:B------:R-:W-:Y:S01]  /*55a0*/  IADD3 R6, P3, R12, R2, RZ ;  /* 0x000000020c067210 */ /* 0x000fe20007f7e0ff */
[----:B0-----:R-:W-:Y:S02]  /*55b0*/  IMAD.MOV.U32 R4, RZ, RZ, R12 ;  /* 0x000000ffff047224 */ /* 0x001fe400078e000c */
[----:B------:R-:W-:-:S04]  /*55c0*/  IMAD.MOV.U32 R5, RZ, RZ, R13 ;  /* 0x000000ffff057224 */ /* 0x000fc800078e000d */
[----:B------:R-:W-:Y:S01]  /*55d0*/  IMAD.X R7, R5, 0x1, R3, P3 ;  /* 0x0000000105077824 */ /* 0x000fe200018e0603 */
[----:B--2---:R0:W-:Y:S04]  /*55e0*/  STL [R1+0x398], R27 ;  /* 0x0003981b01007387 */ /* 0x0041e80000100800 */
[----:B------:R-:W2:Y:S04]  /*55f0*/  LDL.64 R12, [R1+0x5e0] ;  /* 0x0005e000010c7983 */ /* 0x000ea80000100a00 */
[----:B0-----:R-:W3:Y:S01]  /*5600*/  LDL.64 R26, [R1+0x5c8] ;  /* 0x0005c800011a7983 */ /* 0x001ee20000100a00 */
[----:B----4-:R-:W-:-:S02]  /*5610*/  PRMT R14, RZ, 0x7610, R14 ;  /* 0x00007610ff0e7816 */ /* 0x010fc4000000000e */
[----:B------:R-:W-:-:S06]  /*5620*/  PRMT R15, RZ, 0x7610, R15 ;  /* 0x00007610ff0f7816 */ /* 0x000fcc000000000f */
[----:B------:R3:W4:Y:S04]  /*5630*/  @P1 LDG.E.U16 R15, [R6.64] ;  /* 0x00000004060f1981 */ /* 0x000728000c1e1500 */
[----:B------:R0:W-:Y:S02]  /*5640*/  @P1 STL [R1+0x390], R9 ;  /* 0x0003900901001387 */ /* 0x0001e40000100800 */
[----:B0-----:R-:W-:Y:S02]  /*5650*/  IMAD.X R9, R25, 0x1, R3, P2 ;  /* 0x0000000119097824 */ /* 0x001fe400010e0603 */
[----:B------:R-:W4:Y:S04]  /*5660*/  LDL.64 R24, [R1+0x5f8] ;  /* 0x0005f80001187983 */ /* 0x000f280000100a00 */
[----:B------:R0:W4:Y:S01]  /*5670*/  @P0 LDG.E.U16 R14, [R8.64] ;  /* 0x00000004080e0981 */ /* 0x000122000c1e1500 */
[----:B------:R-:W-:-:S02]  /*5680*/  IADD3 R4, P3, R16, R2, RZ ;  /* 0x0000000210047210 */ /* 0x000fc40007f7e0ff */
[----:B------:R-:W-:-:S03]  /*5690*/  PRMT R11, RZ, 0x7610, R11 ;  /* 0x00007610ff0b7816 */ /* 0x000fc6000000000b */
[----:B------:R-:W-:Y:S01]  /*56a0*/  IMAD.X R5, R17, 0x1, R3, P3 ;  /* 0x0000000111057824 */ /* 0x000fe200018e0603 */
[----:B------:R-:W-:Y:S01]  /*56b0*/  PRMT R10, RZ, 0x7610, R10 ;  /* 0x00007610ff0a7816 */ /* 0x000fe2000000000a */
[----:B------:R-:W4:Y:S04]  /*56c0*/  LDL.64 R16, [R1+0x5f0] ;  /* 0x0005f00001107983 */ /* 0x000f280000100a00 */
[----:B------:R2:W4:Y:S01]  /*56d0*/  @P0 LDG.E.U16 R11, [R4.64] ;  /* 0x00000004040b0981 */ /* 0x000522000c1e1500 */
        /* <DEDUP_REMOVED lines=8> */
[----:B------:R-:W-:Y:S01]  /*5760*/  ISETP.GT.AND P1, PT, R0, 0xe, PT ;  /* 0x0000000e0000780c */ /* 0x000fe20003f24270 */
[----:B0-----:R-:W-:Y:S01]  /*5770*/  IMAD.MOV.U32 R5, RZ, RZ, R9 ;  /* 0x000000ffff057224 */ /* 0x001fe200078e0009 */
[----:B----4-:R-:W-:Y:S01]  /*5780*/  IADD3 R6, P2, R24, R2, RZ ;  /* 0x0000000218067210 */ /* 0x010fe20007f5e0ff */
[----:B------:R-:W-:Y:S04]  /*5790*/  STL [R1+0x388], R14 ;  /* 0x0003880e01007387 */ /* 0x000fe80000100800 */
[----:B------:R0:W-:Y:S01]  /*57a0*/  STL [R1+0x38c], R15 ;  /* 0x00038c0f01007387 */ /* 0x0001e20000100800 */
        /* <DEDUP_REMOVED lines=12> */
[----:B----4-:R-:W-:Y:S01]  /*5870*/  PRMT R27, RZ, 0x7610, R27 ;  /* 0x00007610ff1b7816 */ /* 0x010fe2000000001b */
[----:B0-----:R-:W-:Y:S01]  /*5880*/  IMAD.X R9, R17, 0x1, R3, P0 ;  /* 0x0000000111097824 */ /* 0x001fe200000e0603 */
[----:B------:R-:W-:Y:S01]  /*5890*/  PRMT R26, RZ, 0x7610, R26 ;  /* 0x00007610ff1a7816 */ /* 0x000fe2000000001a */
[----:B------:R-:W4:Y:S01]  /*58a0*/  LDL.LU.64 R16, [R1+0xe78] ;  /* 0x000e780001107983 */ /* 0x000f220000300a00 */
[----:B------:R-:W-:-:S03]  /*58b0*/  IADD3 R4, P2, R14, R2, RZ ;  /* 0x000000020e047210 */ /* 0x000fc60007f5e0ff */
[----:B------:R0:W2:Y:S04]  /*58c0*/  @P1 LDG.E.U16 R27, [R8.64] ;  /* 0x00000004081b1981 */ /* 0x0000a8000c1e1500 */
[----:B------:R1:W-:Y:S01]  /*58d0*/  @P1 STL [R1+0x374], R5 ;  /* 0x0003740501001387 */ /* 0x0003e20000100800 */
[----:B0-----:R-:W-:Y:S02]  /*58e0*/  IMAD.MOV.U32 R9, RZ, RZ, R26 ;  /* 0x000000ffff097224 */ /* 0x001fe400078e001a */
[----:B-1----:R-:W-:Y:S02]  /*58f0*/  IMAD.X R5, R15, 0x1, R3, P2 ;  /* 0x000000010f057824 */ /* 0x002fe400010e0603 */
[----:B------:R-:W4:Y:S04]  /*5900*/  LDL.LU.64 R14, [R1+0xe70] ;  /* 0x000e7000010e7983 */ /* 0x000f280000300a00 */
[----:B------:R0:W4:Y:S04]  /*5910*/  @P1 LDG.E.U16 R9, [R4.64] ;  /* 0x0000000404091981 */ /* 0x000128000c1e1500 */
[----:B------:R-:W-:Y:S01]  /*5920*/  STL.S16 [R1+0x370], R26 ;  /* 0x0003701a01007387 */ /* 0x000fe20000100600 */
[----:B---3--:R-:W-:Y:S01]  /*5930*/  IADD3 R6, P3, R10, R2, RZ ;  /* 0x000000020a067210 */ /* 0x008fe20007f7e0ff */
[----:B0-----:R-:W-:-:S02]  /*5940*/  IMAD.MOV.U32 R4, RZ, RZ, R10 ;  /* 0x000000ffff047224 */ /* 0x001fc400078e000a */
[----:B------:R-:W-:Y:S01]  /*5950*/  IMAD.MOV.U32 R5, RZ, RZ, R11 ;  /* 0x000000ffff057224 */ /* 0x000fe200078e000b */
[----:B------:R-:W-:Y:S01]  /*5960*/  IADD3 R8, P2, R12, R2, RZ ;  /* 0x000000020c087210 */ /* 0x000fe20007f5e0ff */
[----:B--2---:R0:W-:Y:S04]  /*5970*/  STL [R1+0x378], R27 ;  /* 0x0003781b01007387 */ /* 0x0041e80000100800 */
[----:B------:R-:W2:Y:S04]  /*5980*/  LDL.64 R10, [R1+0x620] ;  /* 0x00062000010a7983 */ /* 0x000ea80000100a00 */
[----:B0-----:R-:W3:Y:S04]  /*5990*/  LDL.64 R26, [R1+0x608] ;  /* 0x00060800011a7983 */ /* 0x001ee80000100a00 */
[----:B----4-:R0:W-:Y:S02]  /*59a0*/  @P1 STL [R1+0x370], R9 ;  /* 0x0003700901001387 */ /* 0x0101e40000100800 */
[----:B0-----:R-:W-:-:S02]  /*59b0*/  IMAD.X R9, R13, 0x1, R3, P2 ;  /* 0x000000010d097824 */ /* 0x001fc400010e0603 */
[----:B------:R-:W4:Y:S01]  /*59c0*/  LDL.64 R12, [R1+0x638] ;  /* 0x00063800010c7983 */ /* 0x000f220000100a00 */
[----:B------:R-:W-:Y:S01]  /*59d0*/  ISETP.GT.AND P0, PT, R0, 0xf, PT ;  /* 0x0000000f0000780c */ /* 0x000fe20003f04270 */
[----:B------:R-:W-:Y:S01]  /*59e0*/  IMAD.X R7, R5, 0x1, R3, P3 ;  /* 0x0000000105077824 */ /* 0x000fe200018e0603 */
[----:B------:R-:W-:Y:S02]  /*59f0*/  IADD3 R4, P3, R24, R2, RZ ;  /* 0x0000000218047210 */ /* 0x000fe40007f7e0ff */
[----:B------:R-:W-:Y:S02]  /*5a00*/  PRMT R16, RZ, 0x7610, R16 ;  /* 0x00007610ff107816 */ /* 0x000fe40000000010 */
[----:B------:R-:W-:Y:S01]  /*5a10*/  PRMT R29, RZ, 0x7610, R29 ;  /* 0x00007610ff1d7816 */ /* 0x000fe2000000001d */
[----:B------:R-:W-:Y:S01]  /*5a20*/  IMAD.X R5, R25, 0x1, R3, P3 ;  /* 0x0000000119057824 */ /* 0x000fe200018e0603 */
[----:B------:R-:W-:Y:S01]  /*5a30*/  PRMT R17, RZ, 0x7610, R17 ;  /* 0x00007610ff117816 */ /* 0x000fe20000000011 */
[----:B------:R-:W4:Y:S04]  /*5a40*/  LDL.64 R24, [R1+0x630] ;  /* 0x0006300001187983 */ /* 0x000f280000100a00 */
[----:B------:R2:W4:Y:S04]  /*5a50*/  @P0 LDG.E.U16 R16, [R4.64] ;  /* 0x0000000404100981 */ /* 0x000528000c1e1500 */
[----:B------:R3:W4:Y:S04]  /*5a60*/  @P1 LDG.E.U16 R29, [R6.64] ;  /* 0x00000004061d1981 */ /* 0x000728000c1e1500 */
[----:B------:R0:W4:Y:S02]  /*5a70*/  @P0 LDG.E.U16 R17, [R8.64] ;  /* 0x0000000408110981 */ /* 0x000124000c1e1500 */
[----:B0-----:R-:W-:-:S02]  /*5a80*/  PRMT R8, RZ, 0x7610, R8 ;  /* 0x00007610ff087816 */ /* 0x001fc40000000008 */
[----:B------:R-:W-:Y:S02]  /*5a90*/  PRMT R9, RZ, 0x7610, R9 ;  /* 0x00007610ff097816 */ /* 0x000fe40000000009 */
[----:B------:R-:W-:Y:S02]  /*5aa0*/  PRMT R15, RZ, 0x7610, R15 ;  /* 0x00007610ff0f7816 */ /* 0x000fe4000000000f */
[-C--:B--2---:R-:W-:Y:S02]  /*5ab0*/  IADD3 R4, P2, R10, R2.reuse, RZ ;  /* 0x000000020a047210 */ /* 0x084fe40007f5e0ff */
[----:B---3--:R-:W-:-:S03]  /*5ac0*/  IADD3 R6, P1, R26, R2, RZ ;  /* 0x000000021a067210 */ /* 0x008fc60007f3e0ff */
[--C-:B------:R-:W-:Y:S02]  /*5ad0*/  IMAD.X R5, R11, 0x1, R3.reuse, P2 ;  /* 0x000000010b057824 */ /* 0x100fe400010e0603 */
[----:B------:R-:W-:Y:S01]  /*5ae0*/  IMAD.X R7, R27, 0x1, R3, P1 ;  /* 0x000000011b077824 */ /* 0x000fe200008e0603 */
[----:B------:R-:W-:Y:S02]  /*5af0*/  ISETP.GT.AND P1, PT, R0, 0x10, PT ;  /* 0x000000100000780c */ /* 0x000fe40003f24270 */
[----:B------:R-:W2:Y:S04]  /*5b00*/  @P0 LDG.E.U16 R8, [R4.64] ;  /* 0x0000000404080981 */ /* 0x000ea8000c1e1500 */
[----:B------:R4:W3:Y:S02]  /*5b10*/  @P0 LDG.E.U16 R9, [R6.64] ;  /* 0x0000000406090981 */ /* 0x0008e4000c1e1500 */
[----:B----4-:R-:W-:-:S05]  /*5b20*/  IADD3 R6, P2, R12, R2, RZ ;  /* 0x000000020c067210 */ /* 0x010fca0007f5e0ff */
[----:B------:R-:W-:-:S05]  /*5b30*/  IMAD.X R7, R13, 0x1, R3, P2 ;  /* 0x000000010d077824 */ /* 0x000fca00010e0603 */
[----:B------:R-:W4:Y:S04]  /*5b40*/  @P1 LDG.E.U16 R15, [R6.64] ;  /* 0x00000004060f1981 */ /* 0x000f28000c1e1500 */
[----:B------:R-:W-:Y:S04]  /*5b50*/  STL [R1+0x364], R16 ;  /* 0x0003641001007387 */ /* 0x000fe80000100800 */
[----:B------:R0:W-:Y:S01]  /*5b60*/  STL [R1+0x368], R17 ;  /* 0x0003681101007387 */ /* 0x0001e20000100800 */
[----:B------:R-:W-:-:S03]  /*5b70*/  PRMT R14, RZ, 0x7610, R14 ;  /* 0x00007610ff0e7816 */ /* 0x000fc6000000000e */
[----:B0-----:R-:W4:Y:S04]  /*5b80*/  LDL.64 R16, [R1+0x628] ;  /* 0x0006280001107983 */ /* 0x001f280000100a00 */
[----:B------:R-:W4:Y:S04]  /*5b90*/  LDL.LU.64 R26, [R1+0xe68] ;  /* 0x000e6800011a7983 */ /* 0x000f280000300a00 */
[----:B------:R-:W4:Y:S04]  /*5ba0*/  LDL.64 R10, [R1+0x658] ;  /* 0x00065800010a7983 */ /* 0x000f280000100a00 */
[----:B--2---:R0:W-:Y:S04]  /*5bb0*/  STL [R1+0x35c], R8 ;  /* 0x00035c0801007387 */ /* 0x0041e80000100800 */
[----:B---3--:R1:W-:Y:S04]  /*5bc0*/  STL [R1+0x360], R9 ;  /* 0x0003600901007387 */ /* 0x0083e80000100800 */
[----:B------:R-:W2:Y:S01]  /*5bd0*/  LDL.64 R12, [R1+0x650] ;  /* 0x00065000010c7983 */ /* 0x000ea20000100a00 */
[----:B0-----:R-:W-:-:S05]  /*5be0*/  IADD3 R8, P0, R24, R2, RZ ;  /* 0x0000000218087210 */ /* 0x001fca0007f1e0ff */
[----:B-1----:R-:W-:Y:S02]  /*5bf0*/  IMAD.X R9, R25, 0x1, R3, P0 ;  /* 0x0000000119097824 */ /* 0x002fe400000e0603 */
[----:B------:R-:W3:Y:S04]  /*5c00*/  LDL.LU.64 R24, [R1+0xe60] ;  /* 0x000e600001187983 */ /* 0x000ee80000300a00 */
[----:B------:R-:W-:Y:S04]  /*5c10*/  STL [R1+0x36c], R29 ;  /* 0x00036c1d01007387 */ /* 0x000fe80000100800 */
[----:B----4-:R-:W-:Y:S04]  /*5c20*/  STL [R1+0x354], R15 ;  /* 0x0003540f01007387 */ /* 0x010fe80000100800 */
[----:B------:R0:W4:Y:S04]  /*5c30*/  @P1 LDG.E.U16 R14, [R8.64] ;  /* 0x00000004080e1981 */ /* 0x000128000c1e1500 */
[----:B0-----:R-:W2:Y:S01]  /*5c40*/  LDL.64 R8, [R1+0x640] ;  /* 0x0006400001087983 */ /* 0x001ea20000100a00 */
[----:B------:R-:W-:-:S05]  /*5c50*/  IADD3 R4, P2, R16, R2, RZ ;  /* 0x0000000210047210 */ /* 0x000fca0007f5e0ff */
[----:B------:R-:W-:Y:S02]  /*5c60*/  IMAD.X R5, R17, 0x1, R3, P2 ;  /* 0x0000000111057824 */ /* 0x000fe400010e0603 */
[----:B------:R-:W2:Y:S01]  /*5c70*/  LDL.64 R16, [R1+0x648] ;  /* 0x0006480001107983 */ /* 0x000ea20000100a00 */
[----:B------:R-:W-:Y:S02]  /*5c80*/  PRMT R28, RZ, 0x7610, R28 ;  /* 0x00007610ff1c7816 */ /* 0x000fe4000000001c */
[----:B---3--:R-:W-:-:S06]  /*5c90*/  PRMT R24, RZ, 0x7610, R24 ;  /* 0x00007610ff187816 */ /* 0x008fcc0000000018 */
[----:B------:R0:W3:Y:S04]  /*5ca0*/  @P1 LDG.E.U16 R24, [R4.64] ;  /* 0x0000000404181981 */ /* 0x0000e8000c1e1500 */
[----:B----4-:R1:W-:Y:S01]  /*5cb0*/  STL [R1+0x358], R14 ;  /* 0x0003580e01007387 */ /* 0x0103e20000100800 */
[----:B--2---:R-:W-:-:S03]  /*5cc0*/  IADD3 R6, P3, R8, R2, RZ ;  /* 0x0000000208067210 */ /* 0x004fc60007f7e0ff */
[----:B-1----:R-:W2:Y:S01]  /*5cd0*/  LDL.64 R14, [R1+0x660] ;  /* 0x00066000010e7983 */ /* 0x002ea20000100a00 */
[----:B0-----:R-:W-:-:S04]  /*5ce0*/  IMAD.MOV.U32 R5, RZ, RZ, R9 ;  /* 0x000000ffff057224 */ /* 0x001fc800078e0009 */
[----:B------:R-:W-:-:S05]  /*5cf0*/  IMAD.X R7, R5, 0x1, R3, P3 ;  /* 0x0000000105077824 */ /* 0x000fca00018e0603 */
[----:B------:R0:W4:Y:S01]  /*5d00*/  @P1 LDG.E.U16 R28, [R6.64] ;  /* 0x00000004061c1981 */ /* 0x000122000c1e1500 */
[----:B------:R-:W-:Y:S01]  /*5d10*/  ISETP.GT.AND P0, PT, R0, 0x11, PT ;  /* 0x000000110000780c */ /* 0x000fe20003f04270 */
[----:B------:R-:W-:Y:S01]  /*5d20*/  IMAD.MOV.U32 R4, RZ, RZ, R8 ;  /* 0x000000ffff047224 */ /* 0x000fe200078e0008 */
[-C--:B------:R-:W-:Y:S02]  /*5d30*/  IADD3 R4, P3, R12, R2.reuse, RZ ;  /* 0x000000020c047210 */ /* 0x080fe40007f7e0ff */
[-C--:B------:R-:W-:Y:S02]  /*5d40*/  IADD3 R8, P2, R10, R2.reuse, RZ ;  /* 0x000000020a087210 */ /* 0x080fe40007f5e0ff */
[----:B------:R-:W-:Y:S01]  /*5d50*/  PRMT R26, RZ, 0x7610, R26 ;  /* 0x00007610ff1a7816 */ /* 0x000fe2000000001a */
[----:B------:R-:W-:Y:S01]  /*5d60*/  IMAD.X R5, R13, 0x1, R3, P3 ;  /* 0x000000010d057824 */ /* 0x000fe200018e0603 */
[----:B------:R-:W-:Y:S01]  /*5d70*/  PRMT R27, RZ, 0x7610, R27 ;  /* 0x00007610ff1b7816 */ /* 0x000fe2000000001b */
[--C-:B------:R-:W-:Y:S01]  /*5d80*/  IMAD.X R9, R11, 0x1, R3.reuse, P2 ;  /* 0x000000010b097824 */ /* 0x100fe200010e0603 */
[----:B0-----:R-:W-:Y:S01]  /*5d90*/  IADD3 R6, P1, R16, R2, RZ ;  /* 0x0000000210067210 */ /* 0x001fe20007f3e0ff */
[----:B------:R-:W3:Y:S04]  /*5da0*/  LDL.LU.64 R10, [R1+0xe58] ;  /* 0x000e5800010a7983 */ /* 0x000ee80000300a00 */
[----:B------:R2:W3:Y:S04]  /*5db0*/  @P0 LDG.E.U16 R26, [R4.64] ;  /* 0x00000004041a0981 */ /* 0x0004e8000c1e1500 */
[----:B------:R0:W3:Y:S01]  /*5dc0*/  @P0 LDG.E.U16 R27, [R8.64] ;  /* 0x00000004081b0981 */ /* 0x0000e2000c1e1500 */
[----:B------:R-:W-:Y:S01]  /*5dd0*/  IMAD.X R7, R17, 0x1, R3, P1 ;  /* 0x0000000111077824 */ /* 0x000fe200008e0603 */
[----:B0-----:R-:W-:-:S02]  /*5de0*/  PRMT R8, RZ, 0x7610, R8 ;  /* 0x00007610ff087816 */ /* 0x001fc40000000008 */
[----:B------:R-:W-:-:S06]  /*5df0*/  PRMT R9, RZ, 0x7610, R9 ;  /* 0x00007610ff097816 */ /* 0x000fcc0000000009 */
[----:B------:R0:W3:Y:S01]  /*5e00*/  @P0 LDG.E.U16 R9, [R6.64] ;  /* 0x0000000406090981 */ /* 0x0000e2000c1e1500 */
[----:B--2---:R-:W-:-:S05]  /*5e10*/  IADD3 R4, P2, R14, R2, RZ ;  /* 0x000000020e047210 */ /* 0x004fca0007f5e0ff */
[----:B------:R-:W-:Y:S01]  /*5e20*/  IMAD.X R5, R15, 0x1, R3, P2 ;  /* 0x000000010f057824 */ /* 0x000fe200010e0603 */
[----:B----4-:R1:W-:Y:S04]  /*5e30*/  STL [R1+0x350], R28 ;  /* 0x0003501c01007387 */ /* 0x0103e80000100800 */
[----:B------:R-:W2:Y:S04]  /*5e40*/  @P0 LDG.E.U16 R8, [R4.64] ;  /* 0x0000000404080981 */ /* 0x000ea8000c1e1500 */
[----:B------:R-:W4:Y:S04]  /*5e50*/  LDL.64 R12, [R1+0x670] ;  /* 0x00067000010c7983 */ /* 0x000f280000100a00 */
[----:B-1----:R-:W0:Y:S04]  /*5e60*/  LDL.64 R28, [R1+0x678] ;  /* 0x00067800011c7983 */ /* 0x002e280000100a00 */
[----:B---3--:R-:W-:Y:S04]  /*5e70*/  STL [R1+0x348], R26 ;  /* 0x0003481a01007387 */ /* 0x008fe80000100800 */
[----:B------:R1:W-:Y:S04]  /*5e80*/  STL [R1+0x34c], R27 ;  /* 0x00034c1b01007387 */ /* 0x0003e80000100800 */
[----:B------:R-:W3:Y:S04]  /*5e90*/  LDL.64 R16, [R1+0x680] ;  /* 0x0006800001107983 */ /* 0x000ee80000100a00 */
[----:B------:R-:W3:Y:S04]  /*5ea0*/  LDL.64 R14, [R1+0x698] ;  /* 0x00069800010e7983 */ /* 0x000ee80000100a00 */
[----:B-1----:R-:W3:Y:S04]  /*5eb0*/  LDL.64 R26, [R1+0x668] ;  /* 0x00066800011a7983 */ /* 0x002ee80000100a00 */
[----:B--2---:R4:W-:Y:S01]  /*5ec0*/  STL [R1+0x340], R8 ;  /* 0x0003400801007387 */ /* 0x0049e20000100800 */
[----:B0-----:R-:W-:-:S02]  /*5ed0*/  IADD3 R6, P2, R28, R2, RZ ;  /* 0x000000021c067210 */ /* 0x001fc40007f5e0ff */
[----:B----4-:R-:W-:Y:S01]  /*5ee0*/  IADD3 R8, P0, R12, R2, RZ ;  /* 0x000000020c087210 */ /* 0x010fe20007f1e0ff */
[----:B------:R0:W-:Y:S02]  /*5ef0*/  STL [R1+0x344], R9 ;  /* 0x0003440901007387 */ /* 0x0001e40000100800 */
[--C-:B------:R-:W-:Y:S02]  /*5f00*/  IMAD.X R7, R29, 0x1, R3.reuse, P2 ;  /* 0x000000011d077824 */ /* 0x100fe400010e0603 */
[----:B------:R-:W2:Y:S01]  /*5f10*/  LDL.64 R28, [R1+0x690] ;  /* 0x00069000011c7983 */ /* 0x000ea20000100a00 */
[----:B0-----:R-:W-:-:S03]  /*5f20*/  IMAD.X R9, R13, 0x1, R3, P0 ;  /* 0x000000010d097824 */ /* 0x001fc600000e0603 */
[----:B------:R-:W4:Y:S01]  /*5f30*/  LDL.LU.64 R12, [R1+0xe50] ;  /* 0x000e5000010c7983 */ /* 0x000f220000300a00 */
[----:B------:R-:W-:Y:S02]  /*5f40*/  ISETP.GT.AND P1, PT, R0, 0x12, PT ;  /* 0x000000120000780c */ /* 0x000fe40003f24270 */
[----:B------:R-:W-:Y:S02]  /*5f50*/  PRMT R11, RZ, 0x7610, R11 ;  /* 0x00007610ff0b7816 */ /* 0x000fe4000000000b */
[----:B------:R-:W-:Y:S02]  /*5f60*/  PRMT R10, RZ, 0x7610, R10 ;  /* 0x00007610ff0a7816 */ /* 0x000fe4000000000a */
[----:B---3--:R-:W-:-:S07]  /*5f70*/  IADD3 R4, P2, R26, R2, RZ ;  /* 0x000000021a047210 */ /* 0x008fce0007f5e0ff */
[----:B------:R0:W3:Y:S04]  /*5f80*/  @P1 LDG.E.U16 R11, [R6.64] ;  /* 0x00000004060b1981 */ /* 0x0000e8000c1e1500 */
[----:B------:R1:W2:Y:S01]  /*5f90*/  @P1 LDG.E.U16 R10, [R8.64] ;  /* 0x00000004080a1981 */ /* 0x0002a2000c1e1500 */
[----:B0-----:R-:W-:-:S04]  /*5fa0*/  IMAD.MOV.U32 R7, RZ, RZ, R27 ;  /* 0x000000ffff077224 */ /* 0x001fc800078e001b */
[----:B------:R-:W-:Y:S02]  /*5fb0*/  IMAD.X R5, R7, 0x1, R3, P2 ;  /* 0x0000000107057824 */ /* 0x000fe400010e0603 */
[----:B------:R-:W-:Y:S01]  /*5fc0*/  IMAD.MOV.U32 R6, RZ, RZ, R26 ;  /* 0x000000ffff067224 */ /* 0x000fe200078e001a */
[----:B------:R-:W-:Y:S01]  /*5fd0*/  IADD3 R6, P3, R16, R2, RZ ;  /* 0x0000000210067210 */ /* 0x000fe20007f7e0ff */
[----:B------:R-:W3:Y:S01]  /*5fe0*/  LDL.LU R26, [R1+0xe48] ;  /* 0x000e4800011a7983 */ /* 0x000ee20000300800 */
[----:B----4-:R-:W-:Y:S02]  /*5ff0*/  PRMT R13, RZ, 0x7610, R13 ;  /* 0x00007610ff0d7816 */ /* 0x010fe4000000000d */
[----:B------:R-:W-:-:S04]  /*6000*/  PRMT R12, RZ, 0x7610, R12 ;  /* 0x00007610ff0c7816 */ /* 0x000fc8000000000c */
[----:B------:R0:W4:Y:S02]  /*6010*/  @P1 LDG.E.U16 R13, [R4.64] ;  /* 0x00000004040d1981 */ /* 0x000124000c1e1500 */
[----:B0-----:R-:W-:-:S04]  /*6020*/  IMAD.MOV.U32 R5, RZ, RZ, R17 ;  /* 0x000000ffff057224 */ /* 0x001fc800078e0011 */
[----:B------:R-:W-:-:S05]  /*6030*/  IMAD.X R7, R5, 0x1, R3, P3 ;  /* 0x0000000105077824 */ /* 0x000fca00018e0603 */
[----:B------:R-:W4:Y:S01]  /*6040*/  @P1 LDG.E.U16 R12, [R6.64] ;  /* 0x00000004060c1981 */ /* 0x000f22000c1e1500 */
[----:B-1----:R-:W-:Y:S01]  /*6050*/  IADD3 R8, P2, R14, R2, RZ ;  /* 0x000000020e087210 */ /* 0x002fe20007f5e0ff */
[----:B------:R-:W-:Y:S02]  /*6060*/  IMAD.MOV.U32 R4, RZ, RZ, R16 ;  /* 0x000000ffff047224 */ /* 0x000fe400078e0010 */
[----:B--2---:R-:W-:Y:S02]  /*6070*/  STL [R1+0x33c], R10 ;  /* 0x00033c0a01007387 */ /* 0x004fe40000100800 */
[----:B------:R-:W-:Y:S02]  /*6080*/  IMAD.X R9, R15, 0x1, R3, P2 ;  /* 0x000000010f097824 */ /* 0x000fe400010e0603 */
[----:B---3--:R0:W-:Y:S04]  /*6090*/  STL [R1+0x338], R11 ;  /* 0x0003380b01007387 */ /* 0x0081e80000100800 */
[----:B------:R-:W2:Y:S04]  /*60a0*/  LDL.64 R16, [R1+0x6a0] ;  /* 0x0006a00001107983 */ /* 0x000ea80000100a00 */
[----:B0-----:R-:W3:Y:S04]  /*60b0*/  LDL.64 R10, [R1+0x688] ;  /* 0x00068800010a7983 */ /* 0x001ee80000100a00 */
[----:B------:R-:W2:Y:S01]  /*60c0*/  LDL.LU.64 R14, [R1+0xe40] ;  /* 0x000e4000010e7983 */ /* 0x000ea20000300a00 */
[----:B------:R-:W-:-:S02]  /*60d0*/  ISETP.GT.AND P0, PT, R0, 0x13, PT ;  /* 0x000000130000780c */ /* 0x000fc40003f04270 */
[----:B------:R-:W-:-:S11]  /*60e0*/  PRMT R26, RZ, 0x7610, R26 ;  /* 0x00007610ff1a7816 */ /* 0x000fd6000000001a */
[----:B------:R0:W3:Y:S04]  /*60f0*/  @P0 LDG.E.U16 R26, [R8.64] ;  /* 0x00000004081a0981 */ /* 0x0000e8000c1e1500 */
[----:B----4-:R-:W-:Y:S04]  /*6100*/  STL [R1+0x330], R12 ;  /* 0x0003300c01007387 */ /* 0x010fe80000100800 */
[----:B------:R1:W-:Y:S04]  /*6110*/  STL [R1+0x334], R13 ;  /* 0x0003340d01007387 */ /* 0x0003e80000100800 */
[----:B-1----:R-:W4:Y:S01]  /*6120*/  LDL.64 R12, [R1+0x6b8] ;  /* 0x0006b800010c7983 */ /* 0x002f220000100a00 */
[----:B------:R-:W-:-:S05]  /*6130*/  IADD3 R4, P3, R28, R2, RZ ;  /* 0x000000021c047210 */ /* 0x000fca0007f7e0ff */
[----:B------:R-:W-:Y:S01]  /*6140*/  IMAD.X R5, R29, 0x1, R3, P3 ;  /* 0x000000011d057824 */ /* 0x000fe200018e0603 */
[----:B--2---:R-:W-:Y:S01]  /*6150*/  PRMT R15, RZ, 0x7610, R15 ;  /* 0x00007610ff0f7816 */ /* 0x004fe2000000000f */
[----:B------:R-:W2:Y:S01]  /*6160*/  LDL.64 R28, [R1+0x6b0] ;  /* 0x0006b000011c7983 */ /* 0x000ea20000100a00 */
[-C--:B---3--:R-:W-:Y:S02]  /*6170*/  IADD3 R6, P1, R10, R2.reuse, RZ ;  /* 0x000000020a067210 */ /* 0x088fe40007f3e0ff */
[----:B------:R-:W-:Y:S02]  /*6180*/  PRMT R14, RZ, 0x7610, R14 ;  /* 0x00007610ff0e7816 */ /* 0x000fe4000000000e */
[----:B------:R1:W3:Y:S01]  /*6190*/  @P0 LDG.E.U16 R15, [R4.64] ;  /* 0x00000004040f0981 */ /* 0x0002e2000c1e1500 */
[----:B------:R-:W-:Y:S01]  /*61a0*/  IMAD.X R7, R11, 0x1, R3, P1 ;  /* 0x000000010b077824 */ /* 0x000fe200008e0603 */
[----:B0-----:R-:W-:Y:S02]  /*61b0*/  PRMT R8, RZ, 0x7610, R8 ;  /* 0x00007610ff087816 */ /* 0x001fe40000000008 */
[----:B-1----:R-:W-:-:S02]  /*61c0*/  IADD3 R4, P2, R16, R2, RZ ;  /* 0x0000000210047210 */ /* 0x002fc40007f5e0ff */
[----:B------:R4:W2:Y:S03]  /*61d0*/  @P0 LDG.E.U16 R14, [R6.64] ;  /* 0x00000004060e0981 */ /* 0x0008a6000c1e1500 */
[----:B------:R-:W-:Y:S01]  /*61e0*/  IMAD.X R5, R17, 0x1, R3, P2 ;  /* 0x0000000111057824 */ /* 0x000fe200010e0603 */
[----:B------:R-:W-:Y:S02]  /*61f0*/  ISETP.GT.AND P1, PT, R0, 0x14, PT ;  /* 0x000000140000780c */ /* 0x000fe40003f24270 */
[----:B------:R-:W-:Y:S02]  /*6200*/  PRMT R9, RZ, 0x7610, R9 ;  /* 0x00007610ff097816 */ /* 0x000fe40000000009 */
[----:B------:R0:W3:Y:S04]  /*6210*/  @P0 LDG.E.U16 R8, [R4.64] ;  /* 0x0000000404080981 */ /* 0x0000e8000c1e1500 */
[----:B------:R1:W-:Y:S01]  /*6220*/  STL [R1+0x32c], R26 ;  /* 0x00032c1a01007387 */ /* 0x0003e20000100800 */
[----:B0-----:R-:W-:-:S03]  /*6230*/  IMAD.MOV.U32 R5, RZ, RZ, R9 ;  /* 0x000000ffff057224 */ /* 0x001fc600078e0009 */
[----:B-1----:R-:W3:Y:S04]  /*6240*/  LDL.64 R26, [R1+0x6a8] ;  /* 0x0006a800011a7983 */ /* 0x002ee80000100a00 */
[----:B------:R-:W3:Y:S04]  /*6250*/  LDL.LU.64 R10, [R1+0xe38] ;  /* 0x000e3800010a7983 */ /* 0x000ee80000300a00 */
[----:B------:R-:W3:Y:S01]  /*6260*/  LDL.64 R16, [R1+0x6c0] ;  /* 0x0006c00001107983 */ /* 0x000ee20000100a00 */
[----:B----4-:R-:W-:-:S05]  /*6270*/  IADD3 R6, P2, R12, R2, RZ ;  /* 0x000000020c067210 */ /* 0x010fca0007f5e0ff */
[----:B------:R-:W-:-:S05]  /*6280*/  IMAD.X R7, R13, 0x1, R3, P2 ;  /* 0x000000010d077824 */ /* 0x000fca00010e0603 */
[----:B------:R0:W4:Y:S04]  /*6290*/  @P1 LDG.E.U16 R5, [R6.64] ;  /* 0x0000000406051981 */ /* 0x000128000c1e1500 */
[----:B--2---:R-:W-:Y:S04]  /*62a0*/  STL [R1+0x324], R14 ;  /* 0x0003240e01007387 */ /* 0x004fe80000100800 */
[----:B---3--:R1:W-:Y:S04]  /*62b0*/  STL [R1+0x328], R15 ;  /* 0x0003280f01007387 */ /* 0x0083e80000100800 */
[----:B-1----:R-:W2:Y:S04]  /*62c0*/  LDL.64 R14, [R1+0x6d8] ;  /* 0x0006d800010e7983 */ /* 0x002ea80000100a00 */
[----:B------:R1:W-:Y:S04]  /*62d0*/  STL [R1+0x320], R8 ;  /* 0x0003200801007387 */ /* 0x0003e80000100800 */
[----:B------:R-:W3:Y:S01]  /*62e0*/  LDL.64 R12, [R1+0x6d0] ;  /* 0x0006d000010c7983 */ /* 0x000ee20000100a00 */
[----:B-1----:R-:W-:-:S03]  /*62f0*/  IADD3 R8, P0, R28, R2, RZ ;  /* 0x000000021c087210 */ /* 0x002fc60007f1e0ff */
[----:B------:R1:W-:Y:S01]  /*6300*/  STL.S16 [R1+0x318], R9 ;  /* 0x0003180901007387 */ /* 0x0003e20000100600 */
[----:B------:R-:W-:Y:S02]  /*6310*/  PRMT R11, RZ, 0x7610, R11 ;  /* 0x00007610ff0b7816 */ /* 0x000fe4000000000b */
[----:B------:R-:W-:Y:S02]  /*6320*/  PRMT R10, RZ, 0x7610, R10 ;  /* 0x00007610ff0a7816 */ /* 0x000fe4000000000a */
[-C--:B------:R-:W-:Y:S01]  /*6330*/  IADD3 R4, P2, R26, R2.reuse, RZ ;  /* 0x000000021a047210 */ /* 0x080fe20007f5e0ff */
[----:B-1----:R-:W-:Y:S02]  /*6340*/  IMAD.X R9, R29, 0x1, R3, P0 ;  /* 0x000000011d097824 */ /* 0x002fe400000e0603 */
[----:B------:R-:W2:Y:S04]  /*6350*/  LDL.LU.64 R28, [R1+0xe30] ;  /* 0x000e3000011c7983 */ /* 0x000ea80000300a00 */
[----:B------:R1:W2:Y:S01]  /*6360*/  @P1 LDG.E.U16 R11, [R8.64] ;  /* 0x00000004080b1981 */ /* 0x0002a2000c1e1500 */
[----:B0-----:R-:W-:Y:S01]  /*6370*/  IADD3 R6, P3, R16, R2, RZ ;  /* 0x0000000210067210 */ /* 0x001fe20007f7e0ff */
[----:B-1----:R-:W-:Y:S01]  /*6380*/  IMAD.MOV.U32 R8, RZ, RZ, R10 ;  /* 0x000000ffff087224 */ /* 0x002fe200078e000a */
[----:B------:R-:W-:Y:S01]  /*6390*/  PRMT R9, RZ, 0x7610, R9 ;  /* 0x00007610ff097816 */ /* 0x000fe20000000009 */
[----:B----4-:R0:W-:Y:S02]  /*63a0*/  @P1 STL [R1+0x318], R5 ;  /* 0x0003180501001387 */ /* 0x0101e40000100800 */
[----:B0-----:R-:W-:-:S02]  /*63b0*/  IMAD.X R5, R27, 0x1, R3, P2 ;  /* 0x000000011b057824 */ /* 0x001fc400010e0603 */
[----:B------:R-:W4:Y:S04]  /*63c0*/  LDL.LU.64 R26, [R1+0xe28] ;  /* 0x000e2800011a7983 */ /* 0x000f280000300a00 */
[----:B------:R0:W4:Y:S02]  /*63d0*/  @P1 LDG.E.U16 R8, [R4.64] ;  /* 0x0000000404081981 */ /* 0x000124000c1e1500 */
[----:B0-----:R-:W-:-:S04]  /*63e0*/  IMAD.MOV.U32 R5, RZ, RZ, R17 ;  /* 0x000000ffff057224 */ /* 0x001fc800078e0011 */
[----:B------:R-:W-:Y:S02]  /*63f0*/  IMAD.X R7, R5, 0x1, R3, P3 ;  /* 0x0000000105077824 */ /* 0x000fe400018e0603 */
[----:B------:R-:W-:-:S06]  /*6400*/  IMAD.MOV.U32 R5, RZ, RZ, R9 ;  /* 0x000000ffff057224 */ /* 0x000fcc00078e0009 */
[----:B------:R-:W4:Y:S01]  /*6410*/  @P1 LDG.E.U16 R5, [R6.64] ;  /* 0x0000000406051981 */ /* 0x000f22000c1e1500 */
[----:B------:R-:W-:-:S03]  /*6420*/  IMAD.MOV.U32 R4, RZ, RZ, R16 ;  /* 0x000000ffff047224 */ /* 0x000fc600078e0010 */
[----:B------:R-:W-:Y:S01]  /*6430*/  STL.S16 [R1+0x314], R10 ;  /* 0x0003140a01007387 */ /* 0x000fe20000100600 */
[----:B------:R-:W-:Y:S02]  /*6440*/  ISETP.GT.AND P0, PT, R0, 0x15, PT ;  /* 0x000000150000780c */ /* 0x000fe40003f04270 */
[----:B---3--:R-:W-:Y:S01]  /*6450*/  IADD3 R4, P3, R12, R2, RZ ;  /* 0x000000020c047210 */ /* 0x008fe20007f7e0ff */
[----:B--2---:R0:W-:Y:S04]  /*6460*/  STL [R1+0x31c], R11 ;  /* 0x00031c0b01007387 */ /* 0x0041e80000100800 */
[----:B------:R-:W2:Y:S04]  /*6470*/  LDL.64 R16, [R1+0x6e0] ;  /* 0x0006e00001107983 */ /* 0x000ea80000100a00 */
[----:B0-----:R-:W3:Y:S04]  /*6480*/  LDL.64 R10, [R1+0x6c8] ;  /* 0x0006c800010a7983 */ /* 0x001ee80000100a00 */
[----:B----4-:R0:W-:Y:S01]  /*6490*/  @P1 STL [R1+0x314], R8 ;  /* 0x0003140801001387 */ /* 0x0101e20000100800 */
[----:B------:R-:W-:-:S03]  /*64a0*/  PRMT R26, RZ, 0x7610, R26 ;  /* 0x00007610ff1a7816 */ /* 0x000fc6000000001a */
[----:B------:R1:W-:Y:S01]  /*64b0*/  STL.S16 [R1+0x310], R9 ;  /* 0x0003100901007387 */ /* 0x0003e20000100600 */
[----:B0-----:R-:W-:Y:S02]  /*64c0*/  IADD3 R8, P2, R14, R2, RZ ;  /* 0x000000020e087210 */ /* 0x001fe40007f5e0ff */
[----:B------:R-:W-:-:S03]  /*64d0*/  PRMT R27, RZ, 0x7610, R27 ;  /* 0x00007610ff1b7816 */ /* 0x000fc6000000001b */
[--C-:B-1----:R-:W-:Y:S02]  /*64e0*/  IMAD.X R9, R15, 0x1, R3.reuse, P2 ;  /* 0x000000010f097824 */ /* 0x102fe400010e0603 */
[----:B------:R-:W4:Y:S04]  /*64f0*/  LDL.64 R14, [R1+0x6f8] ;  /* 0x0006f800010e7983 */ /* 0x000f280000100a00 */
[----:B------:R0:W4:Y:S04]  /*6500*/  @P0 LDG.E.U16 R27, [R8.64] ;  /* 0x00000004081b0981 */ /* 0x000128000c1e1500 */
[----:B------:R1:W-:Y:S02]  /*6510*/  @P1 STL [R1+0x310], R5 ;  /* 0x0003100501001387 */ /* 0x0003e40000100800 */
[----:B-1----:R-:W-:Y:S01]  /*6520*/  IMAD.X R5, R13, 0x1, R3, P3 ;  /* 0x000000010d057824 */ /* 0x002fe200018e0603 */
[----:B0-----:R-:W-:Y:S01]  /*6530*/  PRMT R8, RZ, 0x7610, R8 ;  /* 0x00007610ff087816 */ /* 0x001fe20000000008 */
[----:B------:R-:W4:Y:S04]  /*6540*/  LDL.64 R12, [R1+0x6f0] ;  /* 0x0006f000010c7983 */ /* 0x000f280000100a00 */
[----:B------:R2:W4:Y:S01]  /*6550*/  @P0 LDG.E.U16 R26, [R4.64] ;  /* 0x00000004041a0981 */ /* 0x000522000c1e1500 */
[----:B------:R-:W-:-:S02]  /*6560*/  PRMT R9, RZ, 0x7610, R9 ;  /* 0x00007610ff097816 */ /* 0x000fc40000000009 */
[-C--:B--2---:R-:W-:Y:S02]  /*6570*/  IADD3 R4, P2, R16, R2.reuse, RZ ;  /* 0x0000000210047210 */ /* 0x084fe40007f5e0ff */
[----:B---3--:R-:W-:-:S03]  /*6580*/  IADD3 R6, P1, R10, R2, RZ ;  /* 0x000000020a067210 */ /* 0x008fc60007f3e0ff */
[--C-:B------:R-:W-:Y:S02]  /*6590*/  IMAD.X R5, R17, 0x1, R3.reuse, P2 ;  /* 0x0000000111057824 */ /* 0x100fe400010e0603 */
[----:B------:R-:W-:-:S03]  /*65a0*/  IMAD.X R7, R11, 0x1, R3, P1 ;  /* 0x000000010b077824 */ /* 0x000fc600008e0603 */
[----:B------:R-:W2:Y:S04]  /*65b0*/  @P0 LDG.E.U16 R8, [R4.64] ;  /* 0x0000000404080981 */ /* 0x000ea8000c1e1500 */
[----:B------:R0:W3:Y:S04]  /*65c0*/  @P0 LDG.E.U16 R9, [R6.64] ;  /* 0x0000000406090981 */ /* 0x0000e8000c1e1500 */
[----:B----4-:R-:W-:Y:S04]  /*65d0*/  STL [R1+0x308], R26 ;  /* 0x0003081a01007387 */ /* 0x010fe80000100800 */
[----:B------:R1:W-:Y:S04]  /*65e0*/  STL [R1+0x30c], R27 ;  /* 0x00030c1b01007387 */ /* 0x0003e80000100800 */
[----:B-1----:R-:W4:Y:S04]  /*65f0*/  LDL.64 R26, [R1+0x6e8] ;  /* 0x0006e800011a7983 */ /* 0x002f280000100a00 */
[----:B------:R-:W4:Y:S01]  /*6600*/  LDL.LU.64 R10, [R1+0xe20] ;  /* 0x000e2000010a7983 */ /* 0x000f220000300a00 */
[----:B------:R-:W-:-:S03]  /*6610*/  ISETP.GT.AND P1, PT, R0, 0x16, PT ;  /* 0x000000160000780c */ /* 0x000fc60003f24270 */
[----:B------:R-:W4:Y:S04]  /*6620*/  LDL.64 R16, [R1+0x718] ;  /* 0x0007180001107983 */ /* 0x000f280000100a00 */
[----:B--2---:R1:W-:Y:S01]  /*6630*/  STL [R1+0x300], R8 ;  /* 0x0003000801007387 */ /* 0x0043e20000100800 */
[----:B0-----:R-:W-:-:S03]  /*6640*/  IADD3 R6, P2, R14, R2, RZ ;  /* 0x000000020e067210 */ /* 0x001fc60007f5e0ff */
[----:B---3--:R0:W-:Y:S01]  /*6650*/  STL [R1+0x304], R9 ;  /* 0x0003040901007387 */ /* 0x0081e20000100800 */
[----:B-1----:R-:W-:Y:S01]  /*6660*/  IADD3 R8, P0, R12, R2, RZ ;  /* 0x000000020c087210 */ /* 0x002fe20007f1e0ff */
[--C-:B------:R-:W-:Y:S02]  /*6670*/  IMAD.X R7, R15, 0x1, R3.reuse, P2 ;  /* 0x000000010f077824 */ /* 0x100fe400010e0603 */
[----:B------:R-:W2:Y:S02]  /*6680*/  LDL.64 R14, [R1+0x710] ;  /* 0x00071000010e7983 */ /* 0x000ea40000100a00 */
[----:B0-----:R-:W-:Y:S02]  /*6690*/  IMAD.X R9, R13, 0x1, R3, P0 ;  /* 0x000000010d097824 */ /* 0x001fe400000e0603 */
[----:B------:R-:W3:Y:S01]  /*66a0*/  LDL.LU.64 R12, [R1+0xe18] ;  /* 0x000e1800010c7983 */ /* 0x000ee20000300a00 */
[----:B----4-:R-:W-:-:S06]  /*66b0*/  PRMT R10, RZ, 0x7610, R10 ;  /* 0x00007610ff0a7816 */ /* 0x010fcc000000000a */
[----:B------:R0:W4:Y:S04]  /*66c0*/  @P1 LDG.E.U16 R10, [R8.64] ;  /* 0x00000004080a1981 */ /* 0x000128000c1e1500 */
[----:B0-----:R-:W2:Y:S01]  /*66d0*/  LDL.64 R8, [R1+0x700] ;  /* 0x0007000001087983 */ /* 0x001ea20000100a00 */
[----:B------:R-:W-:-:S06]  /*66e0*/  PRMT R11, RZ, 0x7610, R11 ;  /* 0x00007610ff0b7816 */ /* 0x000fcc000000000b */
[----:B------:R2:W4:Y:S01]  /*66f0*/  @P1 LDG.E.U16 R11, [R6.64] ;  /* 0x00000004060b1981 */ /* 0x000522000c1e1500 */
[----:B------:R-:W-:Y:S02]  /*6700*/  IADD3 R4, P2, R26, R2, RZ ;  /* 0x000000021a047210 */ /* 0x000fe40007f5e0ff */
[----:B------:R-:W-:-:S03]  /*6710*/  PRMT R23, RZ, 0x7610, R23 ;  /* 0x00007610ff177816 */ /* 0x000fc60000000017 */
[----:B------:R-:W-:Y:S01]  /*6720*/  IMAD.X R5, R27, 0x1, R3, P2 ;  /* 0x000000011b057824 */ /* 0x000fe200010e0603 */
[----:B------:R-:W-:Y:S01]  /*6730*/  ISETP.GT.AND P0, PT, R0, 0x17, PT ;  /* 0x000000170000780c */ /* 0x000fe20003f04270 */
[----:B------:R-:W4:Y:S01]  /*6740*/  LDL.64 R26, [R1+0x708] ;  /* 0x00070800011a7983 */ /* 0x000f220000100a00 */
[----:B---3--:R-:W-:-:S03]  /*6750*/  PRMT R13, RZ, 0x7610, R13 ;  /* 0x00007610ff0d7816 */ /* 0x008fc6000000000d */
[----:B------:R0:W3:Y:S01]  /*6760*/  @P1 LDG.E.U16 R23, [R4.64] ;  /* 0x0000000404171981 */ /* 0x0000e2000c1e1500 */
[----:B------:R-:W-:Y:S02]  /*6770*/  PRMT R12, RZ, 0x7610, R12 ;  /* 0x00007610ff0c7816 */ /* 0x000fe4000000000c */
[----:B0-----:R-:W-:-:S05]  /*6780*/  IADD3 R4, P2, R16, R2, RZ ;  /* 0x0000000210047210 */ /* 0x001fca0007f5e0ff */
[----:B------:R-:W-:-:S05]  /*6790*/  IMAD.X R5, R17, 0x1, R3, P2 ;  /* 0x0000000111057824 */ /* 0x000fca00010e0603 */
[----:B------:R0:W3:Y:S01]  /*67a0*/  @P0 LDG.E.U16 R12, [R4.64] ;  /* 0x00000004040c0981 */ /* 0x0000e2000c1e1500 */
[----:B--2---:R-:W-:-:S05]  /*67b0*/  IADD3 R6, P3, R8, R2, RZ ;  /* 0x0000000208067210 */ /* 0x004fca0007f7e0ff */
[----:B------:R-:W-:Y:S01]  /*67c0*/  IMAD.X R7, R9, 0x1, R3, P3 ;  /* 0x0000000109077824 */ /* 0x000fe200018e0603 */
[----:B------:R-:W-:-:S04]  /*67d0*/  IADD3 R8, P3, R14, R2, RZ ;  /* 0x000000020e087210 */ /* 0x000fc80007f7e0ff */
[----:B------:R1:W2:Y:S01]  /*67e0*/  @P1 LDG.E.U16 R13, [R6.64] ;  /* 0x00000004060d1981 */ /* 0x0002a2000c1e1500 */
[----:B------:R-:W-:-:S03]  /*67f0*/  IMAD.X R9, R15, 0x1, R3, P3 ;  /* 0x000000010f097824 */ /* 0x000fc600018e0603 */
[----:B----4-:R-:W-:Y:S01]  /*6800*/  STL [R1+0x2fc], R10 ;  /* 0x0002fc0a01007387 */ /* 0x010fe20000100800 */
[----:B-1----:R-:W-:-:S03]  /*6810*/  PRMT R6, RZ, 0x7610, R6 ;  /* 0x00007610ff067816 */ /* 0x002fc60000000006 */
[----:B------:R1:W-:Y:S04]  /*6820*/  STL [R1+0x2f8], R11 ;  /* 0x0002f80b01007387 */ /* 0x0003e80000100800 */
[----:B------:R-:W4:Y:S04]  /*6830*/  @P0 LDG.E.U16 R6, [R8.64] ;  /* 0x0000000408060981 */ /* 0x000f28000c1e1500 */
[----:B-1----:R-:W4:Y:S04]  /*6840*/  LDL.64 R10, [R1+0x720] ;  /* 0x00072000010a7983 */ /* 0x002f280000100a00 */
[----:B---3--:R1:W-:Y:S01]  /*6850*/  STL [R1+0x2f4], R23 ;  /* 0x0002f41701007387 */ /* 0x0083e20000100800 */
[----:B0-----:R-:W-:-:S03]  /*6860*/  IADD3 R4, P2, R26, R2, RZ ;  /* 0x000000021a047210 */ /* 0x001fc60007f5e0ff */
[----:B-1----:R-:W3:Y:S04]  /*6870*/  LDL.LU R23, [R1+0xe14] ;  /* 0x000e140001177983 */ /* 0x002ee80000300800 */
[----:B------:R-:W3:Y:S04]  /*6880*/  LDL.64 R16, [R1+0x738] ;  /* 0x0007380001107983 */ /* 0x000ee80000100a00 */
[----:B------:R-:W3:Y:S04]  /*6890*/  LDL.LU R14, [R1+0xe10] ;  /* 0x000e1000010e7983 */ /* 0x000ee80000300800 */
[----:B------:R-:W-:Y:S01]  /*68a0*/  STL [R1+0x2ec], R12 ;  /* 0x0002ec0c01007387 */ /* 0x000fe20000100800 */
[----:B------:R-:W-:-:S03]  /*68b0*/  IMAD.X R5, R27, 0x1, R3, P2 ;  /* 0x000000011b057824 */ /* 0x000fc600010e0603 */
[----:B--2---:R0:W-:Y:S04]  /*68c0*/  STL [R1+0x2f0], R13 ;  /* 0x0002f00d01007387 */ /* 0x0041e80000100800 */
[----:B0-----:R-:W2:Y:S04]  /*68d0*/  LDL.64 R12, [R1+0x730] ;  /* 0x00073000010c7983 */ /* 0x001ea80000100a00 */
[----:B----4-:R0:W-:Y:S04]  /*68e0*/  STL [R1+0x2e8], R6 ;  /* 0x0002e80601007387 */ /* 0x0101e80000100800 */
[----:B------:R-:W4:Y:S01]  /*68f0*/  LDL.64 R26, [R1+0x728] ;  /* 0x00072800011a7983 */ /* 0x000f220000100a00 */
[----:B0-----:R-:W-:-:S05]  /*6900*/  IADD3 R6, P1, R10, R2, RZ ;  /* 0x000000020a067210 */ /* 0x001fca0007f3e0ff */
[----:B------:R-:W-:Y:S02]  /*6910*/  IMAD.X R7, R11, 0x1, R3, P1 ;  /* 0x000000010b077824 */ /* 0x000fe400008e0603 */
[----:B------:R-:W4:Y:S01]  /*6920*/  LDL.LU.64 R10, [R1+0xe08] ;  /* 0x000e0800010a7983 */ /* 0x000f220000300a00 */
[----:B------:R-:W-:Y:S02]  /*6930*/  ISETP.GT.AND P2, PT, R0, 0x18, PT ;  /* 0x000000180000780c */ /* 0x000fe40003f44270 */
[----:B---3--:R-:W-:Y:S02]  /*6940*/  PRMT R14, RZ, 0x7610, R14 ;  /* 0x00007610ff0e7816 */ /* 0x008fe4000000000e */
[----:B------:R-:W-:-:S04]  /*6950*/  PRMT R29, RZ, 0x7610, R29 ;  /* 0x00007610ff1d7816 */ /* 0x000fc8000000001d */
[----:B------:R0:W3:Y:S04]  /*6960*/  @P0 LDG.E.U16 R14, [R4.64] ;  /* 0x00000004040e0981 */ /* 0x0000e8000c1e1500 */
[----:B------:R2:W3:Y:S01]  /*6970*/  @P0 LDG.E.U16 R29, [R6.64] ;  /* 0x00000004061d0981 */ /* 0x0004e2000c1e1500 */
[----:B0-----:R-:W-:-:S05]  /*6980*/  IADD3 R4, P1, R16, R2, RZ ;  /* 0x0000000210047210 */ /* 0x001fca0007f3e0ff */
[----:B------:R-:W-:Y:S01]  /*6990*/  IMAD.X R5, R17, 0x1, R3, P1 ;  /* 0x0000000111057824 */ /* 0x000fe200008e0603 */
[----:B--2---:R-:W-:Y:S02]  /*69a0*/  IADD3 R6, P0, R12, R2, RZ ;  /* 0x000000020c067210 */ /* 0x004fe40007f1e0ff */
[----:B----4-:R-:W-:Y:S02]  /*69b0*/  PRMT R11, RZ, 0x7610, R11 ;  /* 0x00007610ff0b7816 */ /* 0x010fe4000000000b */
[----:B------:R-:W-:-:S04]  /*69c0*/  PRMT R10, RZ, 0x7610, R10 ;  /* 0x00007610ff0a7816 */ /* 0x000fc8000000000a */
[----:B------:R0:W2:Y:S02]  /*69d0*/  @P2 LDG.E.U16 R11, [R4.64] ;  /* 0x00000004040b2981 */ /* 0x0000a4000c1e1500 */
[----:B0-----:R-:W-:-:S04]  /*69e0*/  IMAD.MOV.U32 R5, RZ, RZ, R13 ;  /* 0x000000ffff057224 */ /* 0x001fc800078e000d */
[----:B------:R-:W-:-:S05]  /*69f0*/  IMAD.X R7, R5, 0x1, R3, P0 ;  /* 0x0000000105077824 */ /* 0x000fca00000e0603 */
[----:B------:R-:W4:Y:S01]  /*6a00*/  @P2 LDG.E.U16 R10, [R6.64] ;  /* 0x00000004060a2981 */ /* 0x000f22000c1e1500 */
[----:B------:R-:W-:-:S03]  /*6a10*/  IMAD.MOV.U32 R4, RZ, RZ, R12 ;  /* 0x000000ffff047224 */ /* 0x000fc600078e000c */
[----:B---3--:R0:W-:Y:S01]  /*6a20*/  STL [R1+0x1ec], R14 ;  /* 0x0001ec0e01007387 */ /* 0x0081e20000100800 */
[----:B------:R-:W-:-:S03]  /*6a30*/  IADD3 R4, P0, R26, R2, RZ ;  /* 0x000000021a047210 */ /* 0x000fc60007f1e0ff */
[----:B0-----:R-:W3:Y:S04]  /*6a40*/  LDL.64 R14, [R1+0x740] ;  /* 0x00074000010e7983 */ /* 0x001ee80000100a00 */
[----:B------:R-:W-:Y:S04]  /*6a50*/  STL [R1+0xd3c], R29 ;  /* 0x000d3c1d01007387 */ /* 0x000fe80000100800 */
[----:B------:R-:W3:Y:S04]  /*6a60*/  LDL.LU.64 R16, [R1+0xe00] ;  /* 0x000e000001107983 */ /* 0x000ee80000300a00 */
[----:B------:R-:W3:Y:S04]  /*6a70*/  LDL.64 R12, [R1+0x758] ;  /* 0x00075800010c7983 */ /* 0x000ee80000100a00 */
[----:B----4-:R-:W-:Y:S04]  /*6a80*/  STL [R1+0x1e0], R10 ;  /* 0x0001e00a01007387 */ /* 0x010fe80000100800 */
[----:B--2---:R0:W-:Y:S04]  /*6a90*/  STL [R1+0x1e4], R11 ;  /* 0x0001e40b01007387 */ /* 0x0041e80000100800 */
[----:B0-----:R-:W2:Y:S04]  /*6aa0*/  LDL.64 R10, [R1+0x750] ;  /* 0x00075000010a7983 */ /* 0x001ea80000100a00 */
[----:B------:R-:W4:Y:S01]  /*6ab0*/  LDL.LU R26, [R1+0xdfc] ;  /* 0x000dfc00011a7983 */ /* 0x000f220000300800 */
[----:B------:R-:W-:Y:S01]  /*6ac0*/  IMAD.X R5, R27, 0x1, R3, P0 ;  /* 0x000000011b057824 */ /* 0x000fe200000e0603 */
[----:B----4-:R-:W-:-:S06]  /*6ad0*/  PRMT R26, RZ, 0x7610, R26 ;  /* 0x00007610ff1a7816 */ /* 0x010fcc000000001a */
[----:B------:R3:W4:Y:S02]  /*6ae0*/  @P2 LDG.E.U16 R26, [R4.64] ;  /* 0x00000004041a2981 */ /* 0x000724000c1e1500 */
[----:B---3--:R-:W-:Y:S02]  /*6af0*/  IADD3 R4, P0, R14, R2, RZ ;  /* 0x000000020e047210 */ /* 0x008fe40007f1e0ff */
[----:B----4-:R0:W-:Y:S04]  /*6b00*/  STL [R1+0xac], R26 ;  /* 0x0000ac1a01007387 */ /* 0x0101e80000100800 */
[----:B0-----:R-:W3:Y:S04]  /*6b10*/  LDL.64 R26, [R1+0x748] ;  /* 0x00074800011a7983 */ /* 0x001ee80000100a00 */
[----:B------:R-:W4:Y:S01]  /*6b20*/  LDL.LU R14, [R1+0xdf8] ;  /* 0x000df800010e7983 */ /* 0x000f220000300800 */
[----:B------:R-:W-:Y:S01]  /*6b30*/  IMAD.X R5, R15, 0x1, R3, P0 ;  /* 0x000000010f057824 */ /* 0x000fe200000e0603 */
[----:B----4-:R-:W-:-:S06]  /*6b40*/  PRMT R14, RZ, 0x7610, R14 ;  /* 0x00007610ff0e7816 */ /* 0x010fcc000000000e */
[----:B------:R0:W4:Y:S02]  /*6b50*/  @P2 LDG.E.U16 R14, [R4.64] ;  /* 0x00000004040e2981 */ /* 0x000124000c1e1500 */
[----:B0-----:R-:W-:Y:S02]  /*6b60*/  IADD3 R4, P0, R12, R2, RZ ;  /* 0x000000020c047210 */ /* 0x001fe40007f1e0ff */
[----:B----4-:R0:W-:Y:S04]  /*6b70*/  STL [R1+0xa8], R14 ;  /* 0x0000a80e01007387 */ /* 0x0101e80000100800 */
[----:B0-----:R-:W4:Y:S04]  /*6b80*/  LDL.64 R14, [R1+0x760] ;  /* 0x00076000010e7983 */ /* 0x001f280000100a00 */
[----:B------:R-:W2:Y:S01]  /*6b90*/  LDL.LU R12, [R1+0xdf4] ;  /* 0x000df400010c7983 */ /* 0x000ea20000300800 */
[----:B------:R-:W-:Y:S01]  /*6ba0*/  ISETP.GT.AND P1, PT, R0, 0x19, PT ;  /* 0x000000190000780c */ /* 0x000fe20003f24270 */
[----:B------:R-:W-:Y:S01]  /*6bb0*/  IMAD.X R5, R13, 0x1, R3, P0 ;  /* 0x000000010d057824 */ /* 0x000fe200000e0603 */
[----:B--2---:R-:W-:-:S11]  /*6bc0*/  PRMT R12, RZ, 0x7610, R12 ;  /* 0x00007610ff0c7816 */ /* 0x004fd6000000000c */
[----:B------:R0:W2:Y:S02]  /*6bd0*/  @P1 LDG.E.U16 R12, [R4.64] ;  /* 0x00000004040c1981 */ /* 0x0000a4000c1e1500 */
[----:B0-----:R-:W-:Y:S02]  /*6be0*/  IADD3 R4, P0, R10, R2, RZ ;  /* 0x000000020a047210 */ /* 0x001fe40007f1e0ff */
[----:B--2---:R0:W-:Y:S04]  /*6bf0*/  STL [R1+0xa4], R12 ;  /* 0x0000a40c01007387 */ /* 0x0041e80000100800 */
[----:B0-----:R-:W2:Y:S04]  /*6c00*/  LDL.64 R12, [R1+0x778] ;  /* 0x00077800010c7983 */ /* 0x001ea80000100a00 */
[----:B------:R-:W2:Y:S01]  /*6c10*/  LDL.LU R10, [R1+0xdf0] ;  /* 0x000df000010a7983 */ /* 0x000ea20000300800 */
[----:B------:R-:W-:Y:S01]  /*6c20*/  IMAD.X R5, R11, 0x1, R3, P0 ;  /* 0x000000010b057824 */ /* 0x000fe200000e0603 */
[----:B--2---:R-:W-:-:S06]  /*6c30*/  PRMT R10, RZ, 0x7610, R10 ;  /* 0x00007610ff0a7816 */ /* 0x004fcc000000000a */
[----:B------:R3:W2:Y:S02]  /*6c40*/  @P1 LDG.E.U16 R10, [R4.64] ;  /* 0x00000004040a1981 */ /* 0x0006a4000c1e1500 */
[----:B---3--:R-:W-:Y:S02]  /*6c50*/  IADD3 R4, P0, R26, R2, RZ ;  /* 0x000000021a047210 */ /* 0x008fe40007f1e0ff */
[----:B--2---:R0:W-:Y:S04]  /*6c60*/  STL [R1+0xa0], R10 ;  /* 0x0000a00a01007387 */ /* 0x0041e80000100800 */
[----:B0-----:R-:W2:Y:S04]  /*6c70*/  LDL.64 R10, [R1+0x770] ;  /* 0x00077000010a7983 */ /* 0x001ea80000100a00 */
[----:B------:R-:W3:Y:S01]  /*6c80*/  LDL.LU R26, [R1+0xdec] ;  /* 0x000dec00011a7983 */ /* 0x000ee20000300800 */
[----:B------:R-:W-:Y:S01]  /*6c90*/  IMAD.X R5, R27, 0x1, R3, P0 ;  /* 0x000000011b057824 */ /* 0x000fe200000e0603 */
[----:B---3--:R-:W-:-:S06]  /*6ca0*/  PRMT R26, RZ, 0x7610, R26 ;  /* 0x00007610ff1a7816 */ /* 0x008fcc000000001a */
[----:B------:R4:W3:Y:S02]  /*6cb0*/  @P1 LDG.E.U16 R26, [R4.64] ;  /* 0x00000004041a1981 */ /* 0x0008e4000c1e1500 */
[----:B----4-:R-:W-:Y:S02]  /*6cc0*/  IADD3 R4, P0, R14, R2, RZ ;  /* 0x000000020e047210 */ /* 0x010fe40007f1e0ff */
[----:B---3--:R0:W-:Y:S04]  /*6cd0*/  STL [R1+0x4c], R26 ;  /* 0x00004c1a01007387 */ /* 0x0081e80000100800 */
        /* <DEDUP_REMOVED lines=47> */
[----:B------:R-:W-:-:S02]  /*6fd0*/  PRMT R17, RZ, 0x7610, R17 ;  /* 0x00007610ff117816 */ /* 0x000fc40000000011 */
[----:B------:R-:W-:Y:S02]  /*6fe0*/  PRMT R16, RZ, 0x7610, R16 ;  /* 0x00007610ff107816 */ /* 0x000fe40000000010 */
[----:B--2---:R-:W-:-:S06]  /*6ff0*/  PRMT R10, RZ, 0x7610, R10 ;  /* 0x00007610ff0a7816 */ /* 0x004fcc000000000a */
[----:B------:R3:W2:Y:S02]  /*7000*/  @P1 LDG.E.U16 R10, [R4.64] ;  /* 0x00000004040a1981 */ /* 0x0006a4000c1e1500 */
[----:B---3--:R-:W-:-:S05]  /*7010*/  IADD3 R4, P0, R26, R2, RZ ;  /* 0x000000021a047210 */ /* 0x008fca0007f1e0ff */
[----:B------:R-:W-:-:S05]  /*7020*/  IMAD.X R5, R27, 0x1, R3, P0 ;  /* 0x000000011b057824 */ /* 0x000fca00000e0603 */
[----:B------:R4:W3:Y:S02]  /*7030*/  @P1 LDG.E.U16 R17, [R4.64] ;  /* 0x0000000404111981 */ /* 0x0008e4000c1e1500 */
[----:B----4-:R-:W-:-:S05]  /*7040*/  IADD3 R4, P0, R14, R2, RZ ;  /* 0x000000020e047210 */ /* 0x010fca0007f1e0ff */
[----:B------:R-:W-:-:S05]  /*7050*/  IMAD.X R5, R15, 0x1, R3, P0 ;  /* 0x000000010f057824 */ /* 0x000fca00000e0603 */
[----:B------:R0:W4:Y:S02]  /*7060*/  @P1 LDG.E.U16 R16, [R4.64] ;  /* 0x0000000404101981 */ /* 0x000124000c1e1500 */
[----:B0-----:R-:W-:Y:S02]  /*7070*/  IADD3 R4, P0, R12, R2, RZ ;  /* 0x000000020c047210 */ /* 0x001fe40007f1e0ff */
[----:B--2---:R0:W-:Y:S04]  /*7080*/  STL [R1+0x30], R10 ;  /* 0x0000300a01007387 */ /* 0x0041e80000100800 */
[----:B------:R-:W2:Y:S04]  /*7090*/  LDL.64 R26, [R1+0x7a8] ;  /* 0x0007a800011a7983 */ /* 0x000ea80000100a00 */
[----:B0-----:R-:W2:Y:S04]  /*70a0*/  LDL.64 R10, [R1+0x7b0] ;  /* 0x0007b000010a7983 */ /* 0x001ea80000100a00 */
[----:B------:R-:W2:Y:S04]  /*70b0*/  LDL.LU.64 R14, [R1+0xdc8] ;  /* 0x000dc800010e7983 */ /* 0x000ea80000300a00 */
[----:B----4-:R-:W-:Y:S04]  /*70c0*/  STL [R1+0x28], R16 ;  /* 0x0000281001007387 */ /* 0x010fe80000100800 */
[----:B---3--:R0:W-:Y:S04]  /*70d0*/  STL [R1+0x2c], R17 ;  /* 0x00002c1101007387 */ /* 0x0081e80000100800 */
[----:B0-----:R-:W3:Y:S04]  /*70e0*/  LDL.64 R16, [R1+0x7c0] ;  /* 0x0007c00001107983 */ /* 0x001ee80000100a00 */
[----:B------:R-:W4:Y:S01]  /*70f0*/  LDL.LU R12, [R1+0xdc0] ;  /* 0x000dc000010c7983 */ /* 0x000f220000300800 */
[----:B------:R-:W-:Y:S01]  /*7100*/  ISETP.GT.AND P1, PT, R0, 0x1c, PT ;  /* 0x0000001c0000780c */ /* 0x000fe20003f24270 */
[----:B------:R-:W-:Y:S01]  /*7110*/  IMAD.X R5, R13, 0x1, R3, P0 ;  /* 0x000000010d057824 */ /* 0x000fe200000e0603 */
[----:B------:R-:W-:-:S02]  /*7120*/  PRMT R7, RZ, 0x7610, R7 ;  /* 0x00007610ff077816 */ /* 0x000fc40000000007 */
[----:B------:R-:W-:Y:S02]  /*7130*/  PRMT R6, RZ, 0x7610, R6 ;  /* 0x00007610ff067816 */ /* 0x000fe40000000006 */
[----:B----4-:R-:W-:-:S07]  /*7140*/  PRMT R12, RZ, 0x7610, R12 ;  /* 0x00007610ff0c7816 */ /* 0x010fce000000000c */
[----:B------:R2:W4:Y:S02]  /*7150*/  @P1 LDG.E.U16 R12, [R4.64] ;  /* 0x00000004040c1981 */ /* 0x000524000c1e1500 */
[----:B--2---:R-:W-:-:S05]  /*7160*/  IADD3 R4, P0, R10, R2, RZ ;  /* 0x000000020a047210 */ /* 0x004fca0007f1e0ff */
[----:B------:R-:W-:-:S05]  /*7170*/  IMAD.X R5, R11, 0x1, R3, P0 ;  /* 0x000000010b057824 */ /* 0x000fca00000e0603 */
[----:B------:R0:W2:Y:S02]  /*7180*/  @P1 LDG.E.U16 R7, [R4.64] ;  /* 0x0000000404071981 */ /* 0x0000a4000c1e1500 */
[----:B0-----:R-:W-:-:S05]  /*7190*/  IADD3 R4, P0, R26, R2, RZ ;  /* 0x000000021a047210 */ /* 0x001fca0007f1e0ff */
[----:B------:R-:W-:-:S05]  /*71a0*/  IMAD.X R5, R27, 0x1, R3, P0 ;  /* 0x000000011b057824 */ /* 0x000fca00000e0603 */
[----:B------:R3:W2:Y:S04]  /*71b0*/  @P1 LDG.E.U16 R6, [R4.64] ;  /* 0x0000000404061981 */ /* 0x0006a8000c1e1500 */
[----:B----4-:R0:W-:Y:S04]  /*71c0*/  STL [R1+0x24], R12 ;  /* 0x0000240c01007387 */ /* 0x0101e80000100800 */
[----:B------:R-:W4:Y:S04]  /*71d0*/  LDL.64 R10, [R1+0x7d0] ;  /* 0x0007d000010a7983 */ /* 0x000f280000100a00 */
[----:B0-----:R-:W4:Y:S01]  /*71e0*/  LDL.64 R12, [R1+0x7d8] ;  /* 0x0007d800010c7983 */ /* 0x001f220000100a00 */
[----:B---3--:R-:W-:-:S03]  /*71f0*/  IADD3 R4, P0, R16, R2, RZ ;  /* 0x0000000210047210 */ /* 0x008fc60007f1e0ff */
[----:B------:R-:W3:Y:S01]  /*7200*/  LDL.LU.64 R26, [R1+0xdb8] ;  /* 0x000db800011a7983 */ /* 0x000ee20000300a00 */
[----:B------:R-:W-:Y:S01]  /*7210*/  PRMT R15, RZ, 0x7610, R15 ;  /* 0x00007610ff0f7816 */ /* 0x000fe2000000000f */
[----:B------:R-:W-:-:S05]  /*7220*/  IMAD.X R5, R17, 0x1, R3, P0 ;  /* 0x0000000111057824 */ /* 0x000fca00000e0603 */
[----:B------:R4:W3:Y:S01]  /*7230*/  @P1 LDG.E.U16 R15, [R4.64] ;  /* 0x00000004040f1981 */ /* 0x0008e2000c1e1500 */
[----:B------:R-:W-:Y:S02]  /*7240*/  ISETP.GT.AND P1, PT, R0, 0x1d, PT ;  /* 0x0000001d0000780c */ /* 0x000fe40003f24270 */
[----:B------:R-:W-:Y:S01]  /*7250*/  PRMT R14, RZ, 0x7610, R14 ;  /* 0x00007610ff0e7816 */ /* 0x000fe2000000000e */
[----:B--2---:R-:W-:Y:S04]  /*7260*/  STL [R1+0x1c], R6 ;  /* 0x00001c0601007387 */ /* 0x004fe80000100800 */
[----:B------:R0:W-:Y:S01]  /*7270*/  STL [R1+0x20], R7 ;  /* 0x0000200701007387 */ /* 0x0001e20000100800 */
[----:B------:R-:W-:Y:S02]  /*7280*/  PRMT R28, RZ, 0x7610, R28 ;  /* 0x00007610ff1c7816 */ /* 0x000fe4000000001c */
[----:B------:R-:W-:Y:S01]  /*7290*/  PRMT R29, RZ, 0x7610, R29 ;  /* 0x00007610ff1d7816 */ /* 0x000fe2000000001d */
[----:B------:R-:W2:Y:S04]  /*72a0*/  LDL.64 R16, [R1+0x7e0] ;  /* 0x0007e00001107983 */ /* 0x000ea80000100a00 */
[----:B0-----:R-:W2:Y:S01]  /*72b0*/  LDL.64 R6, [R1+0x7c8] ;  /* 0x0007c80001067983 */ /* 0x001ea20000100a00 */
[----:B----4-:R-:W-:-:S05]  /*72c0*/  IADD3 R4, P0, R12, R2, RZ ;  /* 0x000000020c047210 */ /* 0x010fca0007f1e0ff */
[----:B------:R-:W-:Y:S02]  /*72d0*/  IMAD.X R5, R13, 0x1, R3, P0 ;  /* 0x000000010d057824 */ /* 0x000fe400000e0603 */
[----:B------:R-:W4:Y:S04]  /*72e0*/  LDL.LU.64 R12, [R1+0xdb0] ;  /* 0x000db000010c7983 */ /* 0x000f280000300a00 */
[----:B------:R0:W3:Y:S02]  /*72f0*/  @P1 LDG.E.U16 R14, [R4.64] ;  /* 0x00000004040e1981 */ /* 0x0000e4000c1e1500 */
[----:B0-----:R-:W-:-:S05]  /*7300*/  IADD3 R4, P0, R10, R2, RZ ;  /* 0x000000020a047210 */ /* 0x001fca0007f1e0ff */
[----:B------:R-:W-:-:S05]  /*7310*/  IMAD.X R5, R11, 0x1, R3, P0 ;  /* 0x000000010b057824 */ /* 0x000fca00000e0603 */
[----:B------:R2:W4:Y:S02]  /*7320*/  @P1 LDG.E.U16 R28, [R4.64] ;  /* 0x00000004041c1981 */ /* 0x000524000c1e1500 */
[----:B--2---:R-:W-:-:S05]  /*7330*/  IADD3 R4, P0, R6, R2, RZ ;  /* 0x0000000206047210 */ /* 0x004fca0007f1e0ff */
[----:B------:R-:W-:-:S05]  /*7340*/  IMAD.X R5, R7, 0x1, R3, P0 ;  /* 0x0000000107057824 */ /* 0x000fca00000e0603 */
[----:B------:R0:W2:Y:S04]  /*7350*/  @P1 LDG.E.U16 R29, [R4.64] ;  /* 0x00000004041d1981 */ /* 0x0000a8000c1e1500 */
[----:B---3--:R-:W-:Y:S04]  /*7360*/  STL [R1+0xc], R14 ;  /* 0x00000c0e01007387 */ /* 0x008fe80000100800 */
[----:B------:R1:W-:Y:S04]  /*7370*/  STL [R1+0x18], R15 ;  /* 0x0000180f01007387 */ /* 0x0003e80000100800 */
[----:B-1----:R-:W3:Y:S04]  /*7380*/  LDL.64 R14, [R1+0x7f8] ;  /* 0x0007f800010e7983 */ /* 0x002ee80000100a00 */
[----:B------:R-:W3:Y:S04]  /*7390*/  LDL.LU.64 R10, [R1+0xda8] ;  /* 0x000da800010a7983 */ /* 0x000ee80000300a00 */
[----:B----4-:R-:W-:Y:S04]  /*73a0*/  STL [R1+0x8], R28 ;  /* 0x0000081c01007387 */ /* 0x010fe80000100800 */
[----:B------:R-:W4:Y:S01]  /*73b0*/  LDL.64 R6, [R1+0x7f0] ;  /* 0x0007f00001067983 */ /* 0x000f220000100a00 */
[----:B0-----:R-:W-:-:S05]  /*73c0*/  IADD3 R4, P0, R16, R2, RZ ;  /* 0x0000000210047210 */ /* 0x001fca0007f1e0ff */
[----:B------:R-:W-:Y:S01]  /*73d0*/  IMAD.X R5, R17, 0x1, R3, P0 ;  /* 0x0000000111057824 */ /* 0x000fe200000e0603 */
[----:B--2---:R0:W-:Y:S01]  /*73e0*/  STL [R1+0xd90], R29 ;  /* 0x000d901d01007387 */ /* 0x0041e20000100800 */
[----:B------:R-:W-:Y:S02]  /*73f0*/  PRMT R27, RZ, 0x7610, R27 ;  /* 0x00007610ff1b7816 */ /* 0x000fe4000000001b */
[----:B------:R-:W-:Y:S01]  /*7400*/  PRMT R26, RZ, 0x7610, R26 ;  /* 0x00007610ff1a7816 */ /* 0x000fe2000000001a */
[----:B------:R-:W2:Y:S01]  /*7410*/  LDL.64 R16, [R1+0x7e8] ;  /* 0x0007e80001107983 */ /* 0x000ea20000100a00 */
[----:B0-----:R-:W-:-:S06]  /*7420*/  PRMT R29, RZ, 0x7610, R29 ;  /* 0x00007610ff1d7816 */ /* 0x001fcc000000001d */
[----:B------:R3:W2:Y:S01]  /*7430*/  @P1 LDG.E.U16 R29, [R4.64] ;  /* 0x00000004041d1981 */ /* 0x0006a2000c1e1500 */
[----:B------:R-:W-:Y:S02]  /*7440*/  ISETP.GT.AND P1, PT, R0, 0x1e, PT ;  /* 0x0000001e0000780c */ /* 0x000fe40003f24270 */
[----:B---3--:R-:W-:-:S05]  /*7450*/  IADD3 R4, P0, R14, R2, RZ ;  /* 0x000000020e047210 */ /* 0x008fca0007f1e0ff */
[----:B------:R-:W-:Y:S02]  /*7460*/  IMAD.X R5, R15, 0x1, R3, P0 ;  /* 0x000000010f057824 */ /* 0x000fe400000e0603 */
[----:B------:R-:W3:Y:S04]  /*7470*/  LDL.64 R14, [R1+0x800] ;  /* 0x00080000010e7983 */ /* 0x000ee80000100a00 */
[----:B------:R4:W3:Y:S02]  /*7480*/  @P1 LDG.E.U16 R27, [R4.64] ;  /* 0x00000004041b1981 */ /* 0x0008e4000c1e1500 */
[----:B----4-:R-:W-:-:S05]  /*7490*/  IADD3 R4, P0, R6, R2, RZ ;  /* 0x0000000206047210 */ /* 0x010fca0007f1e0ff */
[----:B------:R-:W-:-:S05]  /*74a0*/  IMAD.X R5, R7, 0x1, R3, P0 ;  /* 0x0000000107057824 */ /* 0x000fca00000e0603 */
[----:B------:R-:W4:Y:S01]  /*74b0*/  @P1 LDG.E.U16 R26, [R4.64] ;  /* 0x00000004041a1981 */ /* 0x000f22000c1e1500 */
[----:B--2---:R-:W-:-:S05]  /*74c0*/  IADD3 R6, P0, R16, R2, RZ ;  /* 0x0000000210067210 */ /* 0x004fca0007f1e0ff */
[----:B------:R-:W-:Y:S01]  /*74d0*/  IMAD.X R7, R17, 0x1, R3, P0 ;  /* 0x0000000111077824 */ /* 0x000fe200000e0603 */
[----:B---3--:R-:W-:Y:S04]  /*74e0*/  STL [R1+0xd58], R27 ;  /* 0x000d581b01007387 */ /* 0x008fe80000100800 */
[----:B----4-:R0:W-:Y:S04]  /*74f0*/  STL [R1+0xd5c], R26 ;  /* 0x000d5c1a01007387 */ /* 0x0101e80000100800 */
[----:B------:R-:W2:Y:S04]  /*7500*/  LDL.64 R16, [R1+0x810] ;  /* 0x0008100001107983 */ /* 0x000ea80000100a00 */
[----:B0-----:R-:W3:Y:S01]  /*7510*/  LDL.64 R26, [R1+0x818] ;  /* 0x00081800011a7983 */ /* 0x001ee20000100a00 */
[----:B------:R-:W-:-:S02]  /*7520*/  IADD3 R4, P0, R14, R2, RZ ;  /* 0x000000020e047210 */ /* 0x000fc40007f1e0ff */
[----:B------:R-:W-:Y:S02]  /*7530*/  PRMT R25, RZ, 0x7610, R25 ;  /* 0x00007610ff197816 */ /* 0x000fe40000000019 */
[----:B------:R-:W-:Y:S01]  /*7540*/  PRMT R13, RZ, 0x7610, R13 ;  /* 0x00007610ff0d7816 */ /* 0x000fe2000000000d */
[----:B------:R-:W-:-:S03]  /*7550*/  IMAD.X R5, R15, 0x1, R3, P0 ;  /* 0x000000010f057824 */ /* 0x000fc600000e0603 */
[----:B------:R-:W4:Y:S04]  /*7560*/  @P1 LDG.E.U16 R25, [R6.64] ;  /* 0x0000000406191981 */ /* 0x000f28000c1e1500 */
[----:B------:R3:W2:Y:S01]  /*7570*/  @P1 LDG.E.U16 R13, [R4.64] ;  /* 0x00000004040d1981 */ /* 0x0006a2000c1e1500 */
[----:B------:R-:W-:Y:S02]  /*7580*/  ISETP.GT.AND P1, PT, R0, 0x1f, PT ;  /* 0x0000001f0000780c */ /* 0x000fe40003f24270 */
[----:B------:R-:W-:Y:S02]  /*7590*/  PRMT R10, RZ, 0x7610, R10 ;  /* 0x00007610ff0a7816 */ /* 0x000fe4000000000a */
[----:B------:R-:W-:Y:S02]  /*75a0*/  PRMT R11, RZ, 0x7610, R11 ;  /* 0x00007610ff0b7816 */ /* 0x000fe4000000000b */
[----:B---3--:R-:W-:-:S05]  /*75b0*/  IADD3 R4, P0, R26, R2, RZ ;  /* 0x000000021a047210 */ /* 0x008fca0007f1e0ff */
[----:B------:R-:W-:-:S05]  /*75c0*/  IMAD.X R5, R27, 0x1, R3, P0 ;  /* 0x000000011b057824 */ /* 0x000fca00000e0603 */
[----:B------:R2:W3:Y:S02]  /*75d0*/  @P1 LDG.E.U16 R10, [R4.64] ;  /* 0x00000004040a1981 */ /* 0x0004e4000c1e1500 */
[----:B--2---:R-:W-:-:S05]  /*75e0*/  IADD3 R4, P0, R16, R2, RZ ;  /* 0x0000000210047210 */ /* 0x004fca0007f1e0ff */
[----:B------:R-:W-:-:S05]  /*75f0*/  IMAD.X R5, R17, 0x1, R3, P0 ;  /* 0x0000000111057824 */ /* 0x000fca00000e0603 */
[----:B------:R-:W2:Y:S04]  /*7600*/  @P1 LDG.E.U16 R11, [R4.64] ;  /* 0x00000004040b1981 */ /* 0x000ea8000c1e1500 */
[----:B----4-:R-:W-:Y:S04]  /*7610*/  STL [R1+0xd60], R25 ;  /* 0x000d601901007387 */ /* 0x010fe80000100800 */
[----:B------:R-:W4:Y:S04]  /*7620*/  LDL.LU.64 R14, [R1+0xda0] ;  /* 0x000da000010e7983 */ /* 0x000f280000300a00 */
[----:B------:R-:W-:Y:S04]  /*7630*/  STL [R1+0xd64], R13 ;  /* 0x000d640d01007387 */ /* 0x000fe80000100800 */
[----:B------:R-:W4:Y:S04]  /*7640*/  LDL.64 R26, [R1+0x820] ;  /* 0x00082000011a7983 */ /* 0x000f280000100a00 */
[----:B------:R-:W-:Y:S04]  /*7650*/  STL [R1], R29 ;  /* 0x0000001d01007387 */ /* 0x000fe80000100800 */
[----:B---3--:R-:W-:Y:S04]  /*7660*/  STL [R1+0xd40], R10 ;  /* 0x000d400a01007387 */ /* 0x008fe80000100800 */
[----:B------:R-:W3:Y:S04]  /*7670*/  LDL.LU.64 R16, [R1+0xd98] ;  /* 0x000d980001107983 */ /* 0x000ee80000300a00 */
[----:B--2---:R0:W-:Y:S04]  /*7680*/  STL [R1+0xd44], R11 ;  /* 0x000d440b01007387 */ /* 0x0041e80000100800 */
[----:B0-----:R-:W2:Y:S01]  /*7690*/  LDL.64 R10, [R1+0x808] ;  /* 0x00080800010a7983 */ /* 0x001ea20000100a00 */
[----:B------:R-:W-:-:S03]  /*76a0*/  PRMT R12, RZ, 0x7610, R12 ;  /* 0x00007610ff0c7816 */ /* 0x000fc6000000000c */
[----:B------:R-:W0:Y:S01]  /*76b0*/  S2R R29, SR_TID.X ;  /* 0x00000000001d7919 */ /* 0x000e220000002100 */
[----:B------:R-:W-:Y:S02]  /*76c0*/  PRMT R9, RZ, 0x7610, R9 ;  /* 0x00007610ff097816 */ /* 0x000fe40000000009 */
[----:B--2---:R-:W-:-:S05]  /*76d0*/  IADD3 R4, P0, R10, R2, RZ ;  /* 0x000000020a047210 */ /* 0x004fca0007f1e0ff */
[----:B------:R-:W-:-:S05]  /*76e0*/  IMAD.X R5, R11, 0x1, R3, P0 ;  /* 0x000000010b057824 */ /* 0x000fca00000e0603 */
[----:B------:R4:W2:Y:S02]  /*76f0*/  @P1 LDG.E.U16 R12, [R4.64] ;  /* 0x00000004040c1981 */ /* 0x0008a4000c1e1500 */
[----:B----4-:R-:W-:-:S05]  /*7700*/  IADD3 R4, P0, R26, R2, RZ ;  /* 0x000000021a047210 */ /* 0x010fca0007f1e0ff */
[----:B------:R-:W-:-:S05]  /*7710*/  IMAD.X R5, R27, 0x1, R3, P0 ;  /* 0x000000011b057824 */ /* 0x000fca00000e0603 */
[----:B------:R1:W4:Y:S01]  /*7720*/  @P1 LDG.E.U16 R9, [R4.64] ;  /* 0x0000000404091981 */ /* 0x000322000c1e1500 */
[C---:B0-----:R-:W-:Y:S02]  /*7730*/  LOP3.LUT R25, R29.reuse, 0x1f, RZ, 0xc0, !PT ;  /* 0x0000001f1d197812 */ /* 0x041fe400078ec0ff */
[----:B------:R-:W-:Y:S02]  /*7740*/  LOP3.LUT R29, R29, 0x1f, RZ, 0xc0, !PT ;  /* 0x0000001f1d1d7812 */ /* 0x000fe400078ec0ff */
[----:B------:R-:W-:-:S03]  /*7750*/  ISETP.GE.AND P2, PT, R25, R0, PT ;  /* 0x000000001900720c */ /* 0x000fc60003f46270 */
[----:B------:R-:W-:Y:S01]  /*7760*/  IMAD R11, R29, c[0x0][0x18c], RZ ;  /* 0x000063001d0b7a24 */ /* 0x000fe200078e02ff */
[----:B------:R-:W-:Y:S01]  /*7770*/  PRMT R8, RZ, 0x7610, R8 ;  /* 0x00007610ff087816 */ /* 0x000fe20000000008 */
[----:B------:R-:W-:Y:S06]  /*7780*/  BAR.SYNC.DEFER_BLOCKING 0x0 ;  /* 0x0000000000007b1d */ /* 0x000fec0000010000 */
[----:B--2---:R-:W-:Y:S04]  /*7790*/  STL [R1+0xd48], R12 ;  /* 0x000d480c01007387 */ /* 0x004fe80000100800 */
[----:B------:R0:W-:Y:S04]  /*77a0*/  STL [R1+0x8c8], R0 ;  /* 0x0008c80001007387 */ /* 0x0001e80000100800 */
[----:B------:R-:W2:Y:S04]  /*77b0*/  LDL.LU R10, [R1+0x274] ;  /* 0x00027400010a7983 */ /* 0x000ea80000300800 */
[----:B------:R-:W2:Y:S04]  /*77c0*/  LDL.LU R13, [R1+0x278] ;  /* 0x00027800010d7983 */ /* 0x000ea80000300800 */
[----:B0-----:R-:W2:Y:S04]  /*77d0*/  LDL.LU R0, [R1+0x27c] ;  /* 0x00027c0001007983 */ /* 0x001ea80000300800 */
[----:B------:R0:W-:Y:S02]  /*77e0*/  STL.64 [R1+0x8a0], R2 ;  /* 0x0008a00201007387 */ /* 0x0001e40000100a00 */
[----:B0-----:R-:W-:-:S02]  /*77f0*/  IMAD.MOV.U32 R2, RZ, RZ, R15 ;  /* 0x000000ffff027224 */ /* 0x001fc400078e000f */
[----:B------:R-:W-:-:S04]  /*7800*/  IMAD.MOV.U32 R3, RZ, RZ, R14 ;  /* 0x000000ffff037224 */ /* 0x000fc800078e000e */
[----:B-1----:R-:W-:-:S05]  /*7810*/  IMAD.WIDE R4, R11, 0x2, R2 ;  /* 0x000000020b047825 */ /* 0x002fca00078e0202 */
[----:B------:R0:W2:Y:S01]  /*7820*/  @!P2 LDG.E.U16 R8, [R4.64] ;  /* 0x000000040408a981 */ /* 0x0000a2000c1e1500 */
[----:B---3--:R-:W-:Y:S02]  /*7830*/  IMAD.MOV.U32 R26, RZ, RZ, R17 ;  /* 0x000000ffff1a7224 */ /* 0x008fe400078e0011 */
[----:B------:R-:W-:Y:S01]  /*7840*/  IMAD.MOV.U32 R27, RZ, RZ, R16 ;  /* 0x000000ffff1b7224 */ /* 0x000fe200078e0010 */
[----:B------:R-:W-:-:S03]  /*7850*/  PRMT R6, RZ, 0x7610, R6 ;  /* 0x00007610ff067816 */ /* 0x000fc60000000006 */
[----:B0-----:R-:W-:-:S05]  /*7860*/  IMAD.WIDE R4, R11, 0x2, R26 ;  /* 0x000000020b047825 */ /* 0x001fca00078e021a */
[----:B------:R-:W3:Y:S04]  /*7870*/  @!P2 LDG.E.U16 R6, [R4.64] ;  /* 0x000000040406a981 */ /* 0x000ee8000c1e1500 */
[----:B----4-:R-:W-:Y:S04]  /*7880*/  STL [R1+0xd4c], R9 ;  /* 0x000d4c0901007387 */ /* 0x010fe80000100800 */
[----:B------:R-:W-:Y:S04]  /*7890*/  STL.64 [R1+0x8b8], R2 ;  /* 0x0008b80201007387 */ /* 0x000fe80000100a00 */
[----:B--2---:R0:W-:Y:S04]  /*78a0*/  STL [R1+0xd50], R8 ;  /* 0x000d500801007387 */ /* 0x0041e80000100800 */
[----:B------:R-:W-:Y:S04]  /*78b0*/  STL.64 [R1+0x2c0], R26 ;  /* 0x0002c01a01007387 */ /* 0x000fe80000100a00 */
[----:B------:R-:W2:Y:S04]  /*78c0*/  LDL.LU R12, [R1+0x280] ;  /* 0x00028000010c7983 */ /* 0x000ea80000300800 */
[----:B0-----:R-:W4:Y:S01]  /*78d0*/  LDL.LU R8, [R1+0x284] ;  /* 0x0002840001087983 */ /* 0x001f220000300800 */
[----:B------:R-:W-:-:S02]  /*78e0*/  IMAD.MOV.U32 R2, RZ, RZ, R10 ;  /* 0x000000ffff027224 */ /* 0x000fc400078e000a */
[----:B------:R-:W-:Y:S01]  /*78f0*/  IMAD.MOV.U32 R3, RZ, RZ, R23 ;  /* 0x000000ffff037224 */ /* 0x000fe200078e0017 */
[----:B---3--:R0:W-:Y:S01]  /*7900*/  STL [R1+0xd54], R6 ;  /* 0x000d540601007387 */ /* 0x0081e20000100800 */
[----:B------:R-:W-:-:S03]  /*7910*/  PRMT R5, RZ, 0x7610, R5 ;  /* 0x00007610ff057816 */ /* 0x000fc60000000005 */
[----:B------:R-:W3:Y:S01]  /*7920*/  LDL.LU R10, [R1+0x28c] ;  /* 0x00028c00010a7983 */ /* 0x000ee20000300800 */
[----:B0-----:R-:W-:-:S04]  /*7930*/  IMAD R6, R25, c[0x0][0x18c], RZ ;  /* 0x0000630019067a24 */ /* 0x001fc800078e02ff */
[----:B------:R-:W-:-:S05]  /*7940*/  IMAD.WIDE R14, R6, 0x2, R2 ;  /* 0x00000002060e7825 */ /* 0x000fca00078e0202 */
[----:B------:R0:W3:Y:S04]  /*7950*/  @!P2 LDG.E.U16 R5, [R14.64] ;  /* 0x000000040e05a981 */ /* 0x0000e8000c1e1500 */
[----:B------:R1:W-:Y:S04]  /*7960*/  STL.64 [R1+0x2b8], R2 ;  /* 0x0002b80201007387 */ /* 0x0003e80000100a00 */
[----:B------:R-:W3:Y:S01]  /*7970*/  LDL.LU R11, [R1+0x288] ;  /* 0x00028800010b7983 */ /* 0x000ee20000300800 */
[----:B------:R-:W-:Y:S01]  /*7980*/  PRMT R4, RZ, 0x7610, R4 ;  /* 0x00007610ff047816 */ /* 0x000fe20000000004 */
[----:B-1----:R-:W-:-:S02]  /*7990*/  IMAD.MOV.U32 R2, RZ, RZ, R0 ;  /* 0x000000ffff027224 */ /* 0x002fc400078e0000 */
[----:B------:R-:W-:-:S04]  /*79a0*/  IMAD.MOV.U32 R3, RZ, RZ, R13 ;  /* 0x000000ffff037224 */ /* 0x000fc800078e000d */
[----:B0-----:R-:W-:Y:S01]  /*79b0*/  IMAD.WIDE R14, R6, 0x2, R2 ;  /* 0x00000002060e7825 */ /* 0x001fe200078e0202 */
[----:B------:R-:W-:-:S04]  /*79c0*/  PRMT R7, RZ, 0x7610, R7 ;  /* 0x00007610ff077816 */ /* 0x000fc80000000007 */
[----:B------:R0:W3:Y:S01]  /*79d0*/  @!P2 LDG.E.U16 R4, [R14.64] ;  /* 0x000000040e04a981 */ /* 0x0000e2000c1e1500 */
[----:B--2---:R-:W-:Y:S02]  /*79e0*/  IMAD.MOV.U32 R13, RZ, RZ, R12 ;  /* 0x000000ffff0d7224 */ /* 0x004fe400078e000c */
[----:B----4-:R-:W-:-:S04]  /*79f0*/  IMAD.MOV.U32 R12, RZ, RZ, R8 ;  /* 0x000000ffff0c7224 */ /* 0x010fc800078e0008 */
[----:B0-----:R-:W-:-:S05]  /*7a00*/  IMAD.WIDE R14, R6, 0x2, R12 ;  /* 0x00000002060e7825 */ /* 0x001fca00078e020c */
[----:B------:R0:W2:Y:S01]  /*7a10*/  @!P2 LDG.E.U16 R7, [R14.64] ;  /* 0x000000040e07a981 */ /* 0x0000a2000c1e1500 */
[----:B------:R-:W-:-:S03]  /*7a20*/  PRMT R16, RZ, 0x7610, R16 ;  /* 0x00007610ff107816 */ /* 0x000fc60000000010 */
[----:B---3--:R-:W-:Y:S04]  /*7a30*/  STL [R1+0xd68], R5 ;  /* 0x000d680501007387 */ /* 0x008fe80000100800 */
[----:B------:R-:W3:Y:S04]  /*7a40*/  LDL.LU R9, [R1+0x290] ;  /* 0x0002900001097983 */ /* 0x000ee80000300800 */
[----:B------:R-:W4:Y:S04]  /*7a50*/  LDL.LU R0, [R1+0x294] ;  /* 0x0002940001007983 */ /* 0x000f280000300800 */
[----:B------:R1:W-:Y:S02]  /*7a60*/  STL.64 [R1+0x8c0], R2 ;  /* 0x0008c00201007387 */ /* 0x0003e40000100a00 */
[----:B-1----:R-:W-:-:S02]  /*7a70*/  IMAD.MOV.U32 R2, RZ, RZ, R10 ;  /* 0x000000ffff027224 */ /* 0x002fc400078e000a */
[----:B------:R-:W-:-:S04]  /*7a80*/  IMAD.MOV.U32 R3, RZ, RZ, R11 ;  /* 0x000000ffff037224 */ /* 0x000fc800078e000b */
[----:B0-----:R-:W-:Y:S01]  /*7a90*/  IMAD.WIDE R14, R6, 0x2, R2 ;  /* 0x00000002060e7825 */ /* 0x001fe200078e0202 */
[----:B------:R0:W-:Y:S04]  /*7aa0*/  STL [R1+0xd6c], R4 ;  /* 0x000d6c0401007387 */ /* 0x0001e80000100800 */
[----:B------:R1:W3:Y:S04]  /*7ab0*/  @!P2 LDG.E.U16 R16, [R14.64] ;  /* 0x000000040e10a981 */ /* 0x0002e8000c1e1500 */
[----:B------:R-:W3:Y:S04]  /*7ac0*/  LDL.LU R8, [R1+0x298] ;  /* 0x0002980001087983 */ /* 0x000ee80000300800 */
[----:B0-----:R-:W3:Y:S04]  /*7ad0*/  LDL.LU R4, [R1+0x29c] ;  /* 0x00029c0001047983 */ /* 0x001ee80000300800 */
[----:B------:R-:W3:Y:S04]  /*7ae0*/  LDL.LU R5, [R1+0x2a4] ;  /* 0x0002a40001057983 */ /* 0x000ee80000300800 */
[----:B------:R-:W-:Y:S04]  /*7af0*/  STL.64 [R1+0x2b0], R12 ;  /* 0x0002b00c01007387 */ /* 0x000fe80000100a00 */
[----:B--2---:R0:W-:Y:S04]  /*7b00*/  STL [R1+0xd70], R7 ;  /* 0x000d700701007387 */ /* 0x0041e80000100800 */
[----:B0-----:R-:W2:Y:S04]  /*7b10*/  LDL.LU R7, [R1+0x2a0] ;  /* 0x0002a00001077983 */ /* 0x001ea80000300800 */
[----:B------:R-:W0:Y:S04]  /*7b20*/  S2R R28, SR_TID.X ;  /* 0x00000000001c7919 */ /* 0x000e280000002100 */
[----:B------:R4:W-:Y:S01]  /*7b30*/  STL.64 [R1+0x8d8], R2 ;  /* 0x0008d80201007387 */ /* 0x0009e20000100a00 */
[----:B------:R-:W-:Y:S01]  /*7b40*/  PRMT R17, RZ, 0x7610, R17 ;  /* 0x00007610ff117816 */ /* 0x000fe20000000011 */
[----:B----4-:R-:W-:-:S02]  /*7b50*/  IMAD.MOV.U32 R2, RZ, RZ, R0 ;  /* 0x000000ffff027224 */ /* 0x010fc400078e0000 */
[----:B---3--:R-:W-:-:S04]  /*7b60*/  IMAD.MOV.U32 R3, RZ, RZ, R9 ;  /* 0x000000ffff037224 */ /* 0x008fc800078e0009 */
[----:B-1----:R-:W-:Y:S01]  /*7b70*/  IMAD.WIDE R14, R6, 0x2, R2 ;  /* 0x00000002060e7825 */ /* 0x002fe200078e0202 */
[----:B0-----:R-:W-:-:S04]  /*7b80*/  LOP3.LUT R28, R28, 0x3f, RZ, 0xc0, !PT ;  /* 0x0000003f1c1c7812 */ /* 0x001fc800078ec0ff */
[----:B------:R0:W3:Y:S01]  /*7b90*/  @!P2 LDG.E.U16 R17, [R14.64] ;  /* 0x000000040e11a981 */ /* 0x0000e2000c1e1500 */
[----:B------:R-:W-:-:S03]  /*7ba0*/  IMAD.SHL.U32 R28, R28, 0x2, RZ ;  /* 0x000000021c1c7824 */ /* 0x000fc600078e00ff */
[----:B------:R-:W-:Y:S04]  /*7bb0*/  STL [R1+0xd74], R16 ;  /* 0x000d741001007387 */ /* 0x000fe80000100800 */
[----:B------:R-:W4:Y:S04]  /*7bc0*/  LDL.LU R0, [R1+0x830] ;  /* 0x0008300001007983 */ /* 0x000f280000300800 */
[----:B------:R1:W-:Y:S04]  /*7bd0*/  STL.64 [R1+0x8e0], R2 ;  /* 0x0008e00201007387 */ /* 0x0003e80000100a00 */
[----:B------:R0:W-:Y:S01]  /*7be0*/  STS.U16 [R28], R18 ;  /* 0x000000121c007388 */ /* 0x0001e20000000400 */
[----:B-1----:R-:W-:-:S02]  /*7bf0*/  IMAD.MOV.U32 R2, RZ, RZ, R4 ;  /* 0x000000ffff027224 */ /* 0x002fc400078e0004 */
[----:B------:R-:W-:Y:S01]  /*7c00*/  IMAD.MOV.U32 R3, RZ, RZ, R8 ;  /* 0x000000ffff037224 */ /* 0x000fe200078e0008 */
[----:B0-----:R-:W-:-:S03]  /*7c10*/  PRMT R18, RZ, 0x7610, R18 ;  /* 0x00007610ff127816 */ /* 0x001fc60000000012 */
[----:B------:R-:W-:Y:S01]  /*7c20*/  IMAD.WIDE R14, R6, 0x2, R2 ;  /* 0x00000002060e7825 */ /* 0x000fe200078e0202 */
[----:B------:R0:W-:Y:S03]  /*7c30*/  STS.U16 [R28+0x80], R19 ;  /* 0x000080131c007388 */ /* 0x0001e60000000400 */
[----:B------:R-:W-:Y:S01]  /*7c40*/  IMAD.MOV.U32 R8, RZ, RZ, R5 ;  /* 0x000000ffff087224 */ /* 0x000fe200078e0005 */
[----:B------:R1:W4:Y:S01]  /*7c50*/  @!P2 LDG.E.U16 R18, [R14.64] ;  /* 0x000000040e12a981 */ /* 0x000322000c1e1500 */
[----:B0-----:R-:W-:Y:S01]  /*7c60*/  PRMT R19, RZ, 0x7610, R19 ;  /* 0x00007610ff137816 */ /* 0x001fe20000000013 */
[----:B--2---:R-:W-:-:S04]  /*7c70*/  IMAD.MOV.U32 R9, RZ, RZ, R7 ;  /* 0x000000ffff097224 */ /* 0x004fc800078e0007 */
[----:B-1----:R-:W-:-:S05]  /*7c80*/  IMAD.WIDE R14, R6, 0x2, R8 ;  /* 0x00000002060e7825 */ /* 0x002fca00078e0208 */
[----:B------:R-:W2:Y:S04]  /*7c90*/  @!P2 LDG.E.U16 R19, [R14.64] ;  /* 0x000000040e13a981 */ /* 0x000ea8000c1e1500 */
[----:B---3--:R-:W-:Y:S04]  /*7ca0*/  STL [R1+0xd78], R17 ;  /* 0x000d781101007387 */ /* 0x008fe80000100800 */
[----:B------:R-:W3:Y:S04]  /*7cb0*/  LDL.LU R4, [R1+0x82c] ;  /* 0x00082c0001047983 */ /* 0x000ee80000300800 */
[----:B------:R-:W-:Y:S04]  /*7cc0*/  STL.64 [R1+0x8f8], R2 ;  /* 0x0008f80201007387 */ /* 0x000fe80000100a00 */
[----:B----4-:R-:W-:Y:S04]  /*7cd0*/  STL [R1+0xd7c], R18 ;  /* 0x000d7c1201007387 */ /* 0x010fe80000100800 */
[----:B------:R-:W4:Y:S04]  /*7ce0*/  LDL.LU R7, [R1+0x834] ;  /* 0x0008340001077983 */ /* 0x000f280000300800 */
[----:B------:R-:W4:Y:S04]  /*7cf0*/  LDL.LU R5, [R1+0x838] ;  /* 0x0008380001057983 */ /* 0x000f280000300800 */
[----:B------:R-:W4:Y:S04]  /*7d00*/  LDL.LU R26, [R1+0x10] ;  /* 0x00001000011a7983 */ /* 0x000f280000300800 */
[----:B------:R0:W-:Y:S04]  /*7d10*/  STL.64 [R1+0x2a8], R8 ;  /* 0x0002a80801007387 */ /* 0x0001e80000100a00 */
[----:B------:R-:W4:Y:S04]  /*7d20*/  LDL.LU R27, [R1+0x14] ;  /* 0x00001400011b7983 */ /* 0x000f280000300800 */
[----:B--2---:R-:W-:Y:S04]  /*7d30*/  STL [R1+0xd80], R19 ;  /* 0x000d801301007387 */ /* 0x004fe80000100800 */
[----:B0-----:R-:W2:Y:S04]  /*7d40*/  LDL.LU R9, [R1+0x83c] ;  /* 0x00083c0001097983 */ /* 0x001ea80000300800 */
[----:B------:R-:W2:Y:S01]  /*7d50*/  LDL.LU R8, [R1+0x840] ;  /* 0x0008400001087983 */ /* 0x000ea20000300800 */
[----:B------:R-:W-:-:S03]  /*7d60*/  IMAD.MOV.U32 R2, RZ, RZ, R0 ;  /* 0x000000ffff027224 */ /* 0x000fc600078e0000 */
[----:B------:R0:W-:Y:S02]  /*7d70*/  STS.U16 [R28+0x100], R20 ;  /* 0x000100141c007388 */ /* 0x0001e40000000400 */
[----:B0-----:R-:W-:Y:S01]  /*7d80*/  PRMT R20, RZ, 0x7610, R20 ;  /* 0x00007610ff147816 */ /* 0x001fe20000000014 */
[----:B---3--:R-:W-:Y:S01]  /*7d90*/  IMAD.MOV.U32 R3, RZ, RZ, R4 ;  /* 0x000000ffff037224 */ /* 0x008fe200078e0004 */
[----:B------:R0:W-:Y:S03]  /*7da0*/  STS.U16 [R28+0x180], R21 ;  /* 0x000180151c007388 */ /* 0x0001e60000000400 */
[----:B------:R-:W-:Y:S01]  /*7db0*/  IMAD.WIDE R14, R6, 0x2, R2 ;  /* 0x00000002060e7825 */ /* 0x000fe200078e0202 */
[----:B------:R-:W3:Y:S04]  /*7dc0*/  LDL.LU R4, [R1+0x844] ;  /* 0x0008440001047983 */ /* 0x000ee80000300800 */
[----:B------:R1:W3:Y:S01]  /*7dd0*/  @!P2 LDG.E.U16 R20, [R14.64] ;  /* 0x000000040e14a981 */ /* 0x0002e2000c1e1500 */
[----:B0-----:R-:W-:-:S03]  /*7de0*/  PRMT R21, RZ, 0x7610, R21 ;  /* 0x00007610ff157816 */ /* 0x001fc60000000015 */
[----:B------:R-:W3:Y:S04]  /*7df0*/  LDL.LU R0, [R1+0x848] ;  /* 0x0008480001007983 */ /* 0x000ee80000300800 */
[----:B------:R2:W-:Y:S04]  /*7e00*/  STL.64 [R1+0x900], R2 ;  /* 0x0009000201007387 */ /* 0x0005e80000100a00 */
[----:B------:R0:W-:Y:S01]  /*7e10*/  STS.U16 [R28+0x1000], R22 ;  /* 0x001000161c007388 */ /* 0x0001e20000000400 */
[----:B----4-:R-:W-:Y:S02]  /*7e20*/  IMAD.MOV.U32 R11, RZ, RZ, R7 ;  /* 0x000000ffff0b7224 */ /* 0x010fe400078e0007 */
[----:B------:R-:W-:-:S04]  /*7e30*/  IMAD.MOV.U32 R10, RZ, RZ, R5 ;  /* 0x000000ffff0a7224 */ /* 0x000fc800078e0005 */
[----:B-1----:R-:W-:-:S05]  /*7e40*/  IMAD.WIDE R14, R6, 0x2, R10 ;  /* 0x00000002060e7825 */ /* 0x002fca00078e020a */
[----:B------:R1:W4:Y:S02]  /*7e50*/  @!P2 LDG.E.U16 R21, [R14.64] ;  /* 0x000000040e15a981 */ /* 0x000324000c1e1500 */
[----:B-1----:R-:W-:Y:S01]  /*7e60*/  PRMT R14, RZ, 0x7610, R14 ;  /* 0x00007610ff0e7816 */ /* 0x002fe2000000000e */
[----:B--2---:R-:W-:Y:S02]  /*7e70*/  IMAD.MOV.U32 R3, RZ, RZ, R9 ;  /* 0x000000ffff037224 */ /* 0x004fe400078e0009 */
[----:B------:R-:W-:-:S04]  /*7e80*/  IMAD.MOV.U32 R2, RZ, RZ, R8 ;  /* 0x000000ffff027224 */ /* 0x000fc800078e0008 */
[----:B0-----:R-:W-:-:S05]  /*7e90*/  IMAD.WIDE R22, R6, 0x2, R2 ;  /* 0x0000000206167825 */ /* 0x001fca00078e0202 */
[----:B------:R-:W2:Y:S04]  /*7ea0*/  @!P2 LDG.E.U16 R14, [R22.64] ;  /* 0x00000004160ea981 */ /* 0x000ea8000c1e1500 */
[----:B---3--:R-:W-:Y:S04]  /*7eb0*/  STL [R1+0xd84], R20 ;  /* 0x000d841401007387 */ /* 0x008fe80000100800 */
[----:B------:R-:W3:Y:S04]  /*7ec0*/  LDL.LU R7, [R1+0x84c] ;  /* 0x00084c0001077983 */ /* 0x000ee80000300800 */
[----:B------:R-:W3:Y:S04]  /*7ed0*/  LDL.LU R5, [R1+0x850] ;  /* 0x0008500001057983 */ /* 0x000ee80000300800 */
[----:B------:R-:W3:Y:S04]  /*7ee0*/  LDL.LU R29, [R1+0x270] ;  /* 0x00027000011d7983 */ /* 0x000ee80000300800 */
[----:B------:R-:W-:Y:S04]  /*7ef0*/  STL.64 [R1+0x298], R10 ;  /* 0x0002980a01007387 */ /* 0x000fe80000100a00 */
[----:B----4-:R-:W-:Y:S04]  /*7f00*/  STL [R1+0xd88], R21 ;  /* 0x000d881501007387 */ /* 0x010fe80000100800 */
[----:B------:R0:W-:Y:S02]  /*7f10*/  STL.64 [R1+0x918], R2 ;  /* 0x0009180201007387 */ /* 0x0001e40000100a00 */
[----:B0-----:R-:W-:-:S02]  /*7f20*/  IMAD.MOV.U32 R3, RZ, RZ, R4 ;  /* 0x000000ffff037224 */ /* 0x001fc400078e0004 */
[----:B------:R-:W-:Y:S01]  /*7f30*/  IMAD.MOV.U32 R2, RZ, RZ, R0 ;  /* 0x000000ffff027224 */ /* 0x000fe200078e0000 */
[----:B--2---:R-:W-:Y:S04]  /*7f40*/  STL [R1+0xd8c], R14 ;  /* 0x000d8c0e01007387 */ /* 0x004fe80000100800 */
[----:B------:R-:W2:Y:S04]  /*7f50*/  LDL.LU R4, [R1+0x854] ;  /* 0x0008540001047983 */ /* 0x000ea80000300800 */
[----:B------:R-:W4:Y:S01]  /*7f60*/  LDL.LU R0, [R1+0x858] ;  /* 0x0008580001007983 */ /* 0x000f220000300800 */
[----:B------:R-:W-:Y:S01]  /*7f70*/  PRMT R15, RZ, 0x7610, R15 ;  /* 0x00007610ff0f7816 */ /* 0x000fe2000000000f */
[----:B------:R-:W-:-:S02]  /*7f80*/  IMAD.WIDE R22, R6, 0x2, R2 ;  /* 0x0000000206167825 */ /* 0x000fc400078e0202 */
[----:B------:R3:W-:Y:S04]  /*7f90*/  STL.64 [R1+0x288], R2 ;  /* 0x0002880201007387 */ /* 0x0007e80000100a00 */
[----:B------:R0:W4:Y:S04]  /*7fa0*/  @!P2 LDG.E.U16 R15, [R22.64] ;  /* 0x00000004160fa981 */ /* 0x000128000c1e1500 */
[----:B------:R-:W4:Y:S01]  /*7fb0*/  LDL.LU R8, [R1+0x358] ;  /* 0x0003580001087983 */ /* 0x000f220000300800 */
[----:B---3--:R-:W-:-:S03]  /*7fc0*/  IMAD.MOV.U32 R3, RZ, RZ, R7 ;  /* 0x000000ffff037224 */ /* 0x008fc600078e0007 */
[----:B------:R-:W3:Y:S01]  /*7fd0*/  LDL.LU R9, [R1+0x354] ;  /* 0x0003540001097983 */ /* 0x000ee20000300800 */
[----:B------:R-:W-:Y:S01]  /*7fe0*/  IMAD.MOV.U32 R2, RZ, RZ, R5 ;  /* 0x000000ffff027224 */ /* 0x000fe200078e0005 */
[----:B0-----:R-:W-:Y:S02]  /*7ff0*/  PRMT R22, RZ, 0x7610, R22 ;  /* 0x00007610ff167816 */ /* 0x001fe40000000016 */
[----:B------:R-:W3:Y:S01]  /*8000*/  LDL.LU R12, [R1+0x350] ;  /* 0x00035000010c7983 */ /* 0x000ee20000300800 */
[----:B------:R-:W-:-:S03]  /*8010*/  IMAD.WIDE R16, R6, 0x2, R2 ;  /* 0x0000000206107825 */ /* 0x000fc600078e0202 */
[----:B------:R-:W3:Y:S04]  /*8020*/  LDL.LU R11, [R1+0xac] ;  /* 0x0000ac00010b7983 */ /* 0x000ee80000300800 */
[----:B------:R-:W3:Y:S04]  /*8030*/  LDL.LU R10, [R1+0x1e0] ;  /* 0x0001e000010a7983 */ /* 0x000ee80000300800 */
[----:B------:R0:W3:Y:S04]  /*8040*/  @!P2 LDG.E.U16 R22, [R16.64] ;  /* 0x000000041016a981 */ /* 0x0000e8000c1e1500 */
[----:B0-----:R-:W3:Y:S04]  /*8050*/  LDL.LU R16, [R1+0x85c] ;  /* 0x00085c0001107983 */ /* 0x001ee80000300800 */
[----:B------:R-:W3:Y:S04]  /*8060*/  LDL.LU R14, [R1+0x860] ;  /* 0x00086000010e7983 */ /* 0x000ee80000300800 */
[----:B------:R-:W-:Y:S04]  /*8070*/  STL.64 [R1+0x930], R2 ;  /* 0x0009300201007387 */ /* 0x000fe80000100a00 */
[----:B------:R0:W-:Y:S04]  /*8080*/  STS.U16 [R28+0x1180], R29 ;  /* 0x0011801d1c007388 */ /* 0x0001e80000000400 */
[----:B0-----:R-:W3:Y:S04]  /*8090*/  LDL.LU R29, [R1+0x1e4] ;  /* 0x0001e400011d7983 */ /* 0x001ee80000300800 */
[----:B------:R0:W-:Y:S01]  /*80a0*/  STS.U16 [R28+0x1080], R26 ;  /* 0x0010801a1c007388 */ /* 0x0001e20000000400 */
[----:B--2---:R-:W-:-:S02]  /*80b0*/  IMAD.MOV.U32 R3, RZ, RZ, R4 ;  /* 0x000000ffff037224 */ /* 0x004fc400078e0004 */
[----:B----4-:R-:W-:-:S05]  /*80c0*/  IMAD.MOV.U32 R2, RZ, RZ, R0 ;  /* 0x000000ffff027224 */ /* 0x010fca00078e0000 */
[----:B------:R1:W-:Y:S04]  /*80d0*/  STL.64 [R1+0x278], R2 ;  /* 0x0002780201007387 */ /* 0x0003e80000100a00 */
[----:B------:R-:W2:Y:S04]  /*80e0*/  LDL.LU R18, [R1+0xa8] ;  /* 0x0000a80001127983 */ /* 0x000ea80000300800 */
[----:B------:R-:W4:Y:S04]  /*80f0*/  LDL.LU R7, [R1+0x438] ;  /* 0x0004380001077983 */ /* 0x000f280000300800 */
[----:B------:R-:W4:Y:S04]  /*8100*/  LDL.LU R4, [R1+0x43c] ;  /* 0x00043c0001047983 */ /* 0x000f280000300800 */
[----:B------:R-:W4:Y:S04]  /*8110*/  LDL.LU R5, [R1+0x440] ;  /* 0x0004400001057983 */ /* 0x000f280000300800 */
[----:B------:R-:W4:Y:S04]  /*8120*/  LDL.LU R0, [R1+0x434] ;  /* 0x0004340001007983 */ /* 0x000f280000300800 */
[----:B------:R-:W4:Y:S04]  /*8130*/  LDL.LU R13, [R1+0x3c0] ;  /* 0x0003c000010d7983 */ /* 0x000f280000300800 */
[----:B------:R-:W4:Y:S04]  /*8140*/  LDL.LU R25, [R1+0x3c4] ;  /* 0x0003c40001197983 */ /* 0x000f280000300800 */
[----:B0-----:R-:W4:Y:S01]  /*8150*/  LDL.LU R26, [R1+0x3c8] ;  /* 0x0003c800011a7983 */ /* 0x001f220000300800 */
[----:B------:R-:W-:Y:S01]  /*8160*/  PRMT R23, RZ, 0x7610, R23 ;  /* 0x00007610ff177816 */ /* 0x000fe20000000017 */
[----:B-1----:R-:W-:-:S02]  /*8170*/  IMAD.WIDE R2, R6, 0x2, R2 ;  /* 0x0000000206027825 */ /* 0x002fc400078e0202 */
[----:B------:R0:W-:Y:S04]  /*8180*/  STS.U16 [R28+0x2000], R24 ;  /* 0x002000181c007388 */ /* 0x0001e80000000400 */
[----:B------:R3:W4:Y:S01]  /*8190*/  @!P2 LDG.E.U16 R23, [R2.64] ;  /* 0x000000040217a981 */ /* 0x000722000c1e1500 */
[----:B0-----:R-:W-:Y:S01]  /*81a0*/  PRMT R24, RZ, 0x7610, R24 ;  /* 0x00007610ff187816 */ /* 0x001fe20000000018 */
[----:B---3--:R-:W-:Y:S02]  /*81b0*/  IMAD.MOV.U32 R2, RZ, RZ, R14 ;  /* 0x000000ffff027224 */ /* 0x008fe400078e000e */
[----:B------:R-:W-:Y:S01]  /*81c0*/  IMAD.MOV.U32 R3, RZ, RZ, R16 ;  /* 0x000000ffff037224 */ /* 0x000fe200078e0010 */
[----:B------:R0:W-:Y:S03]  /*81d0*/  STS.U16 [R28+0x1100], R27 ;  /* 0x0011001b1c007388 */ /* 0x0001e60000000400 */
[----:B------:R-:W-:Y:S01]  /*81e0*/  IMAD.WIDE R16, R6, 0x2, R2 ;  /* 0x0000000206107825 */ /* 0x000fe200078e0202 */
[----:B------:R1:W-:Y:S04]  /*81f0*/  STS.U16 [R28+0x2080], R8 ;  /* 0x002080081c007388 */ /* 0x0003e80000000400 */
[----:B------:R3:W4:Y:S04]  /*8200*/  @!P2 LDG.E.U16 R24, [R16.64] ;  /* 0x000000041018a981 */ /* 0x000728000c1e1500 */
[----:B0-----:R-:W4:Y:S04]  /*8210*/  LDL.LU R27, [R1+0x3bc] ;  /* 0x0003bc00011b7983 */ /* 0x001f280000300800 */
[----:B------:R-:W-:Y:S04]  /*8220*/  STL [R1+0x93c], R2 ;  /* 0x00093c0201007387 */ /* 0x000fe80000100800 */
[----:B------:R-:W-:Y:S04]  /*8230*/  STL [R1+0x938], R3 ;  /* 0x0009380301007387 */ /* 0x000fe80000100800 */
[----:B---3--:R-:W3:Y:S04]  /*8240*/  LDL.LU R17, [R1+0x344] ;  /* 0x0003440001117983 */ /* 0x008ee80000300800 */
[----:B------:R-:W3:Y:S04]  /*8250*/  LDL.LU R16, [R1+0x348] ;  /* 0x0003480001107983 */ /* 0x000ee80000300800 */
[----:B------:R0:W-:Y:S04]  /*8260*/  STS.U16 [R28+0x2100], R9 ;  /* 0x002100091c007388 */ /* 0x0001e80000000400 */
[----:B-1----:R-:W3:Y:S04]  /*8270*/  LDL.LU R8, [R1+0x34c] ;  /* 0x00034c0001087983 */ /* 0x002ee80000300800 */
[----:B------:R1:W-:Y:S04]  /*8280*/  STS.U16 [R28+0x2180], R12 ;  /* 0x0021800c1c007388 */ /* 0x0003e80000000400 */
[----:B0-----:R-:W3:Y:S04]  /*8290*/  LDL.LU R9, [R1+0x340] ;  /* 0x0003400001097983 */ /* 0x001ee80000300800 */
[----:B------:R0:W-:Y:S04]  /*82a0*/  STS.U16 [R28+0x3000], R11 ;  /* 0x0030000b1c007388 */ /* 0x0001e80000000400 */
[----:B-1----:R-:W3:Y:S01]  /*82b0*/  LDL.LU R12, [R1+0x4c] ;  /* 0x00004c00010c7983 */ /* 0x002ee20000300800 */
[----:B------:R-:W-:-:S03]  /*82c0*/  LOP3.LUT R6, R28, 0x10, RZ, 0x3c, !PT ;  /* 0x000000101c067812 */ /* 0x000fc600078e3cff */
[----:B------:R1:W-:Y:S04]  /*82d0*/  STS.U16 [R28+0x3080], R10 ;  /* 0x0030800a1c007388 */ /* 0x0003e80000000400 */
[----:B0-----:R-:W3:Y:S04]  /*82e0*/  LDL.LU R11, [R1+0xa0] ;  /* 0x0000a000010b7983 */ /* 0x001ee80000300800 */
[----:B------:R0:W-:Y:S04]  /*82f0*/  STS.U16 [R28+0x3100], R29 ;  /* 0x0031001d1c007388 */ /* 0x0001e80000000400 */
[----:B-1----:R-:W3:Y:S04]  /*8300*/  LDL.LU R10, [R1+0xa4] ;  /* 0x0000a400010a7983 */ /* 0x002ee80000300800 */
[----:B0-----:R-:W3:Y:S04]  /*8310*/  LDL.LU R29, [R1+0x48] ;  /* 0x00004800011d7983 */ /* 0x001ee80000300800 */
[----:B------:R-:W3:Y:S04]  /*8320*/  LDL.LU R14, [R1+0x428] ;  /* 0x00042800010e7983 */ /* 0x000ee80000300800 */
[----:B------:R-:W3:Y:S04]  /*8330*/  LDL.LU R21, [R1+0x430] ;  /* 0x0004300001157983 */ /* 0x000ee80000300800 */
[----:B------:R-:W3:Y:S04]  /*8340*/  LDL.LU R20, [R1+0x42c] ;  /* 0x00042c0001147983 */ /* 0x000ee80000300800 */
[----:B------:R-:W3:Y:S04]  /*8350*/  LDL.LU R19, [R1+0x424] ;  /* 0x0004240001137983 */ /* 0x000ee80000300800 */
[----:B--2---:R0:W-:Y:S04]  /*8360*/  STS.U16 [R28+0x3180], R18 ;  /* 0x003180121c007388 */ /* 0x0041e80000000400 */
[----:B----4-:R1:W-:Y:S04]  /*8370*/  STS.U16 [R6+0x200], R7 ;  /* 0x0002000706007388 */ /* 0x0103e80000000400 */
[----:B------:R2:W-:Y:S04]  /*8380*/  STS.U16 [R6+0x280], R4 ;  /* 0x0002800406007388 */ /* 0x0005e80000000400 */
[----:B0-----:R-:W4:Y:S04]  /*8390*/  LDL.LU R18, [R1+0x3b0] ;  /* 0x0003b00001127983 */ /* 0x001f280000300800 */
[----:B-1----:R-:W4:Y:S04]  /*83a0*/  LDL.LU R7, [R1+0x3b8] ;  /* 0x0003b80001077983 */ /* 0x002f280000300800 */
[----:B------:R0:W-:Y:S04]  /*83b0*/  STS.U16 [R6+0x300], R5 ;  /* 0x0003000506007388 */ /* 0x0001e80000000400 */
[----:B--2---:R-:W2:Y:S04]  /*83c0*/  LDL.LU R4, [R1+0x3b4] ;  /* 0x0003b40001047983 */ /* 0x004ea80000300800 */
[----:B------:R1:W-:Y:S04]  /*83d0*/  STS.U16 [R6+0x380], R0 ;  /* 0x0003800006007388 */ /* 0x0003e80000000400 */
[----:B0-----:R-:W2:Y:S04]  /*83e0*/  LDL.LU R5, [R1+0x3ac] ;  /* 0x0003ac0001057983 */ /* 0x001ea80000300800 */
[----:B------:R0:W-:Y:S04]  /*83f0*/  STS.U16 [R6+0x1200], R13 ;  /* 0x0012000d06007388 */ /* 0x0001e80000000400 */
[----:B-1----:R-:W2:Y:S04]  /*8400*/  LDL.LU R0, [R1+0x334] ;  /* 0x0003340001007983 */ /* 0x002ea80000300800 */
[----:B------:R1:W-:Y:S04]  /*8410*/  STS.U16 [R6+0x1280], R25 ;  /* 0x0012801906007388 */ /* 0x0003e80000000400 */
[----:B0-----:R-:W2:Y:S04]  /*8420*/  LDL.LU R13, [R1+0x33c] ;  /* 0x00033c00010d7983 */ /* 0x001ea80000300800 */
[----:B------:R0:W-:Y:S04]  /*8430*/  STS.U16 [R6+0x1300], R26 ;  /* 0x0013001a06007388 */ /* 0x0001e80000000400 */
[----:B-1----:R-:W2:Y:S04]  /*8440*/  LDL.LU R25, [R1+0x338] ;  /* 0x0003380001197983 */ /* 0x002ea80000300800 */
[----:B0-----:R-:W2:Y:S04]  /*8450*/  LDL.LU R26, [R1+0x330] ;  /* 0x00033000011a7983 */ /* 0x001ea80000300800 */
[----:B------:R0:W-:Y:S01]  /*8460*/  STS.U16 [R6+0x1380], R27 ;  /* 0x0013801b06007388 */ /* 0x0001e20000000400 */
[----:B------:R-:W-:-:S03]  /*8470*/  LOP3.LUT R3, R28, 0x20, RZ, 0x3c, !PT ;  /* 0x000000201c037812 */ /* 0x000fc600078e3cff */
[----:B---3--:R1:W-:Y:S04]  /*8480*/  STS.U16 [R6+0x2200], R17 ;  /* 0x0022001106007388 */ /* 0x0083e80000000400 */
[----:B0-----:R-:W3:Y:S04]  /*8490*/  LDL.LU R27, [R1+0x3c] ;  /* 0x00003c00011b7983 */ /* 0x001ee80000300800 */
[----:B------:R0:W-:Y:S04]  /*84a0*/  STS.U16 [R6+0x2280], R16 ;  /* 0x0022801006007388 */ /* 0x0001e80000000400 */
[----:B------:R-:W-:Y:S04]  /*84b0*/  STS.U16 [R6+0x2300], R8 ;  /* 0x0023000806007388 */ /* 0x000fe80000000400 */
[----:B-1----:R-:W3:Y:S04]  /*84c0*/  LDL.LU R17, [R1+0x40] ;  /* 0x0000400001117983 */ /* 0x002ee80000300800 */
[----:B------:R-:W-:Y:S04]  /*84d0*/  STS.U16 [R6+0x2380], R9 ;  /* 0x0023800906007388 */ /* 0x000fe80000000400 */
[----:B0-----:R-:W3:Y:S04]  /*84e0*/  LDL.LU R16, [R1+0x44] ;  /* 0x0000440001107983 */ /* 0x001ee80000300800 */
[----:B------:R-:W-:Y:S04]  /*84f0*/  STS.U16 [R6+0x3200], R12 ;  /* 0x0032000c06007388 */ /* 0x000fe80000000400 */
[----:B------:R-:W-:Y:S04]  /*8500*/  STS.U16 [R6+0x3280], R11 ;  /* 0x0032800b06007388 */ /* 0x000fe80000000400 */
[----:B------:R-:W-:Y:S04]  /*8510*/  STS.U16 [R6+0x3300], R10 ;  /* 0x0033000a06007388 */ /* 0x000fe80000000400 */
[----:B------:R0:W-:Y:S04]  /*8520*/  STS.U16 [R6+0x3380], R29 ;  /* 0x0033801d06007388 */ /* 0x0001e80000000400 */
[----:B------:R-:W-:Y:S04]  /*8530*/  STS.U16 [R3+0x400], R14 ;  /* 0x0004000e03007388 */ /* 0x000fe80000000400 */
[----:B------:R-:W-:Y:S04]  /*8540*/  STS.U16 [R3+0x480], R21 ;  /* 0x0004801503007388 */ /* 0x000fe80000000400 */
[----:B0-----:R-:W3:Y:S04]  /*8550*/  LDL.LU R6, [R1+0x38] ;  /* 0x0000380001067983 */ /* 0x001ee80000300800 */
[----:B------:R-:W3:Y:S04]  /*8560*/  LDL.LU R8, [R1+0x418] ;  /* 0x0004180001087983 */ /* 0x000ee80000300800 */
[----:B------:R-:W3:Y:S04]  /*8570*/  LDL.LU R9, [R1+0x41c] ;  /* 0x00041c0001097983 */ /* 0x000ee80000300800 */
[----:B------:R-:W3:Y:S04]  /*8580*/  LDL.LU R12, [R1+0x420] ;  /* 0x00042000010c7983 */ /* 0x000ee80000300800 */
[----:B------:R-:W-:Y:S04]  /*8590*/  STS.U16 [R3+0x500], R20 ;  /* 0x0005001403007388 */ /* 0x000fe80000000400 */
[----:B------:R-:W3:Y:S04]  /*85a0*/  LDL.LU R11, [R1+0x414] ;  /* 0x00041400010b7983 */ /* 0x000ee80000300800 */
[----:B------:R-:W-:Y:S04]  /*85b0*/  STS.U16 [R3+0x580], R19 ;  /* 0x0005801303007388 */ /* 0x000fe80000000400 */
[----:B------:R-:W3:Y:S04]  /*85c0*/  LDL.LU R10, [R1+0x3a0] ;  /* 0x0003a000010a7983 */ /* 0x000ee80000300800 */
[----:B------:R-:W3:Y:S04]  /*85d0*/  LDL.LU R29, [R1+0x3a4] ;  /* 0x0003a400011d7983 */ /* 0x000ee80000300800 */
[----:B----4-:R-:W-:Y:S04]  /*85e0*/  STS.U16 [R3+0x1400], R18 ;  /* 0x0014001203007388 */ /* 0x010fe80000000400 */
[----:B------:R0:W-:Y:S04]  /*85f0*/  STS.U16 [R3+0x1480], R7 ;  /* 0x0014800703007388 */ /* 0x0001e80000000400 */
[----:B--2---:R1:W-:Y:S04]  /*8600*/  STS.U16 [R3+0x1500], R4 ;  /* 0x0015000403007388 */ /* 0x0043e80000000400 */
[----:B0-----:R-:W2:Y:S04]  /*8610*/  LDL.LU R7, [R1+0x3a8] ;  /* 0x0003a80001077983 */ /* 0x001ea80000300800 */
[----:B------:R0:W-:Y:S04]  /*8620*/  STS.U16 [R3+0x1580], R5 ;  /* 0x0015800503007388 */ /* 0x0001e80000000400 */
[----:B-1----:R-:W4:Y:S04]  /*8630*/  LDL.LU R4, [R1+0x39c] ;  /* 0x00039c0001047983 */ /* 0x002f280000300800 */
[----:B------:R1:W-:Y:S04]  /*8640*/  STS.U16 [R3+0x2400], R0 ;  /* 0x0024000003007388 */ /* 0x0003e80000000400 */
[----:B0-----:R-:W4:Y:S04]  /*8650*/  LDL.LU R5, [R1+0x324] ;  /* 0x0003240001057983 */ /* 0x001f280000300800 */
[----:B------:R0:W-:Y:S04]  /*8660*/  STS.U16 [R3+0x2480], R13 ;  /* 0x0024800d03007388 */ /* 0x0001e80000000400 */
[----:B-1----:R-:W4:Y:S04]  /*8670*/  LDL.LU R0, [R1+0x328] ;  /* 0x0003280001007983 */ /* 0x002f280000300800 */
[----:B------:R1:W-:Y:S04]  /*8680*/  STS.U16 [R3+0x2500], R25 ;  /* 0x0025001903007388 */ /* 0x0003e80000000400 */
[----:B0-----:R-:W4:Y:S04]  /*8690*/  LDL.LU R13, [R1+0x32c] ;  /* 0x00032c00010d7983 */ /* 0x001f280000300800 */
[----:B------:R0:W-:Y:S04]  /*86a0*/  STS.U16 [R3+0x2580], R26 ;  /* 0x0025801a03007388 */ /* 0x0001e80000000400 */
[----:B-1----:R-:W4:Y:S04]  /*86b0*/  LDL.LU R25, [R1+0x320] ;  /* 0x0003200001197983 */ /* 0x002f280000300800 */
[----:B0-----:R-:W4:Y:S01]  /*86c0*/  LDL.LU R26, [R1+0x2c] ;  /* 0x00002c00011a7983 */ /* 0x001f220000300800 */
[----:B------:R-:W-:-:S03]  /*86d0*/  LOP3.LUT R2, R28, 0x30, RZ, 0x3c, !PT ;  /* 0x000000301c027812 */ /* 0x000fc600078e3cff */
[----:B---3--:R0:W-:Y:S04]  /*86e0*/  STS.U16 [R3+0x3400], R27 ;  /* 0x0034001b03007388 */ /* 0x0081e80000000400 */
[----:B0-----:R-:W3:Y:S04]  /*86f0*/  LDL.LU R27, [R1+0x30] ;  /* 0x00003000011b7983 */ /* 0x001ee80000300800 */
[----:B------:R-:W3:Y:S04]  /*8700*/  LDL.LU R14, [R1+0x28] ;  /* 0x00002800010e7983 */ /* 0x000ee80000300800 */
[----:B------:R-:W3:Y:S04]  /*8710*/  LDL.LU R21, [R1+0x408] ;  /* 0x0004080001157983 */ /* 0x000ee80000300800 */
[----:B------:R-:W3:Y:S04]  /*8720*/  LDL.LU R20, [R1+0x410] ;  /* 0x0004100001147983 */ /* 0x000ee80000300800 */
[----:B------:R0:W-:Y:S04]  /*8730*/  STS.U16 [R3+0x3480], R17 ;  /* 0x0034801103007388 */ /* 0x0001e80000000400 */
[----:B------:R-:W3:Y:S04]  /*8740*/  LDL.LU R19, [R1+0x40c] ;  /* 0x00040c0001137983 */ /* 0x000ee80000300800 */
[----:B------:R-:W-:Y:S04]  /*8750*/  STS.U16 [R3+0x3500], R16 ;  /* 0x0035001003007388 */ /* 0x000fe80000000400 */
[----:B------:R-:W3:Y:S04]  /*8760*/  LDL.LU R18, [R1+0x404] ;  /* 0x0004040001127983 */ /* 0x000ee80000300800 */
[----:B0-----:R-:W3:Y:S04]  /*8770*/  LDL.LU R17, [R1+0x390] ;  /* 0x0003900001117983 */ /* 0x001ee80000300800 */
[----:B------:R0:W-:Y:S04]  /*8780*/  STS.U16 [R3+0x3580], R6 ;  /* 0x0035800603007388 */ /* 0x0001e80000000400 */
[----:B------:R1:W-:Y:S04]  /*8790*/  STS.U16 [R2+0x600], R8 ;  /* 0x0006000802007388 */ /* 0x0003e80000000400 */
[----:B------:R1:W-:Y:S04]  /*87a0*/  STS.U16 [R2+0x680], R9 ;  /* 0x0006800902007388 */ /* 0x0003e80000000400 */
[----:B0-----:R-:W3:Y:S04]  /*87b0*/  LDL.LU R6, [R1+0x398] ;  /* 0x0003980001067983 */ /* 0x001ee80000300800 */
[----:B-1----:R-:W3:Y:S04]  /*87c0*/  LDL.LU R8, [R1+0x394] ;  /* 0x0003940001087983 */ /* 0x002ee80000300800 */
[----:B------:R0:W-:Y:S04]  /*87d0*/  STS.U16 [R2+0x700], R12 ;  /* 0x0007000c02007388 */ /* 0x0001e80000000400 */
[----:B------:R-:W3:Y:S04]  /*87e0*/  LDL.LU R9, [R1+0x38c] ;  /* 0x00038c0001097983 */ /* 0x000ee80000300800 */
[----:B------:R1:W-:Y:S04]  /*87f0*/  STS.U16 [R2+0x780], R11 ;  /* 0x0007800b02007388 */ /* 0x0003e80000000400 */
[----:B0-----:R-:W3:Y:S04]  /*8800*/  LDL.LU R12, [R1+0x314] ;  /* 0x00031400010c7983 */ /* 0x001ee80000300800 */
[----:B------:R0:W-:Y:S04]  /*8810*/  STS.U16 [R2+0x1600], R10 ;  /* 0x0016000a02007388 */ /* 0x0001e80000000400 */
[----:B-1----:R-:W3:Y:S04]  /*8820*/  LDL.LU R11, [R1+0x31c] ;  /* 0x00031c00010b7983 */ /* 0x002ee80000300800 */
[----:B------:R1:W-:Y:S04]  /*8830*/  STS.U16 [R2+0x1680], R29 ;  /* 0x0016801d02007388 */ /* 0x0003e80000000400 */
[----:B0-----:R-:W3:Y:S04]  /*8840*/  LDL.LU R10, [R1+0x318] ;  /* 0x00031800010a7983 */ /* 0x001ee80000300800 */
[----:B-1----:R-:W3:Y:S04]  /*8850*/  LDL.LU R29, [R1+0x310] ;  /* 0x00031000011d7983 */ /* 0x002ee80000300800 */
[----:B------:R-:W3:Y:S04]  /*8860*/  LDL.LU R16, [R1+0x1c] ;  /* 0x00001c0001107983 */ /* 0x000ee80000300800 */
[----:B--2---:R0:W-:Y:S04]  /*8870*/  STS.U16 [R2+0x1700], R7 ;  /* 0x0017000702007388 */ /* 0x0041e80000000400 */
[----:B----4-:R1:W-:Y:S04]  /*8880*/  STS.U16 [R2+0x1780], R4 ;  /* 0x0017800402007388 */ /* 0x0103e80000000400 */
[----:B0-----:R-:W2:Y:S04]  /*8890*/  LDL.LU R7, [R1+0x20] ;  /* 0x0000200001077983 */ /* 0x001ea80000300800 */
[----:B------:R0:W-:Y:S01]  /*88a0*/  STS.U16 [R2+0x2600], R5 ;  /* 0x0026000502007388 */ /* 0x0001e20000000400 */
[----:B-1----:R-:W-:-:S03]  /*88b0*/  LOP3.LUT R4, R28, 0x40, RZ, 0x3c, !PT ;  /* 0x000000401c047812 */ /* 0x002fc600078e3cff */
[----:B------:R1:W-:Y:S04]  /*88c0*/  STS.U16 [R2+0x2680], R0 ;  /* 0x0026800002007388 */ /* 0x0003e80000000400 */
[----:B0-----:R-:W4:Y:S04]  /*88d0*/  LDL.LU R5, [R1+0x24] ;  /* 0x0000240001057983 */ /* 0x001f280000300800 */
[----:B------:R0:W-:Y:S04]  /*88e0*/  STS.U16 [R2+0x2700], R13 ;  /* 0x0027000d02007388 */ /* 0x0001e80000000400 */
[----:B-1----:R-:W2:Y:S04]  /*88f0*/  LDL.LU R0, [R1+0x18] ;  /* 0x0000180001007983 */ /* 0x002ea80000300800 */
[----:B------:R1:W-:Y:S04]  /*8900*/  STS.U16 [R2+0x2780], R25 ;  /* 0x0027801902007388 */ /* 0x0003e80000000400 */
[----:B0-----:R-:W2:Y:S04]  /*8910*/  LDL.LU R13, [R1+0x3f8] ;  /* 0x0003f800010d7983 */ /* 0x001ea80000300800 */
[----:B------:R0:W-:Y:S04]  /*8920*/  STS.U16 [R2+0x3600], R26 ;  /* 0x0036001a02007388 */ /* 0x0001e80000000400 */
[----:B-1----:R-:W2:Y:S04]  /*8930*/  LDL.LU R25, [R1+0x3fc] ;  /* 0x0003fc0001197983 */ /* 0x002ea80000300800 */
[----:B0-----:R-:W2:Y:S04]  /*8940*/  LDL.LU R26, [R1+0x400] ;  /* 0x00040000011a7983 */ /* 0x001ea80000300800 */
[----:B------:R-:W2:Y:S04]  /*8950*/  LDL.LU R28, [R1+0x34] ;  /* 0x00003400011c7983 */ /* 0x000ea80000300800 */
[----:B---3--:R0:W-:Y:S04]  /*8960*/  STS.U16 [R2+0x3680], R27 ;  /* 0x0036801b02007388 */ /* 0x0081e80000000400 */
[----:B0-----:R-:W3:Y:S04]  /*8970*/  LDL.LU R27, [R1+0x3f4] ;  /* 0x0003f400011b7983 */ /* 0x001ee80000300800 */
[----:B--2---:R-:W-:Y:S04]  /*8980*/  STS.U16 [R2+0x3700], R28 ;  /* 0x0037001c02007388 */ /* 0x004fe80000000400 */
[----:B------:R-:W-:Y:S04]  /*8990*/  STS.U16 [R2+0x3780], R14 ;  /* 0x0037800e02007388 */ /* 0x000fe80000000400 */
        /* <DEDUP_REMOVED lines=11> */
[----:B------:R0:W-:Y:S04]  /*8a50*/  STS.U16 [R4+0x2980], R29 ;  /* 0x0029801d04007388 */ /* 0x0001e80000000400 */
[----:B0-----:R-:W2:Y:S04]  /*8a60*/  LDL.LU R29, [R1+0x380] ;  /* 0x00038000011d7983 */ /* 0x001ea80000300800 */
[----:B------:R-:W0:Y:S04]  /*8a70*/  S2R R28, SR_TID.X ;  /* 0x00000000001c7919 */ /* 0x000e280000002100 */
[----:B------:R-:W2:Y:S04]  /*8a80*/  LDL.LU R6, [R1+0x388] ;  /* 0x0003880001067983 */ /* 0x000ea80000300800 */
[----:B------:R-:W2:Y:S04]  /*8a90*/  LDL.LU R8, [R1+0x37c] ;  /* 0x00037c0001087983 */ /* 0x000ea80000300800 */
[----:B------:R-:W2:Y:S04]  /*8aa0*/  LDL.LU R9, [R1+0x304] ;  /* 0x0003040001097983 */ /* 0x000ea80000300800 */
[----:B------:R-:W2:Y:S04]  /*8ab0*/  LDL.LU R12, [R1+0x308] ;  /* 0x00030800010c7983 */ /* 0x000ea80000300800 */
[----:B------:R-:W2:Y:S01]  /*8ac0*/  LDL.LU R11, [R1+0x30c] ;  /* 0x00030c00010b7983 */ /* 0x000ea20000300800 */
[----:B0-----:R-:W-:-:S03]  /*8ad0*/  LOP3.LUT R28, R28, 0x3f, RZ, 0xc0, !PT ;  /* 0x0000003f1c1c7812 */ /* 0x001fc600078ec0ff */
[----:B------:R-:W2:Y:S02]  /*8ae0*/  LDL.LU R10, [R1+0x300] ;  /* 0x00030000010a7983 */ /* 0x000ea40000300800 */
[----:B------:R-:W-:-:S05]  /*8af0*/  IMAD.SHL.U32 R28, R28, 0x2, RZ ;  /* 0x000000021c1c7824 */ /* 0x000fca00078e00ff */
[----:B------:R-:W-:Y:S02]  /*8b00*/  LOP3.LUT R20, R28, 0x50, RZ, 0x3c, !PT ;  /* 0x000000501c147812 */ /* 0x000fe400078e3cff */
[----:B------:R-:W2:Y:S04]  /*8b10*/  LDL.LU R28, [R1+0x384] ;  /* 0x00038400011c7983 */ /* 0x000ea80000300800 */
[----:B------:R-:W2:Y:S04]  /*8b20*/  LDL.LU R14, [R1+0x8] ;  /* 0x00000800010e7983 */ /* 0x000ea80000300800 */
[----:B------:R-:W2:Y:S04]  /*8b30*/  LDL.LU R21, [R1+0xc] ;  /* 0x00000c0001157983 */ /* 0x000ea80000300800 */
[----:B------:R-:W2:Y:S04]  /*8b40*/  LDL.LU R19, [R1] ;  /* 0x0000000001137983 */ /* 0x000ea80000300800 */
[----:B------:R0:W-:Y:S04]  /*8b50*/  STS.U16 [R4+0x3800], R16 ;  /* 0x0038001004007388 */ /* 0x0001e80000000400 */
[----:B------:R-:W2:Y:S04]  /*8b60*/  LDL.LU R18, [R1+0x3e8] ;  /* 0x0003e80001127983 */ /* 0x000ea80000300800 */
[----:B------:R1:W-:Y:S04]  /*8b70*/  STS.U16 [R4+0x3880], R7 ;  /* 0x0038800704007388 */ /* 0x0003e80000000400 */
[----:B------:R-:W2:Y:S04]  /*8b80*/  LDL.LU R17, [R1+0x3f0] ;  /* 0x0003f00001117983 */ /* 0x000ea80000300800 */
[----:B----4-:R-:W-:Y:S04]  /*8b90*/  STS.U16 [R4+0x3900], R5 ;  /* 0x0039000504007388 */ /* 0x010fe80000000400 */
[----:B0-----:R-:W4:Y:S04]  /*8ba0*/  LDL.LU R16, [R1+0x3ec] ;  /* 0x0003ec0001107983 */ /* 0x001f280000300800 */
[----:B------:R0:W-:Y:S04]  /*8bb0*/  STS.U16 [R4+0x3980], R0 ;  /* 0x0039800004007388 */ /* 0x0001e80000000400 */
[----:B-1----:R-:W4:Y:S04]  /*8bc0*/  LDL.LU R7, [R1+0x3e4] ;  /* 0x0003e40001077983 */ /* 0x002f280000300800 */
[----:B------:R1:W-:Y:S04]  /*8bd0*/  STS.U16 [R20+0xa00], R13 ;  /* 0x000a000d14007388 */ /* 0x0003e80000000400 */
[----:B0-----:R-:W4:Y:S04]  /*8be0*/  LDL.LU R4, [R1+0x370] ;  /* 0x0003700001047983 */ /* 0x001f280000300800 */
[----:B------:R-:W4:Y:S04]  /*8bf0*/  LDL.LU R5, [R1+0x378] ;  /* 0x0003780001057983 */ /* 0x000f280000300800 */
[----:B------:R0:W-:Y:S04]  /*8c00*/  STS.U16 [R20+0xa80], R25 ;  /* 0x000a801914007388 */ /* 0x0001e80000000400 */
[----:B-1----:R-:W4:Y:S04]  /*8c10*/  LDL.LU R13, [R1+0x374] ;  /* 0x00037400010d7983 */ /* 0x002f280000300800 */
[----:B------:R1:W-:Y:S04]  /*8c20*/  STS.U16 [R20+0xb00], R26 ;  /* 0x000b001a14007388 */ /* 0x0003e80000000400 */
[----:B0-----:R-:W4:Y:S04]  /*8c30*/  LDL.LU R25, [R1+0x36c] ;  /* 0x00036c0001197983 */ /* 0x001f280000300800 */
[----:B---3--:R0:W-:Y:S04]  /*8c40*/  STS.U16 [R20+0xb80], R27 ;  /* 0x000b801b14007388 */ /* 0x0081e80000000400 */
[----:B-1----:R-:W3:Y:S04]  /*8c50*/  LDL.LU R26, [R1+0x2f4] ;  /* 0x0002f400011a7983 */ /* 0x002ee80000300800 */
[----:B0-----:R-:W3:Y:S04]  /*8c60*/  LDL.LU R27, [R1+0x2fc] ;  /* 0x0002fc00011b7983 */ /* 0x001ee80000300800 */
[----:B------:R-:W3:Y:S04]  /*8c70*/  LDL.LU R0, [R1+0x2f0] ;  /* 0x0002f00001007983 */ /* 0x000ee80000300800 */
[----:B--2---:R0:W-:Y:S04]  /*8c80*/  STS.U16 [R20+0x1a00], R29 ;  /* 0x001a001d14007388 */ /* 0x0041e80000000400 */
[----:B0-----:R-:W2:Y:S04]  /*8c90*/  LDL.LU R29, [R1+0xd90] ;  /* 0x000d9000011d7983 */ /* 0x001ea80000300800 */
[----:B------:R0:W-:Y:S04]  /*8ca0*/  STS.U16 [R20+0x1a80], R28 ;  /* 0x001a801c14007388 */ /* 0x0001e80000000400 */
[----:B0-----:R-:W0:Y:S04]  /*8cb0*/  S2R R28, SR_TID.X ;  /* 0x00000000001c7919 */ /* 0x001e280000002100 */
[----:B------:R-:W-:Y:S04]  /*8cc0*/  STS.U16 [R20+0x1b00], R6 ;  /* 0x001b000614007388 */ /* 0x000fe80000000400 */
[----:B------:R1:W-:Y:S04]  /*8cd0*/  STS.U16 [R20+0x1b80], R8 ;  /* 0x001b800814007388 */ /* 0x0003e80000000400 */
[----:B------:R0:W-:Y:S04]  /*8ce0*/  STS.U16 [R20+0x2a00], R9 ;  /* 0x002a000914007388 */ /* 0x0001e80000000400 */
[----:B------:R0:W-:Y:S04]  /*8cf0*/  STS.U16 [R20+0x2a80], R12 ;  /* 0x002a800c14007388 */ /* 0x0001e80000000400 */
[----:B-1----:R-:W3:Y:S01]  /*8d00*/  LDL.LU R8, [R1+0x3d0] ;  /* 0x0003d00001087983 */ /* 0x002ee20000300800 */
[----:B0-----:R-:W-:-:S03]  /*8d10*/  LOP3.LUT R28, R28, 0x3f, RZ, 0xc0, !PT ;  /* 0x0000003f1c1c7812 */ /* 0x001fc600078ec0ff */
[----:B------:R-:W3:Y:S02]  /*8d20*/  LDL.LU R9, [R1+0x3d4] ;  /* 0x0003d40001097983 */ /* 0x000ee40000300800 */
[----:B------:R-:W-:Y:S02]  /*8d30*/  IMAD.SHL.U32 R28, R28, 0x2, RZ ;  /* 0x000000021c1c7824 */ /* 0x000fe400078e00ff */
[----:B------:R0:W-:Y:S04]  /*8d40*/  STS.U16 [R20+0x2b00], R11 ;  /* 0x002b000b14007388 */ /* 0x0001e80000000400 */
[----:B------:R-:W3:Y:S01]  /*8d50*/  LDL.LU R12, [R1+0x3e0] ;  /* 0x0003e000010c7983 */ /* 0x000ee20000300800 */
[----:B------:R-:W-:-:S03]  /*8d60*/  LOP3.LUT R6, R28, 0x60, RZ, 0x3c, !PT ;  /* 0x000000601c067812 */ /* 0x000fc600078e3cff */
[----:B------:R1:W-:Y:S04]  /*8d70*/  STS.U16 [R20+0x2b80], R10 ;  /* 0x002b800a14007388 */ /* 0x0003e80000000400 */
[----:B0-----:R-:W3:Y:S04]  /*8d80*/  LDL.LU R11, [R1+0x3cc] ;  /* 0x0003cc00010b7983 */ /* 0x001ee80000300800 */
[----:B-1----:R-:W3:Y:S04]  /*8d90*/  LDL.LU R10, [R1+0x360] ;  /* 0x00036000010a7983 */ /* 0x002ee80000300800 */
[----:B--2---:R0:W-:Y:S04]  /*8da0*/  STS.U16 [R20+0x3a00], R29 ;  /* 0x003a001d14007388 */ /* 0x0041e80000000400 */
[----:B0-----:R-:W2:Y:S04]  /*8db0*/  LDL.LU R29, [R1+0x364] ;  /* 0x00036400011d7983 */ /* 0x001ea80000300800 */
[----:B------:R-:W2:Y:S04]  /*8dc0*/  LDL.LU R28, [R1+0x2f8] ;  /* 0x0002f800011c7983 */ /* 0x000ea80000300800 */
[----:B------:R0:W-:Y:S04]  /*8dd0*/  STS.U16 [R20+0x3a80], R14 ;  /* 0x003a800e14007388 */ /* 0x0001e80000000400 */
[----:B------:R1:W-:Y:S04]  /*8de0*/  STS.U16 [R20+0x3b00], R21 ;  /* 0x003b001514007388 */ /* 0x0003e80000000400 */
[----:B------:R4:W-:Y:S04]  /*8df0*/  STS.U16 [R20+0x3b80], R19 ;  /* 0x003b801314007388 */ /* 0x0009e80000000400 */
[----:B0-----:R-:W2:Y:S04]  /*8e00*/  LDL.LU R14, [R1+0xd8c] ;  /* 0x000d8c00010e7983 */ /* 0x001ea80000300800 */
[----:B-1----:R-:W2:Y:S04]  /*8e10*/  LDL.LU R21, [R1+0xd88] ;  /* 0x000d880001157983 */ /* 0x002ea80000300800 */
[----:B----4-:R-:W4:Y:S04]  /*8e20*/  LDL.LU R20, [R1+0xd84] ;  /* 0x000d840001147983 */ /* 0x010f280000300800 */
[----:B------:R-:W4:Y:S04]  /*8e30*/  LDL.LU R19, [R1+0xd80] ;  /* 0x000d800001137983 */ /* 0x000f280000300800 */
[----:B------:R0:W-:Y:S04]  /*8e40*/  STS.U16 [R6+0xc00], R18 ;  /* 0x000c001206007388 */ /* 0x0001e80000000400 */
[----:B------:R1:W-:Y:S04]  /*8e50*/  STS.U16 [R6+0xc80], R17 ;  /* 0x000c801106007388 */ /* 0x0003e80000000400 */
[----:B------:R1:W-:Y:S04]  /*8e60*/  STS.U16 [R6+0xd00], R16 ;  /* 0x000d001006007388 */ /* 0x0003e80000000400 */
[----:B0-----:R-:W4:Y:S04]  /*8e70*/  LDL.LU R18, [R1+0xd7c] ;  /* 0x000d7c0001127983 */ /* 0x001f280000300800 */
[----:B-1----:R-:W4:Y:S04]  /*8e80*/  LDL.LU R17, [R1+0xd78] ;  /* 0x000d780001117983 */ /* 0x002f280000300800 */
[----:B------:R-:W4:Y:S04]  /*8e90*/  LDL.LU R16, [R1+0xd74] ;  /* 0x000d740001107983 */ /* 0x000f280000300800 */
[----:B------:R0:W-:Y:S04]  /*8ea0*/  STS.U16 [R6+0xd80], R7 ;  /* 0x000d800706007388 */ /* 0x0001e80000000400 */
[----:B------:R1:W-:Y:S04]  /*8eb0*/  STS.U16 [R6+0x1c00], R4 ;  /* 0x001c000406007388 */ /* 0x0003e80000000400 */
[----:B------:R3:W-:Y:S04]  /*8ec0*/  STS.U16 [R6+0x1c80], R5 ;  /* 0x001c800506007388 */ /* 0x0007e80000000400 */
[----:B0-----:R-:W4:Y:S04]  /*8ed0*/  LDL.LU R7, [R1+0xd70] ;  /* 0x000d700001077983 */ /* 0x001f280000300800 */
[----:B-1----:R-:W4:Y:S04]  /*8ee0*/  LDL.LU R4, [R1+0xd6c] ;  /* 0x000d6c0001047983 */ /* 0x002f280000300800 */
[----:B---3--:R-:W3:Y:S04]  /*8ef0*/  LDL.LU R5, [R1+0xd68] ;  /* 0x000d680001057983 */ /* 0x008ee80000300800 */
[----:B------:R0:W-:Y:S04]  /*8f00*/  STS.U16 [R6+0x1d00], R13 ;  /* 0x001d000d06007388 */ /* 0x0001e80000000400 */
[----:B------:R1:W-:Y:S04]  /*8f10*/  STS.U16 [R6+0x1d80], R25 ;  /* 0x001d801906007388 */ /* 0x0003e80000000400 */
[----:B------:R1:W-:Y:S04]  /*8f20*/  STS.U16 [R6+0x2c00], R26 ;  /* 0x002c001a06007388 */ /* 0x0003e80000000400 */
[----:B0-----:R-:W3:Y:S04]  /*8f30*/  LDL.LU R13, [R1+0xd64] ;  /* 0x000d6400010d7983 */ /* 0x001ee80000300800 */
[----:B-1----:R-:W3:Y:S04]  /*8f40*/  LDL.LU R25, [R1+0xd60] ;  /* 0x000d600001197983 */ /* 0x002ee80000300800 */
[----:B------:R-:W4:Y:S04]  /*8f50*/  LDL.LU R26, [R1+0xd5c] ;  /* 0x000d5c00011a7983 */ /* 0x000f280000300800 */
[----:B------:R0:W-:Y:S04]  /*8f60*/  STS.U16 [R6+0x2c80], R27 ;  /* 0x002c801b06007388 */ /* 0x0001e80000000400 */
[----:B0-----:R-:W4:Y:S04]  /*8f70*/  LDL.LU R27, [R1+0xd58] ;  /* 0x000d5800011b7983 */ /* 0x001f280000300800 */
[----:B--2---:R0:W-:Y:S04]  /*8f80*/  STS.U16 [R6+0x2d00], R28 ;  /* 0x002d001c06007388 */ /* 0x0041e80000000400 */
[----:B0-----:R-:W0:Y:S04]  /*8f90*/  S2R R28, SR_TID.X ;  /* 0x00000000001c7919 */ /* 0x001e280000002100 */
[----:B------:R1:W-:Y:S01]  /*8fa0*/  STS.U16 [R6+0x2d80], R0 ;  /* 0x002d800006007388 */ /* 0x0003e20000000400 */
[----:B0-----:R-:W-:-:S05]  /*8fb0*/  LOP3.LUT R28, R28, 0x3f, RZ, 0xc0, !PT ;  /* 0x0000003f1c1c7812 */ /* 0x001fca00078ec0ff */
[----:B------:R-:W-:-:S05]  /*8fc0*/  IMAD.SHL.U32 R28, R28, 0x2, RZ ;  /* 0x000000021c1c7824 */ /* 0x000fca00078e00ff */
[----:B-1----:R-:W-:Y:S01]  /*8fd0*/  LOP3.LUT R0, R28, 0x70, RZ, 0x3c, !PT ;  /* 0x000000701c007812 */ /* 0x002fe200078e3cff */
[----:B---3--:R0:W-:Y:S04]  /*8fe0*/  STS.U16 [R6+0x3c00], R25 ;  /* 0x003c001906007388 */ /* 0x0081e80000000400 */
[----:B----4-:R1:W-:Y:S04]  /*8ff0*/  STS.U16 [R6+0x3c80], R26 ;  /* 0x003c801a06007388 */ /* 0x0103e80000000400 */
[----:B0-----:R-:W2:Y:S04]  /*9000*/  LDL.LU R25, [R1+0x2ec] ;  /* 0x0002ec0001197983 */ /* 0x001ea80000300800 */
[----:B------:R-:W3:Y:S04]  /*9010*/  LDL.LU R28, [R1+0x368] ;  /* 0x00036800011c7983 */ /* 0x000ee80000300800 */
[----:B-1----:R-:W4:Y:S04]  /*9020*/  LDL.LU R26, [R1+0x2e8] ;  /* 0x0002e800011a7983 */ /* 0x002f280000300800 */
[----:B------:R0:W-:Y:S04]  /*9030*/  STS.U16 [R6+0x3d00], R27 ;  /* 0x003d001b06007388 */ /* 0x0001e80000000400 */
[----:B------:R1:W-:Y:S04]  /*9040*/  STS.U16 [R6+0x3d80], R13 ;  /* 0x003d800d06007388 */ /* 0x0003e80000000400 */
[----:B------:R1:W-:Y:S04]  /*9050*/  STS.U16 [R0+0xe00], R8 ;  /* 0x000e000800007388 */ /* 0x0003e80000000400 */
[----:B0-----:R-:W2:Y:S04]  /*9060*/  LDL.LU R27, [R1+0x1ec] ;  /* 0x0001ec00011b7983 */ /* 0x001ea80000300800 */
[----:B-1----:R-:W2:Y:S04]  /*9070*/  LDL.LU R6, [R1+0xd54] ;  /* 0x000d540001067983 */ /* 0x002ea80000300800 */
[----:B------:R-:W2:Y:S04]  /*9080*/  LDL.LU R13, [R1+0x35c] ;  /* 0x00035c00010d7983 */ /* 0x000ea80000300800 */
        /* <DEDUP_REMOVED lines=9> */
[----:B0-----:R-:W4:Y:S04]  /*9120*/  LDL.LU R10, [R1+0xd40] ;  /* 0x000d4000010a7983 */ /* 0x001f280000300800 */
[----:B-1----:R-:W4:Y:S04]  /*9130*/  LDL.LU R29, [R1+0xd3c] ;  /* 0x000d3c00011d7983 */ /* 0x002f280000300800 */
[----:B---3--:R-:W-:Y:S04]  /*9140*/  STS.U16 [R0+0x1f00], R28 ;  /* 0x001f001c00007388 */ /* 0x008fe80000000400 */
[----:B--2---:R-:W-:Y:S04]  /*9150*/  STS.U16 [R0+0x1f80], R13 ;  /* 0x001f800d00007388 */ /* 0x004fe80000000400 */
[----:B------:R-:W-:Y:S04]  /*9160*/  STS.U16 [R0+0x2e00], R27 ;  /* 0x002e001b00007388 */ /* 0x000fe80000000400 */
[----:B----4-:R-:W-:Y:S04]  /*9170*/  STS.U16 [R0+0x2e80], R26 ;  /* 0x002e801a00007388 */ /* 0x010fe80000000400 */
[----:B------:R-:W-:Y:S04]  /*9180*/  STS.U16 [R0+0x2f00], R25 ;  /* 0x002f001900007388 */ /* 0x000fe80000000400 */
[----:B------:R0:W-:Y:S04]  /*9190*/  STS.U16 [R0+0x2f80], R29 ;  /* 0x002f801d00007388 */ /* 0x0001e80000000400 */
[----:B0-----:R-:W2:Y:S04]  /*91a0*/  LDL.LU R29, [R1+0xd38] ;  /* 0x000d3800011d7983 */ /* 0x001ea80000300800 */
[----:B------:R-:W-:Y:S04]  /*91b0*/  STS.U16 [R0+0x3e00], R12 ;  /* 0x003e000c00007388 */ /* 0x000fe80000000400 */
[----:B------:R-:W-:Y:S04]  /*91c0*/  STS.U16 [R0+0x3e80], R11 ;  /* 0x003e800b00007388 */ /* 0x000fe80000000400 */
[----:B------:R-:W-:Y:S04]  /*91d0*/  STS.U16 [R0+0x3f00], R10 ;  /* 0x003f000a00007388 */ /* 0x000fe80000000400 */
[----:B------:R0:W-:Y:S04]  /*91e0*/  STS.U16 [R0+0x3f80], R9 ;  /* 0x003f800900007388 */ /* 0x0001e80000000400 */
[----:B0-----:R-:W3:Y:S04]  /*91f0*/  LDL R0, [R1+0x444] ;  /* 0x0004440001007983 */ /* 0x001ee80000100800 */
[----:B------:R-:W0:Y:S02]  /*9200*/  S2R R28, SR_TID.X ;  /* 0x00000000001c7919 */ /* 0x000e240000002100 */
[----:B0-----:R-:W-:-:S05]  /*9210*/  LOP3.LUT R28, R28, 0x3f, RZ, 0xc0, !PT ;  /* 0x0000003f1c1c7812 */ /* 0x001fca00078ec0ff */
[----:B------:R-:W-:-:S05]  /*9220*/  IMAD.SHL.U32 R28, R28, 0x2, RZ ;  /* 0x000000021c1c7824 */ /* 0x000fca00078e00ff */
[----:B------:R-:W-:Y:S01]  /*9230*/  LOP3.LUT R25, R28, 0x10, RZ, 0x3c, !PT ;  /* 0x000000101c197812 */ /* 0x000fe200078e3cff */
        /* <DEDUP_REMOVED lines=16> */
[----:B------:R-:W-:Y:S06]  /*9340*/  BAR.SYNC.DEFER_BLOCKING 0x0 ;  /* 0x0000000000007b1d */ /* 0x000fec0000010000 */
[----:B--2---:R-:W0:Y:S04]  /*9350*/  LDSM.16.MT88.4 R12, [R29] ;  /* 0x000000001d0c783b */ /* 0x004e280000004200 */
[----:B------:R-:W-:Y:S04]  /*9360*/  LDSM.16.MT88.4 R20, [R29+0x100] ;  /* 0x000100001d14783b */ /* 0x000fe80000004200 */
[----:B------:R-:W-:Y:S04]  /*9370*/  LDSM.16.MT88.4 R24, [R29+0x180] ;  /* 0x000180001d18783b */ /* 0x000fe80000004200 */
[----:B---3--:R-:W1:Y:S04]  /*9380*/  LDSM.16.M88.4 R8, [R0+0x4200] ;  /* 0x004200000008783b */ /* 0x008e680000000200 */
[----:B------:R-:W-:Y:S04]  /*9390*/  LDSM.16.M88.4 R16, [R0+0x4600] ;  /* 0x004600000010783b */ /* 0x000fe80000000200 */
[----:B------:R-:W-:Y:S04]  /*93a0*/  LDSM.16.M88.4 R4, [R0+0x4000] ;  /* 0x004000000004783b */ /* 0x000fe80000000200 */
[----:B0-----:R-:W-:Y:S04]  /*93b0*/  STL.64 [R1+0x30], R12 ;  /* 0x0000300c01007387 */ /* 0x001fe80000100a00 */
[----:B------:R-:W-:Y:S04]  /*93c0*/  STL.64 [R1+0x38], R14 ;  /* 0x0000380e01007387 */ /* 0x000fe80000100a00 */
[----:B------:R-:W0:Y:S04]  /*93d0*/  LDSM.16.M88.4 R12, [R0+0x4400] ;  /* 0x00440000000c783b */ /* 0x000e280000000200 */
[----:B-1----:R-:W-:Y:S04]  /*93e0*/  STL.64 [R1+0xd20], R10 ;  /* 0x000d200a01007387 */ /* 0x002fe80000100a00 */
[----:B------:R-:W-:Y:S04]  /*93f0*/  STL.64 [R1+0xd18], R8 ;  /* 0x000d180801007387 */ /* 0x000fe80000100a00 */
[----:B0-----:R-:W-:Y:S04]  /*9400*/  STL.64 [R1+0xd30], R14 ;  /* 0x000d300e01007387 */ /* 0x001fe80000100a00 */
[----:B------:R0:W-:Y:S04]  /*9410*/  STL.64 [R1+0xd28], R12 ;  /* 0x000d280c01007387 */ /* 0x0001e80000100a00 */
[----:B0-----:R-:W2:Y:S04]  /*9420*/  LDL.LU.64 R12, [R1+0x30] ;  /* 0x00003000010c7983 */ /* 0x001ea80000300a00 */
[----:B------:R-:W2:Y:S04]  /*9430*/  LDL.LU.64 R14, [R1+0x38] ;  /* 0x00003800010e7983 */ /* 0x000ea80000300a00 */
[----:B------:R-:W2:Y:S04]  /*9440*/  LDL.LU.64 R8, [R1+0x240] ;  /* 0x0002400001087983 */ /* 0x000ea80000300a00 */
[----:B------:R-:W2:Y:S04]  /*9450*/  LDL.LU.64 R10, [R1+0x248] ;  /* 0x00024800010a7983 */ /* 0x000ea80000300a00 */
[----:B------:R-:W-:Y:S04]  /*9460*/  STL [R1+0xd14], R16 ;  /* 0x000d141001007387 */ /* 0x000fe80000100800 */
[----:B------:R-:W-:Y:S04]  /*9470*/  STL [R1+0xd10], R17 ;  /* 0x000d101101007387 */ /* 0x000fe80000100800 */
[----:B------:R-:W-:Y:S04]  /*9480*/  STL [R1+0xb2c], R18 ;  /* 0x000b2c1201007387 */ /* 0x000fe80000100800 */
[----:B------:R-:W-:Y:S04]  /*9490*/  STL [R1+0xb28], R19 ;  /* 0x000b281301007387 */ /* 0x000fe80000100800 */
[----:B------:R-:W0:Y:S01]  /*94a0*/  LDSM.16.MT88.4 R16, [R29+0x80] ;  /* 0x000080001d10783b */ /* 0x000e220000004200 */
[----:B------:R-:W-:-:S03]  /*94b0*/  LOP3.LUT R0, R29, 0x40, RZ, 0x3c, !PT ;  /* 0x000000401d007812 */ /* 0x000fc600078e3cff */
[----:B0-----:R0:W-:Y:S04]  /*94c0*/  STL.64 [R1+0x20], R16 ;  /* 0x0000201001007387 */ /* 0x0011e80000100a00 */
[----:B------:R-:W-:Y:S04]  /*94d0*/  STL.64 [R1+0x28], R18 ;  /* 0x0000281201007387 */ /* 0x000fe80000100a00 */
[----:B------:R-:W-:Y:S01]  /*94e0*/  STL.64 [R1+0x10], R20 ;  /* 0x0000101401007387 */ /* 0x000fe20000100a00 */
[----:B0-----:R-:W-:Y:S02]  /*94f0*/  IMAD.MOV.U32 R16, RZ, RZ, R22 ;  /* 0x000000ffff107224 */ /* 0x001fe400078e0016 */
[----:B------:R-:W-:-:S02]  /*9500*/  IMAD.MOV.U32 R17, RZ, RZ, R23 ;  /* 0x000000ffff117224 */ /* 0x000fc400078e0017 */
[----:B------:R-:W0:Y:S04]  /*9510*/  LDSM.16.MT88.4 R20, [R0] ;  /* 0x000000000014783b */ /* 0x000e280000004200 */
[----:B0-----:R-:W-:Y:S04]  /*9520*/  STL.64 [R1+0xc18], R22 ;  /* 0x000c181601007387 */ /* 0x001fe80000100a00 */
[----:B------:R-:W-:Y:S04]  /*9530*/  STL.64 [R1], R24 ;  /* 0x0000001801007387 */ /* 0x000fe80000100a00 */
[----:B------:R-:W-:Y:S04]  /*9540*/  STL.64 [R1+0x8], R26 ;  /* 0x0000081a01007387 */ /* 0x000fe80000100a00 */
[----:B------:R-:W0:Y:S04]  /*9550*/  LDSM.16.MT88.4 R24, [R0+0x80] ;  /* 0x000080000018783b */ /* 0x000e280000004200 */
[----:B------:R1:W-:Y:S04]  /*9560*/  STL.64 [R1+0xc10], R20 ;  /* 0x000c101401007387 */ /* 0x0003e80000100a00 */
[----:B-1----:R-:W3:Y:S04]  /*9570*/  LDL.LU.64 R20, [R1+0x220] ;  /* 0x0002200001147983 */ /* 0x002ee80000300a00 */
[----:B------:R-:W3:Y:S04]  /*9580*/  LDL.LU.64 R22, [R1+0x228] ;  /* 0x0002280001167983 */ /* 0x000ee80000300a00 */
[----:B0-----:R-:W-:Y:S04]  /*9590*/  STL.64 [R1+0xbd8], R26 ;  /* 0x000bd81a01007387 */ /* 0x001fe80000100a00 */
[----:B------:R0:W-:Y:S04]  /*95a0*/  STL.64 [R1+0xbd0], R24 ;  /* 0x000bd01801007387 */ /* 0x0001e80000100a00 */
[----:B0-----:R-:W4:Y:S04]  /*95b0*/  LDL.LU.64 R24, [R1+0x230] ;  /* 0x0002300001187983 */ /* 0x001f280000300a00 */
[----:B------:R-:W4:Y:S01]  /*95c0*/  LDL.LU.64 R26, [R1+0x238] ;  /* 0x00023800011a7983 */ /* 0x000f220000300a00 */
[----:B--2---:R-:W-:Y:S01]  /*95d0*/  HMMA.16816.F32.BF16 R8, R12, R4, R8 ;  /* 0x000000040c08723c */ /* 0x004fe20000041808 */
[----:B------:R-:W-:-:S02]  /*95e0*/  IMAD.MOV.U32 R3, RZ, RZ, R14 ;  /* 0x000000ffff037224 */ /* 0x000fc400078e000e */
[----:B------:R-:W-:Y:S11]  /*95f0*/  IMAD.MOV.U32 R2, RZ, RZ, R15 ;  /* 0x000000ffff027224 */ /* 0x000ff600078e000f */
[----:B------:R-:W-:Y:S09]  /*9600*/  @!UPT UIADD3 URZ, URZ, URZ, URZ ;  /* 0x0000003f3f3ff290 */ /* 0x000ff2000fffe03f */
[----:B------:R0:W-:Y:S04]  /*9610*/  STL.64 [R1+0x240], R8 ;  /* 0x0002400801007387 */ /* 0x0001e80000100a00 */
[----:B------:R-:W-:Y:S04]  /*9620*/  STL.64 [R1+0x248], R10 ;  /* 0x0002480a01007387 */ /* 0x000fe80000100a00 */
[----:B------:R-:W2:Y:S01]  /*9630*/  LDL.LU.64 R14, [R1+0xd30] ;  /* 0x000d3000010e7983 */ /* 0x000ea20000300a00 */
[----:B0-----:R-:W-:Y:S02]  /*9640*/  IMAD.MOV.U32 R9, RZ, RZ, R12 ;  /* 0x000000ffff097224 */ /* 0x001fe400078e000c */
[----:B------:R-:W-:-:S02]  /*9650*/  IMAD.MOV.U32 R8, RZ, RZ, R13 ;  /* 0x000000ffff087224 */ /* 0x000fc400078e000d */
[----:B------:R-:W3:Y:S04]  /*9660*/  LDL.LU.64 R12, [R1+0xd28] ;  /* 0x000d2800010c7983 */ /* 0x000ee80000300a00 */
[----:B------:R-:W-:Y:S04]  /*9670*/  STL.64 [R1+0xcf8], R6 ;  /* 0x000cf80601007387 */ /* 0x000fe80000100a00 */
[----:B------:R0:W-:Y:S02]  /*9680*/  STL.64 [R1+0xcf0], R4 ;  /* 0x000cf00401007387 */ /* 0x0001e40000100a00 */
[----:B0-----:R-:W-:-:S02]  /*9690*/  IMAD.MOV.U32 R4, RZ, RZ, R9 ;  /* 0x000000ffff047224 */ /* 0x001fc400078e0009 */
[----:B------:R-:W-:Y:S02]  /*96a0*/  IMAD.MOV.U32 R5, RZ, RZ, R8 ;  /* 0x000000ffff057224 */ /* 0x000fe400078e0008 */
[----:B------:R-:W0:Y:S01]  /*96b0*/  LDSM.16.MT88.4 R8, [R0+0x100] ;  /* 0x000100000008783b */ /* 0x000e220000004200 */
[----:B------:R-:W-:Y:S02]  /*96c0*/  IMAD.MOV.U32 R6, RZ, RZ, R3 ;  /* 0x000000ffff067224 */ /* 0x000fe400078e0003 */
[----:B------:R-:W-:Y:S02]  /*96d0*/  IMAD.MOV.U32 R7, RZ, RZ, R2 ;  /* 0x000000ffff077224 */ /* 0x000fe400078e0002 */
[----:B0-----:R-:W-:Y:S01]  /*96e0*/  IMAD.MOV.U32 R3, RZ, RZ, R10 ;  /* 0x000000ffff037224 */ /* 0x001fe200078e000a */
[----:B------:R0:W-:Y:S01]  /*96f0*/  STL.64 [R1+0x40], R8 ;  /* 0x0000400801007387 */ /* 0x0001e20000100a00 */
[----:B------:R-:W-:-:S03]  /*9700*/  IMAD.MOV.U32 R2, RZ, RZ, R11 ;  /* 0x000000ffff027224 */ /* 0x000fc600078e000b */
[----:B------:R-:W2:Y:S04]  /*9710*/  LDL.LU.64 R10, [R1+0xd20] ;  /* 0x000d2000010a7983 */ /* 0x000ea80000300a00 */
[----:B0-----:R-:W4:Y:S01]  /*9720*/  LDL.LU.64 R8, [R1+0xd18] ;  /* 0x000d180001087983 */ /* 0x001f220000300a00 */
[C---:B---3--:R-:W-:Y:S11]  /*9730*/  HMMA.16816.F32.BF16 R20, R4.reuse, R12, R20 ;  /* 0x0000000c0414723c */ /* 0x048ff60000041814 */
[----:B------:R-:W-:Y:S11]  /*9740*/  @!UPT UIADD3 URZ, URZ, URZ, URZ ;  /* 0x0000003f3f3ff290 */ /* 0x000ff6000fffe03f */
[----:B------:R-:W-:Y:S02]  /*9750*/  @!UPT UIADD3 URZ, URZ, URZ, URZ ;  /* 0x0000003f3f3ff290 */ /* 0x000fe4000fffe03f */
[----:B------:R-:W-:Y:S02]  /*9760*/  IMAD.MOV.U32 R18, RZ, RZ, R20 ;  /* 0x000000ffff127224 */ /* 0x000fe400078e0014 */
[----:B------:R-:W-:Y:S02]  /*9770*/  IMAD.MOV.U32 R19, RZ, RZ, R21 ;  /* 0x000000ffff137224 */ /* 0x000fe400078e0015 */
[----:B------:R-:W-:Y:S02]  /*9780*/  IMAD.MOV.U32 R28, RZ, RZ, R22 ;  /* 0x000000ffff1c7224 */ /* 0x000fe400078e0016 */
[----:B------:R-:W-:Y:S01]  /*9790*/  IMAD.MOV.U32 R0, RZ, RZ, R23 ;  /* 0x000000ffff007224 */ /* 0x000fe200078e0017 */
[----:B----4-:R-:W-:Y:S01]  /*97a0*/  HMMA.16816.F32.BF16 R24, R4, R8, R24 ;  /* 0x000000080418723c */ /* 0x010fe20000041818 */
[----:B--2---:R-:W-:Y:S04]  /*97b0*/  STL.64 [R1+0xcd8], R10 ;  /* 0x000cd80a01007387 */ /* 0x004fe80000100a00 */
[----:B------:R-:W-:Y:S11]  /*97c0*/  STL.64 [R1+0xcd0], R8 ;  /* 0x000cd00801007387 */ /* 0x000ff60000100a00 */
[----:B------:R-:W-:Y:S07]  /*97d0*/  @!UPT UIADD3 URZ, URZ, URZ, URZ ;  /* 0x0000003f3f3ff290 */ /* 0x000fee000fffe03f */
[----:B------:R-:W-:Y:S04]  /*97e0*/  STL.64 [R1+0x230], R24 ;  /* 0x0002301801007387 */ /* 0x000fe80000100a00 */
[----:B------:R-:W-:Y:S04]  /*97f0*/  STL.64 [R1+0x238], R26 ;  /* 0x0002381a01007387 */ /* 0x000fe80000100a00 */
[----:B------:R-:W-:Y:S04]  /*9800*/  STL.64 [R1+0xcc8], R14 ;  /* 0x000cc80e01007387 */ /* 0x000fe80000100a00 */
[----:B------:R-:W-:Y:S04]  /*9810*/  STL.64 [R1+0xcc0], R12 ;  /* 0x000cc00c01007387 */ /* 0x000fe80000100a00 */
[----:B------:R-:W2:Y:S04]  /*9820*/  LDL.LU R20, [R1] ;  /* 0x0000000001147983 */ /* 0x000ea80000300800 */
[----:B------:R-:W2:Y:S04]  /*9830*/  LDL.LU R21, [R1+0x4] ;  /* 0x0000040001157983 */ /* 0x000ea80000300800 */
[----:B------:R-:W3:Y:S04]  /*9840*/  LDL.LU R22, [R1+0x8] ;  /* 0x0000080001167983 */ /* 0x000ee80000300800 */
[----:B------:R-:W3:Y:S04]  /*9850*/  LDL.LU R23, [R1+0xc] ;  /* 0x00000c0001177983 */ /* 0x000ee80000300800 */
[----:B---3--:R-:W-:Y:S04]  /*9860*/  STL.64 [R1+0xc68], R22 ;  /* 0x000c681601007387 */ /* 0x008fe80000100a00 */
[----:B--2---:R0:W-:Y:S04]  /*9870*/  STL.64 [R1+0xc60], R20 ;  /* 0x000c601401007387 */ /* 0x0041e80000100a00 */
[----:B0-----:R-:W2:Y:S04]  /*9880*/  LDL.LU R20, [R1+0x10] ;  /* 0x0000100001147983 */ /* 0x001ea80000300800 */
[----:B------:R-:W2:Y:S01]  /*9890*/  LDL.LU R21, [R1+0x14] ;  /* 0x0000140001157983 */ /* 0x000ea20000300800 */
[----:B------:R-:W-:-:S02]  /*98a0*/  IMAD.MOV.U32 R22, RZ, RZ, R16 ;  /* 0x000000ffff167224 */ /* 0x000fc400078e0010 */
[----:B------:R-:W-:Y:S01]  /*98b0*/  IMAD.MOV.U32 R23, RZ, RZ, R17 ;  /* 0x000000ffff177224 */ /* 0x000fe200078e0011 */
[----:B------:R-:W3:Y:S04]  /*98c0*/  LDL.LU R16, [R1+0xd14] ;  /* 0x000d140001107983 */ /* 0x000ee80000300800 */
[----:B------:R-:W3:Y:S04]  /*98d0*/  LDL.LU R17, [R1+0xd10] ;  /* 0x000d100001117983 */ /* 0x000ee80000300800 */
[----:B------:R-:W-:Y:S04]  /*98e0*/  STL.64 [R1+0xc98], R22 ;  /* 0x000c981601007387 */ /* 0x000fe80000100a00 */
[----:B--2---:R0:W-:Y:S04]  /*98f0*/  STL.64 [R1+0xc90], R20 ;  /* 0x000c901401007387 */ /* 0x0041e80000100a00 */
[----:B0-----:R-:W2:Y:S04]  /*9900*/  LDL.LU R20, [R1+0x20] ;  /* 0x0000200001147983 */ /* 0x001ea80000300800 */
[----:B------:R-:W2:Y:S04]  /*9910*/  LDL.LU R21, [R1+0x24] ;  /* 0x0000240001157983 */ /* 0x000ea80000300800 */
[----:B------:R-:W4:Y:S04]  /*9920*/  LDL.LU R22, [R1+0x28] ;  /* 0x0000280001167983 */ /* 0x000f280000300800 */
[----:B------:R-:W4:Y:S04]  /*9930*/  LDL.LU R23, [R1+0x2c] ;  /* 0x00002c0001177983 */ /* 0x000f280000300800 */
[----:B----4-:R-:W-:Y:S04]  /*9940*/  STL.64 [R1+0xd08], R22 ;  /* 0x000d081601007387 */ /* 0x010fe80000100a00 */
[----:B--2---:R0:W-:Y:S04]  /*9950*/  STL.64 [R1+0xd00], R20 ;  /* 0x000d001401007387 */ /* 0x0041e80000100a00 */
[----:B0-----:R-:W3:Y:S04]  /*9960*/  LDL.LU.64 R20, [R1+0x1f0] ;  /* 0x0001f00001147983 */ /* 0x001ee80000300a00 */
[----:B------:R-:W3:Y:S04]  /*9970*/  LDL.LU.64 R22, [R1+0x1f8] ;  /* 0x0001f80001167983 */ /* 0x000ee80000300a00 */
[----:B------:R-:W2:Y:S04]  /*9980*/  LDL.LU.64 R12, [R1+0x210] ;  /* 0x00021000010c7983 */ /* 0x000ea80000300a00 */
[----:B------:R-:W4:Y:S04]  /*9990*/  LDL.LU.64 R14, [R1+0x218] ;  /* 0x00021800010e7983 */ /* 0x000f280000300a00 */
[----:B----4-:R-:W-:Y:S04]  /*99a0*/  STL.64 [R1+0xce8], R14 ;  /* 0x000ce80e01007387 */ /* 0x010fe80000100a00 */
[----:B--2---:R0:W-:Y:S04]  /*99b0*/  STL.64 [R1+0xce0], R12 ;  /* 0x000ce00c01007387 */ /* 0x0041e80000100a00 */
[----:B0-----:R-:W2:Y:S04]  /*99c0*/  LDL.LU.64 R12, [R1+0x60] ;  /* 0x00006000010c7983 */ /* 0x001ea80000300a00 */
[----:B------:R-:W2:Y:S04]  /*99d0*/  LDL.LU.64 R14, [R1+0x68] ;  /* 0x00006800010e7983 */ /* 0x000ea80000300a00 */
[----:B------:R-:W4:Y:S04]  /*99e0*/  LDL.LU.64 R24, [R1+0x1a0] ;  /* 0x0001a00001187983 */ /* 0x000f280000300a00 */
[----:B------:R-:W2:Y:S04]  /*99f0*/  LDL.LU.64 R26, [R1+0x1a8] ;  /* 0x0001a800011a7983 */ /* 0x000ea80000300a00 */
[----:B--2---:R-:W-:Y:S04]  /*9a00*/  STL.64 [R1+0xc88], R26 ;  /* 0x000c881a01007387 */ /* 0x004fe80000100a00 */
[----:B----4-:R0:W-:Y:S04]  /*9a10*/  STL.64 [R1+0xc80], R24 ;  /* 0x000c801801007387 */ /* 0x0101e80000100a00 */
[----:B0-----:R-:W2:Y:S04]  /*9a20*/  LDL.LU.64 R24, [R1+0x1c0] ;  /* 0x0001c00001187983 */ /* 0x001ea80000300a00 */
[----:B------:R-:W4:Y:S01]  /*9a30*/  LDL.LU.64 R26, [R1+0x1c8] ;  /* 0x0001c800011a7983 */ /* 0x000f220000300a00 */
[----:B---3--:R-:W-:Y:S03]  /*9a40*/  HMMA.16816.F32.BF16 R4, R4, R16, R20 ;  /* 0x000000100404723c */ /* 0x008fe60000041814 */
[----:B----4-:R-:W-:Y:S04]  /*9a50*/  STL.64 [R1+0xca8], R26 ;  /* 0x000ca81a01007387 */ /* 0x010fe80000100a00 */
[----:B--2---:R0:W-:Y:S04]  /*9a60*/  STL.64 [R1+0xca0], R24 ;  /* 0x000ca01801007387 */ /* 0x0041e80000100a00 */
[----:B0-----:R-:W2:Y:S04]  /*9a70*/  LDL.LU.64 R24, [R1+0x1d0] ;  /* 0x0001d00001187983 */ /* 0x001ea80000300a00 */
[----:B------:R-:W3:Y:S01]  /*9a80*/  LDL.LU.64 R26, [R1+0x1d8] ;  /* 0x0001d800011a7983 */ /* 0x000ee20000300a00 */
[----:B------:R-:W-:-:S06]  /*9a90*/  LOP3.LUT R11, R29, 0x40, RZ, 0x3c, !PT ;  /* 0x000000401d0b7812 */ /* 0x000fcc00078e3cff */
[----:B------:R-:W0:Y:S04]  /*9aa0*/  LDSM.16.MT88.4 R8, [R11+0x180] ;  /* 0x000180000b08783b */ /* 0x000e280000004200 */
[----:B---3--:R-:W-:Y:S04]  /*9ab0*/  STL.64 [R1+0xcb8], R26 ;  /* 0x000cb81a01007387 */ /* 0x008fe80000100a00 */
[----:B--2---:R1:W-:Y:S04]  /*9ac0*/  STL.64 [R1+0xcb0], R24 ;  /* 0x000cb01801007387 */ /* 0x0043e80000100a00 */
[----:B-1----:R-:W2:Y:S04]  /*9ad0*/  LDL.LU.64 R24, [R1+0x200] ;  /* 0x0002000001187983 */ /* 0x002ea80000300a00 */
[----:B------:R-:W2:Y:S04]  /*9ae0*/  LDL.LU.64 R26, [R1+0x208] ;  /* 0x00020800011a7983 */ /* 0x000ea80000300a00 */
[----:B------:R-:W-:Y:S04]  /*9af0*/  STL [R1+0xb3c], R0 ;  /* 0x000b3c0001007387 */ /* 0x000fe80000100800 */
[----:B------:R-:W-:Y:S04]  /*9b00*/  STL [R1+0xb38], R28 ;  /* 0x000b381c01007387 */ /* 0x000fe80000100800 */
[----:B------:R-:W-:Y:S04]  /*9b10*/  STL [R1+0xb34], R19 ;  /* 0x000b341301007387 */ /* 0x000fe80000100800 */
[----:B------:R-:W-:Y:S04]  /*9b20*/  STL [R1+0xb30], R18 ;  /* 0x000b301201007387 */ /* 0x000fe80000100800 */
[----:B------:R-:W3:Y:S04]  /*9b30*/  LDL.LU.64 R22, [R1+0xd08] ;  /* 0x000d080001167983 */ /* 0x000ee80000300a00 */
[----:B------:R-:W3:Y:S04]  /*9b40*/  LDL.LU.64 R20, [R1+0xd00] ;  /* 0x000d000001147983 */ /* 0x000ee80000300a00 */
[----:B------:R-:W-:Y:S04]  /*9b50*/  STL.64 [R1+0x1f0], R4 ;  /* 0x0001f00401007387 */ /* 0x000fe80000100a00 */
[----:B------:R1:W-:Y:S04]  /*9b60*/  STL.64 [R1+0x1f8], R6 ;  /* 0x0001f80601007387 */ /* 0x0003e80000100a00 */
[----:B-1----:R-:W4:Y:S04]  /*9b70*/  LDL.LU.64 R6, [R1+0xcf8] ;  /* 0x000cf80001067983 */ /* 0x002f280000300a00 */
[----:B------:R-:W3:Y:S01]  /*9b80*/  LDL.LU.64 R4, [R1+0xcf0] ;  /* 0x000cf00001047983 */ /* 0x000ee20000300a00 */
[----:B0-----:R-:W-:-:S02]  /*9b90*/  IMAD.MOV.U32 R18, RZ, RZ, R10 ;  /* 0x000000ffff127224 */ /* 0x001fc400078e000a */
[----:B------:R-:W-:Y:S02]  /*9ba0*/  IMAD.MOV.U32 R0, RZ, RZ, R11 ;  /* 0x000000ffff007224 */ /* 0x000fe400078e000b */
[----:B------:R-:W-:Y:S02]  /*9bb0*/  IMAD.MOV.U32 R28, RZ, RZ, R8 ;  /* 0x000000ffff1c7224 */ /* 0x000fe400078e0008 */
[----:B------:R-:W-:Y:S01]  /*9bc0*/  IMAD.MOV.U32 R19, RZ, RZ, R9 ;  /* 0x000000ffff137224 */ /* 0x000fe200078e0009 */
[C---:B---3--:R-:W-:Y:S11]  /*9bd0*/  HMMA.16816.F32.BF16 R12, R20.reuse, R4, R12 ;  /* 0x00000004140c723c */ /* 0x048ff6000004180c */
[----:B------:R-:W-:Y:S11]  /*9be0*/  @!UPT UIADD3 URZ, URZ, URZ, URZ ;  /* 0x0000003f3f3ff290 */ /* 0x000ff6000fffe03f */
[----:B------:R-:W-:Y:S01]  /*9bf0*/  @!UPT UIADD3 URZ, URZ, URZ, URZ ;  /* 0x0000003f3f3ff290 */ /* 0x000fe2000fffe03f */
[----:B------:R-:W-:Y:S04]  /*9c00*/  STL.64 [R1+0x1e0], R12 ;  /* 0x0001e00c01007387 */ /* 0x000fe80000100a00 */
[----:B------:R0:W-:Y:S04]  /*9c10*/  STL.64 [R1+0x1e8], R14 ;  /* 0x0001e80e01007387 */ /* 0x0001e80000100a00 */
[----:B0-----:R-:W3:Y:S04]  /*9c20*/  LDL.LU.64 R14, [R1+0xce8] ;  /* 0x000ce800010e7983 */ /* 0x001ee80000300a00 */
[----:B------:R-:W3:Y:S04]  /*9c30*/  LDL.LU.64 R12, [R1+0xce0] ;  /* 0x000ce000010c7983 */ /* 0x000ee80000300a00 */
[----:B------:R-:W2:Y:S04]  /*9c40*/  LDL.LU.64 R10, [R1+0xcd8] ;  /* 0x000cd800010a7983 */ /* 0x000ea80000300a00 */
[----:B------:R-:W3:Y:S02]  /*9c50*/  LDL.LU.64 R8, [R1+0xcd0] ;  /* 0x000cd00001087983 */ /* 0x000ee40000300a00 */
[C---:B---3--:R-:W-:Y:S11]  /*9c60*/  HMMA.16816.F32.BF16 R12, R20.reuse, R8, R12 ;  /* 0x00000008140c723c */ /* 0x048ff6000004180c */
[----:B------:R-:W-:Y:S11]  /*9c70*/  @!UPT UIADD3 URZ, URZ, URZ, URZ ;  /* 0x0000003f3f3ff290 */ /* 0x000ff6000fffe03f */
[----:B------:R-:W-:Y:S01]  /*9c80*/  @!UPT UIADD3 URZ, URZ, URZ, URZ ;  /* 0x0000003f3f3ff290 */ /* 0x000fe2000fffe03f */
[----:B------:R-:W-:Y:S04]  /*9c90*/  STL.64 [R1+0x210], R12 ;  /* 0x0002100c01007387 */ /* 0x000fe80000100a00 */
[----:B------:R0:W-:Y:S04]  /*9ca0*/  STL.64 [R1+0x218], R14 ;  /* 0x0002180e01007387 */ /* 0x0001e80000100a00 */
[----:B0-----:R-:W3:Y:S04]  /*9cb0*/  LDL.LU.64 R14, [R1+0xcc8] ;  /* 0x000cc800010e7983 */ /* 0x001ee80000300a00 */
[----:B------:R-:W2:Y:S02]  /*9cc0*/  LDL.LU.64 R12, [R1+0xcc0] ;  /* 0x000cc000010c7983 */ /* 0x000ea40000300a00 */
[C---:B--2---:R-:W-:Y:S11]  /*9cd0*/  HMMA.16816.F32.BF16 R24, R20.reuse, R12, R24 ;  /* 0x0000000c1418723c */ /* 0x044ff60000041818 */
[----:B------:R-:W-:Y:S11]  /*9ce0*/  @!UPT UIADD3 URZ, URZ, URZ, URZ ;  /* 0x0000003f3f3ff290 */ /* 0x000ff6000fffe03f */
[----:B------:R-:W-:Y:S01]  /*9cf0*/  @!UPT UIADD3 URZ, URZ, URZ, URZ ;  /* 0x0000003f3f3ff290 */ /* 0x000fe2000fffe03f */
[----:B------:R-:W-:Y:S04]  /*9d00*/  STL.64 [R1+0x200], R24 ;  /* 0x0002001801007387 */ /* 0x000fe80000100a00 */
[----:B------:R0:W-:Y:S04]  /*9d10*/  STL.64 [R1+0x208], R26 ;  /* 0x0002081a01007387 */ /* 0x0001e80000100a00 */
[----:B0-----:R-:W2:Y:S04]  /*9d20*/  LDL.LU.64 R26, [R1+0xcb8] ;  /* 0x000cb800011a7983 */ /* 0x001ea80000300a00 */
[----:B------:R-:W2:Y:S02]  /*9d30*/  LDL.LU.64 R24, [R1+0xcb0] ;  /* 0x000cb00001187983 */ /* 0x000ea40000300a00 */
[----:B--2---:R-:W-:Y:S02]  /*9d40*/  HMMA.16816.F32.BF16 R20, R20, R16, R24 ;  /* 0x000000101414723c */ /* 0x004fe40000041818 */
[----:B------:R-:W2:Y:S04]  /*9d50*/  LDL.LU.64 R26, [R1+0xca8] ;  /* 0x000ca800011a7983 */ /* 0x000ea80000300a00 */
[----:B------:R-:W2:Y:S11]  /*9d60*/  LDL.LU.64 R24, [R1+0xca0] ;  /* 0x000ca00001187983 */ /* 0x000eb60000300a00 */
[----:B------:R-:W-:Y:S06]  /*9d70*/  @!UPT UIADD3 URZ, URZ, URZ, URZ ;  /* 0x0000003f3f3ff290 */ /* 0x000fec000fffe03f */
[----:B------:R-:W-:Y:S04]  /*9d80*/  STL.64 [R1+0x1d0], R20 ;  /* 0x0001d01401007387 */ /* 0x000fe80000100a00 */
[----:B------:R0:W-:Y:S04]  /*9d90*/  STL.64 [R1+0x1d8], R22 ;  /* 0x0001d81601007387 */ /* 0x0001e80000100a00 */
[----:B0-----:R-:W2:Y:S04]  /*9da0*/  LDL.LU.64 R22, [R1+0xc98] ;  /* 0x000c980001167983 */ /* 0x001ea80000300a00 */
[----:B------:R-:W2:Y:S02]  /*9db0*/  LDL.LU.64 R20, [R1+0xc90] ;  /* 0x000c900001147983 */ /* 0x000ea40000300a00 */
[C---:B--2---:R-:W-:Y:S11]  /*9dc0*/  HMMA.16816.F32.BF16 R24, R20.reuse, R4, R24 ;  /* 0x000000041418723c */ /* 0x044ff60000041818 */
[----:B------:R-:W-:Y:S11]  /*9dd0*/  @!UPT UIADD3 URZ, URZ, URZ, URZ ;  /* 0x0000003f3f3ff290 */ /* 0x000ff6000fffe03f */
[----:B------:R-:W-:Y:S01]  /*9de0*/  @!UPT UIADD3 URZ, URZ, URZ, URZ ;  /* 0x0000003f3f3ff290 */ /* 0x000fe2000fffe03f */
[----:B------:R-:W-:Y:S04]  /*9df0*/  STL.64 [R1+0x1c0], R24 ;  /* 0x0001c01801007387 */ /* 0x000fe80000100a00 */
[----:B------:R0:W-:Y:S04]  /*9e00*/  STL.64 [R1+0x1c8], R26 ;  /* 0x0001c81a01007387 */ /* 0x0001e80000100a00 */
[----:B0-----:R-:W2:Y:S04]  /*9e10*/  LDL.LU.64 R26, [R1+0xc88] ;  /* 0x000c8800011a7983 */ /* 0x001ea80000300a00 */
[----:B------:R-:W2:Y:S04]  /*9e20*/  LDL.LU.64 R24, [R1+0xc80] ;  /* 0x000c800001187983 */ /* 0x000ea80000300a00 */
[----:B----4-:R-:W-:Y:S04]  /*9e30*/  STL.64 [R1+0xc78], R6 ;  /* 0x000c780601007387 */ /* 0x010fe80000100a00 */
[----:B------:R0:W-:Y:S04]  /*9e40*/  STL.64 [R1+0xc70], R4 ;  /* 0x000c700401007387 */ /* 0x0001e80000100a00 */
[----:B0-----:R-:W4:Y:S04]  /*9e50*/  LDL.LU.64 R4, [R1+0x1b0] ;  /* 0x0001b00001047983 */ /* 0x001f280000300a00 */
[----:B------:R-:W4:Y:S04]  /*9e60*/  LDL.LU.64 R6, [R1+0x1b8] ;  /* 0x0001b80001067983 */ /* 0x000f280000300a00 */
[----:B------:R-:W-:Y:S04]  /*9e70*/  STL.64 [R1+0xc58], R10 ;  /* 0x000c580a01007387 */ /* 0x000fe80000100a00 */
[----:B------:R2:W-:Y:S01]  /*9e80*/  STL.64 [R1+0xc50], R8 ;  /* 0x000c500801007387 */ /* 0x0005e20000100a00 */
[C---:B----4-:R-:W-:Y:S08]  /*9e90*/  HMMA.16816.F32.BF16 R4, R20.reuse, R8, R4 ;  /* 0x000000081404723c */ /* 0x050ff00000041804 */
[C---:B--2---:R-:W-:Y:S11]  /*9ea0*/  HMMA.16816.F32.BF16 R8, R20.reuse, R12, R24 ;  /* 0x0000000c1408723c */ /* 0x044ff60000041818 */
[----:B------:R-:W-:Y:S04]  /*9eb0*/  @!UPT UIADD3 URZ, URZ, URZ, URZ ;  /* 0x0000003f3f3ff290 */ /* 0x000fe8000fffe03f */
[----:B------:R0:W-:Y:S04]  /*9ec0*/  STL.64 [R1+0x1b0], R4 ;  /* 0x0001b00401007387 */ /* 0x0001e80000100a00 */
[----:B------:R1:W-:Y:S04]  /*9ed0*/  STL.64 [R1+0x1b8], R6 ;  /* 0x0001b80601007387 */ /* 0x0003e80000100a00 */
[----:B0-----:R-:W2:Y:S04]  /*9ee0*/  LDL.LU.64 R4, [R1+0x180] ;  /* 0x0001800001047983 */ /* 0x001ea80000300a00 */
[----:B-1----:R-:W2:Y:S04]  /*9ef0*/  LDL.LU.64 R6, [R1+0x188] ;  /* 0x0001880001067983 */ /* 0x002ea80000300a00 */
[----:B------:R0:W-:Y:S04]  /*9f00*/  STL.64 [R1+0x1a0], R8 ;  /* 0x0001a00801007387 */ /* 0x0001e80000100a00 */
[----:B------:R1:W-:Y:S04]  /*9f10*/  STL.64 [R1+0x1a8], R10 ;  /* 0x0001a80a01007387 */ /* 0x0003e80000100a00 */
[----:B0-----:R-:W4:Y:S04]  /*9f20*/  LDL.LU.64 R8, [R1+0x170] ;  /* 0x0001700001087983 */ /* 0x001f280000300a00 */
[----:B-1----:R-:W4:Y:S04]  /*9f30*/  LDL.LU.64 R10, [R1+0x178] ;  /* 0x00017800010a7983 */ /* 0x002f280000300a00 */
[----:B---3--:R-:W-:Y:S04]  /*9f40*/  STL.64 [R1+0xc48], R14 ;  /* 0x000c480e01007387 */ /* 0x008fe80000100a00 */
[----:B------:R0:W-:Y:S04]  /*9f50*/  STL.64 [R1+0xc40], R12 ;  /* 0x000c400c01007387 */ /* 0x0001e80000100a00 */
[----:B0-----:R-:W3:Y:S04]  /*9f60*/  LDL.LU.64 R12, [R1+0x160] ;  /* 0x00016000010c7983 */ /* 0x001ee80000300a00 */
[----:B------:R-:W3:Y:S04]  /*9f70*/  LDL.LU.64 R14, [R1+0x168] ;  /* 0x00016800010e7983 */ /* 0x000ee80000300a00 */
[----:B------:R-:W2:Y:S04]  /*9f80*/  LDL.LU.64 R24, [R1+0xf0] ;  /* 0x0000f00001187983 */ /* 0x000ea80000300a00 */
[----:B------:R-:W2:Y:S04]  /*9f90*/  LDL.LU.64 R26, [R1+0xf8] ;  /* 0x0000f800011a7983 */ /* 0x000ea80000300a00 */
[----:B--2---:R-:W-:Y:S04]  /*9fa0*/  STL.64 [R1+0xbe8], R26 ;  /* 0x000be81a01007387 */ /* 0x004fe80000100a00 */
[----:B------:R0:W-:Y:S04]  /*9fb0*/  STL.64 [R1+0xbe0], R24 ;  /* 0x000be01801007387 */ /* 0x0001e80000100a00 */
[----:B0-----:R-:W2:Y:S04]  /*9fc0*/  LDL.LU.64 R24, [R1+0x110] ;  /* 0x0001100001187983 */ /* 0x001ea80000300a00 */
        /* <DEDUP_REMOVED lines=8> */
[----:B------:R-:W2:Y:S01]  /*a050*/  LDL.LU.64 R26, [R1+0x138] ;  /* 0x00013800011a7983 */ /* 0x000ea20000300a00 */
[----:B------:R-:W-:Y:S03]  /*a060*/  HMMA.16816.F32.BF16 R20, R20, R16, R4 ;  /* 0x000000101414723c */ /* 0x000fe60000041804 */
        /* <DEDUP_REMOVED lines=8> */
[----:B------:R-:W2:Y:S04]  /*a0f0*/  LDL.LU.64 R6, [R1+0xc78] ;  /* 0x000c780001067983 */ /* 0x000ea80000300a00 */
[----:B------:R-:W4:Y:S04]  /*a100*/  LDL.LU.64 R4, [R1+0xc70] ;  /* 0x000c700001047983 */ /* 0x000f280000300a00 */
[----:B------:R-:W-:Y:S04]  /*a110*/  STL.64 [R1+0x180], R20 ;  /* 0x0001801401007387 */ /* 0x000fe80000100a00 */
[----:B------:R0:W-:Y:S04]  /*a120*/  STL.64 [R1+0x188], R22 ;  /* 0x0001881601007387 */ /* 0x0001e80000100a00 */
[----:B0-----:R-:W4:Y:S04]  /*a130*/  LDL.LU.64 R22, [R1+0xc68] ;  /* 0x000c680001167983 */ /* 0x001f280000300a00 */
[----:B------:R-:W4:Y:S02]  /*a140*/  LDL.LU.64 R20, [R1+0xc60] ;  /* 0x000c600001147983 */ /* 0x000f240000300a00 */
[C---:B----4-:R-:W-:Y:S11]  /*a150*/  HMMA.16816.F32.BF16 R8, R20.reuse, R4, R8 ;  /* 0x000000041408723c */ /* 0x050ff60000041808 */
[----:B------:R-:W-:Y:S11]  /*a160*/  @!UPT UIADD3 URZ, URZ, URZ, URZ ;  /* 0x0000003f3f3ff290 */ /* 0x000ff6000fffe03f */
[----:B------:R-:W-:Y:S01]  /*a170*/  @!UPT UIADD3 URZ, URZ, URZ, URZ ;  /* 0x0000003f3f3ff290 */ /* 0x000fe2000fffe03f */
[----:B------:R-:W-:Y:S04]  /*a180*/  STL.64 [R1+0x170], R8 ;  /* 0x0001700801007387 */ /* 0x000fe80000100a00 */
[----:B------:R0:W-:Y:S04]  /*a190*/  STL.64 [R1+0x178], R10 ;  /* 0x0001780a01007387 */ /* 0x0001e80000100a00 */
[----:B0-----:R-:W4:Y:S04]  /*a1a0*/  LDL.LU.64 R10, [R1+0xc58] ;  /* 0x000c5800010a7983 */ /* 0x001f280000300a00 */
        /* <DEDUP_REMOVED lines=40> */
[----:B------:R-:W4:Y:S01]  /*a430*/  LDL.LU.64 R10, [R1+0xe8] ;  /* 0x0000e800010a7983 */ /* 0x000f220000300a00 */
[C---:B--2---:R-:W-:Y:S11]  /*a440*/  HMMA.16816.F32.BF16 R24, R20.reuse, R12, R24 ;  /* 0x0000000c1418723c */ /* 0x044ff60000041818 */
[----:B------:R-:W-:Y:S11]  /*a450*/  @!UPT UIADD3 URZ, URZ, URZ, URZ ;  /* 0x0000003f3f3ff290 */ /* 0x000ff6000fffe03f */
[----:B------:R-:W-:Y:S01]  /*a460*/  @!UPT UIADD3 URZ, URZ, URZ, URZ ;  /* 0x0000003f3f3ff290 */ /* 0x000fe2000fffe03f */
[----:B------:R-:W-:Y:S04]  /*a470*/  STL.64 [R1+0x110], R24 ;  /* 0x0001101801007387 */ /* 0x000fe80000100a00 */
[----:B------:R0:W-:Y:S04]  /*a480*/  STL.64 [R1+0x118], R26 ;  /* 0x0001181a01007387 */ /* 0x0001e80000100a00 */
[----:B0-----:R-:W2:Y:S04]  /*a490*/  LDL.LU.64 R26, [R1+0xbe8] ;  /* 0x000be800011a7983 */ /* 0x001ea80000300a00 */
[----:B------:R-:W2:Y:S04]  /*a4a0*/  LDL.LU.64 R24, [R1+0xbe0] ;  /* 0x000be00001187983 */ /* 0x000ea80000300a00 */
[----:B---3--:R-:W-:Y:S04]  /*a4b0*/  STL.64 [R1+0xbb8], R14 ;  /* 0x000bb80e01007387 */ /* 0x008fe80000100a00 */
[----:B------:R0:W-:Y:S04]  /*a4c0*/  STL.64 [R1+0xbb0], R12 ;  /* 0x000bb00c01007387 */ /* 0x0001e80000100a00 */
[----:B0-----:R-:W3:Y:S04]  /*a4d0*/  LDL.LU.64 R12, [R1+0xd0] ;  /* 0x0000d000010c7983 */ /* 0x001ee80000300a00 */
[----:B------:R-:W3:Y:S01]  /*a4e0*/  LDL.LU.64 R14, [R1+0xd8] ;  /* 0x0000d800010e7983 */ /* 0x000ee20000300a00 */
[----:B--2---:R-:W-:Y:S03]  /*a4f0*/  HMMA.16816.F32.BF16 R20, R20, R16, R24 ;  /* 0x000000101414723c */ /* 0x004fe60000041818 */
[----:B------:R-:W4:Y:S04]  /*a500*/  LDL.LU.64 R26, [R1+0xbd8] ;  /* 0x000bd800011a7983 */ /* 0x000f280000300a00 */
[----:B------:R-:W4:Y:S11]  /*a510*/  LDL.LU.64 R24, [R1+0xbd0] ;  /* 0x000bd00001187983 */ /* 0x000f360000300a00 */
[----:B------:R-:W-:Y:S05]  /*a520*/  @!UPT UIADD3 URZ, URZ, URZ, URZ ;  /* 0x0000003f3f3ff290 */ /* 0x000fea000fffe03f */
[----:B------:R0:W-:Y:S04]  /*a530*/  STL.64 [R1+0xf0], R20 ;  /* 0x0000f01401007387 */ /* 0x0001e80000100a00 */
[----:B------:R1:W-:Y:S04]  /*a540*/  STL.64 [R1+0xf8], R22 ;  /* 0x0000f81601007387 */ /* 0x0003e80000100a00 */
[----:B0-----:R-:W2:Y:S04]  /*a550*/  LDL.LU.64 R20, [R1+0xb0] ;  /* 0x0000b00001147983 */ /* 0x001ea80000300a00 */
[----:B-1----:R-:W2:Y:S01]  /*a560*/  LDL.LU.64 R22, [R1+0xb8] ;  /* 0x0000b80001167983 */ /* 0x002ea20000300a00 */
        /* <DEDUP_REMOVED lines=13> */
[----:B------:R-:W2:Y:S04]  /*a640*/  LDL.LU.64 R12, [R1+0xbb0] ;  /* 0x000bb000010c7983 */ /* 0x000ea80000300a00 */
[----:B----4-:R-:W-:Y:S04]  /*a650*/  STL.64 [R1+0xba8], R10 ;  /* 0x000ba80a01007387 */ /* 0x010fe80000100a00 */
[----:B------:R0:W-:Y:S04]  /*a660*/  STL.64 [R1+0xba0], R8 ;  /* 0x000ba00801007387 */ /* 0x0001e80000100a00 */
[----:B0-----:R-:W2:Y:S04]  /*a670*/  LDL.LU.64 R8, [R1+0xc0] ;  /* 0x0000c00001087983 */ /* 0x001ea80000300a00 */
[----:B------:R-:W2:Y:S02]  /*a680*/  LDL.LU.64 R10, [R1+0xc8] ;  /* 0x0000c800010a7983 */ /* 0x000ea40000300a00 */
[C---:B--2---:R-:W-:Y:S11]  /*a690*/  HMMA.16816.F32.BF16 R8, R24.reuse, R12, R8 ;  /* 0x0000000c1808723c */ /* 0x044ff60000041808 */
[----:B------:R-:W-:Y:S11]  /*a6a0*/  @!UPT UIADD3 URZ, URZ, URZ, URZ ;  /* 0x0000003f3f3ff290 */ /* 0x000ff6000fffe03f */
[----:B------:R-:W-:Y:S01]  /*a6b0*/  @!UPT UIADD3 URZ, URZ, URZ, URZ ;  /* 0x0000003f3f3ff290 */ /* 0x000fe2000fffe03f */
[----:B------:R0:W-:Y:S04]  /*a6c0*/  STL.64 [R1+0xc0], R8 ;  /* 0x0000c00801007387 */ /* 0x0001e80000100a00 */
[----:B------:R1:W-:Y:S04]  /*a6d0*/  STL.64 [R1+0xc8], R10 ;  /* 0x0000c80a01007387 */ /* 0x0003e80000100a00 */
[----:B0-----:R-:W2:Y:S04]  /*a6e0*/  LDL.LU.64 R8, [R1+0x50] ;  /* 0x0000500001087983 */ /* 0x001ea80000300a00 */
[----:B-1----:R-:W2:Y:S04]  /*a6f0*/  LDL.LU.64 R10, [R1+0x58] ;  /* 0x00005800010a7983 */ /* 0x002ea80000300a00 */
[----:B---3--:R-:W-:Y:S04]  /*a700*/  STL.64 [R1+0xb98], R14 ;  /* 0x000b980e01007387 */ /* 0x008fe80000100a00 */
[----:B------:R0:W-:Y:S02]  /*a710*/  STL.64 [R1+0xb90], R12 ;  /* 0x000b900c01007387 */ /* 0x0001e40000100a00 */
[----:B0-----:R-:W-:Y:S02]  /*a720*/  HMMA.16816.F32.BF16 R12, R24, R16, R20 ;  /* 0x00000010180c723c */ /* 0x001fe40000041814 */
[----:B------:R-:W0:Y:S04]  /*a730*/  LDSM.16.MT88.4 R20, [R29+0x2000] ;  /* 0x002000001d14783b */ /* 0x000e280000004200 */
[----:B0-----:R0:W-:Y:S11]  /*a740*/  STL.64 [R1+0xb10], R22 ;  /* 0x000b101601007387 */ /* 0x0011f60000100a00 */
[----:B------:R-:W-:Y:S06]  /*a750*/  @!UPT UIADD3 URZ, URZ, URZ, URZ ;  /* 0x0000003f3f3ff290 */ /* 0x000fec000fffe03f */
[----:B------:R-:W-:Y:S04]  /*a760*/  STL.64 [R1+0xb0], R12 ;  /* 0x0000b00c01007387 */ /* 0x000fe80000100a00 */
[----:B------:R-:W-:Y:S04]  /*a770*/  STL.64 [R1+0xb8], R14 ;  /* 0x0000b80e01007387 */ /* 0x000fe80000100a00 */
[----:B------:R1:W-:Y:S01]  /*a780*/  STL.64 [R1+0xb08], R20 ;  /* 0x000b081401007387 */ /* 0x0003e20000100a00 */
[----:B0-----:R-:W-:Y:S02]  /*a790*/  IMAD.MOV.U32 R22, RZ, RZ, R18 ;  /* 0x000000ffff167224 */ /* 0x001fe400078e0012 */
[----:B------:R-:W-:-:S05]  /*a7a0*/  IMAD.MOV.U32 R23, RZ, RZ, R0 ;  /* 0x000000ffff177224 */ /* 0x000fca00078e0000 */
[----:B------:R-:W-:Y:S01]  /*a7b0*/  STL.64 [R1+0xb68], R22 ;  /* 0x000b681601007387 */ /* 0x000fe20000100a00 */
[----:B-1----:R-:W-:Y:S02]  /*a7c0*/  IMAD.MOV.U32 R20, RZ, RZ, R28 ;  /* 0x000000ffff147224 */ /* 0x002fe400078e001c */
[----:B------:R-:W-:-:S05]  /*a7d0*/  IMAD.MOV.U32 R21, RZ, RZ, R19 ;  /* 0x000000ffff157224 */ /* 0x000fca00078e0013 */
[----:B------:R0:W-:Y:S04]  /*a7e0*/  STL.64 [R1+0xb60], R20 ;  /* 0x000b601401007387 */ /* 0x0001e80000100a00 */
[----:B0-----:R-:W2:Y:S04]  /*a7f0*/  LDL.LU R20, [R1+0x40] ;  /* 0x0000400001147983 */ /* 0x001ea80000300800 */
[----:B------:R-:W2:Y:S01]  /*a800*/  LDL.LU R21, [R1+0x44] ;  /* 0x0000440001157983 */ /* 0x000ea20000300800 */
[----:B------:R-:W-:Y:S02]  /*a810*/  IMAD.MOV.U32 R22, RZ, RZ, R3 ;  /* 0x000000ffff167224 */ /* 0x000fe400078e0003 */
[----:B------:R-:W-:Y:S01]  /*a820*/  IMAD.MOV.U32 R23, RZ, RZ, R2 ;  /* 0x000000ffff177224 */ /* 0x000fe200078e0002 */
[----:B------:R-:W3:Y:S04]  /*a830*/  LDL.LU.64 R12, [R1+0x90] ;  /* 0x00009000010c7983 */ /* 0x000ee80000300a00 */
[----:B------:R-:W3:Y:S02]  /*a840*/  LDL.LU.64 R14, [R1+0x98] ;  /* 0x00009800010e7983 */ /* 0x000ee40000300a00 */
[----:B--2---:R-:W-:Y:S11]  /*a850*/  HMMA.16816.F32.BF16 R8, R20, R4, R8 ;  /* 0x000000041408723c */ /* 0x004ff60000041808 */
[----:B------:R-:W-:Y:S11]  /*a860*/  @!UPT UIADD3 URZ, URZ, URZ, URZ ;  /* 0x0000003f3f3ff290 */ /* 0x000ff6000fffe03f */
[----:B------:R-:W-:Y:S01]  /*a870*/  @!UPT UIADD3 URZ, URZ, URZ, URZ ;  /* 0x0000003f3f3ff290 */ /* 0x000fe2000fffe03f */
[----:B------:R-:W-:Y:S04]  /*a880*/  STL.64 [R1+0xa0], R8 ;  /* 0x0000a00801007387 */ /* 0x000fe80000100a00 */
[----:B------:R-:W-:Y:S04]  /*a890*/  STL.64 [R1+0xa8], R10 ;  /* 0x0000a80a01007387 */ /* 0x000fe80000100a00 */
[----:B------:R-:W-:Y:S04]  /*a8a0*/  STL.64 [R1+0xb78], R6 ;  /* 0x000b780601007387 */ /* 0x000fe80000100a00 */
[----:B------:R0:W-:Y:S04]  /*a8b0*/  STL.64 [R1+0xb70], R4 ;  /* 0x000b700401007387 */ /* 0x0001e80000100a00 */
[----:B------:R-:W1:Y:S04]  /*a8c0*/  LDSM.16.MT88.4 R8, [R29+0x2080] ;  /* 0x002080001d08783b */ /* 0x000e680000004200 */
[----:B0-----:R-:W2:Y:S04]  /*a8d0*/  LDL.LU.64 R4, [R1+0x70] ;  /* 0x0000700001047983 */ /* 0x001ea80000300a00 */
[----:B------:R-:W4:Y:S01]  /*a8e0*/  LDL.LU.64 R6, [R1+0x78] ;  /* 0x0000780001067983 */ /* 0x000f220000300a00 */
[----:B-1----:R-:W-:-:S02]  /*a8f0*/  IMAD.MOV.U32 R19, RZ, RZ, R10 ;  /* 0x000000ffff137224 */ /* 0x002fc400078e000a */
[----:B------:R-:W-:Y:S02]  /*a900*/  IMAD.MOV.U32 R18, RZ, RZ, R11 ;  /* 0x000000ffff127224 */ /* 0x000fe400078e000b */
[----:B------:R-:W-:Y:S02]  /*a910*/  IMAD.MOV.U32 R0, RZ, RZ, R8 ;  /* 0x000000ffff007224 */ /* 0x000fe400078e0008 */
[----:B------:R-:W-:Y:S01]  /*a920*/  IMAD.MOV.U32 R28, RZ, RZ, R9 ;  /* 0x000000ffff1c7224 */ /* 0x000fe200078e0009 */
[----:B----4-:R-:W-:Y:S04]  /*a930*/  STL.64 [R1+0xb88], R6 ;  /* 0x000b880601007387 */ /* 0x010fe80000100a00 */
[----:B--2---:R0:W-:Y:S04]  /*a940*/  STL.64 [R1+0xb80], R4 ;  /* 0x000b800401007387 */ /* 0x0041e80000100a00 */
[----:B0-----:R-:W2:Y:S04]  /*a950*/  LDL.LU.64 R4, [R1+0x80] ;  /* 0x0000800001047983 */ /* 0x001ea80000300a00 */
[----:B------:R-:W2:Y:S04]  /*a960*/  LDL.LU.64 R6, [R1+0x88] ;  /* 0x0000880001067983 */ /* 0x000ea80000300a00 */
[----:B------:R-:W4:Y:S04]  /*a970*/  LDL.LU.64 R24, [R1+0x140] ;  /* 0x0001400001187983 */ /* 0x000f280000300a00 */
[----:B------:R-:W4:Y:S04]  /*a980*/  LDL.LU.64 R26, [R1+0x148] ;  /* 0x00014800011a7983 */ /* 0x000f280000300a00 */
[----:B------:R-:W2:Y:S04]  /*a990*/  LDL.LU.64 R10, [R1+0xba8] ;  /* 0x000ba800010a7983 */ /* 0x000ea80000300a00 */
[----:B------:R-:W3:Y:S04]  /*a9a0*/  LDL.LU.64 R8, [R1+0xba0] ;  /* 0x000ba00001087983 */ /* 0x000ee80000300a00 */
[----:B------:R-:W-:Y:S04]  /*a9b0*/  STL [R1+0xb4c], R28 ;  /* 0x000b4c1c01007387 */ /* 0x000fe80000100800 */
[----:B------:R-:W-:Y:S04]  /*a9c0*/  STL [R1+0xb48], R19 ;  /* 0x000b481301007387 */ /* 0x000fe80000100800 */
[----:B------:R-:W-:Y:S01]  /*a9d0*/  STL [R1+0xb44], R18 ;  /* 0x000b441201007387 */ /* 0x000fe20000100800 */
        /* <DEDUP_REMOVED lines=19> */
[----:B------:R-:W2:Y:S04]  /*ab10*/  LDL.LU.64 R6, [R1+0xb78] ;  /* 0x000b780001067983 */ /* 0x000ea80000300a00 */
[----:B------:R-:W4:Y:S11]  /*ab20*/  LDL.LU.64 R4, [R1+0xb70] ;  /* 0x000b700001047983 */ /* 0x000f360000300a00 */
[----:B------:R-:W-:Y:S05]  /*ab30*/  @!UPT UIADD3 URZ, URZ, URZ, URZ ;  /* 0x0000003f3f3ff290 */ /* 0x000fea000fffe03f */
[----:B------:R-:W-:Y:S04]  /*ab40*/  STL.64 [R1+0x70], R20 ;  /* 0x0000701401007387 */ /* 0x000fe80000100a00 */
[----:B------:R0:W-:Y:S04]  /*ab50*/  STL.64 [R1+0x78], R22 ;  /* 0x0000781601007387 */ /* 0x0001e80000100a00 */
[----:B0-----:R-:W4:Y:S04]  /*ab60*/  LDL.LU.64 R22, [R1+0xb68] ;  /* 0x000b680001167983 */ /* 0x001f280000300a00 */
[----:B------:R-:W4:Y:S04]  /*ab70*/  LDL.LU.64 R20, [R1+0xb60] ;  /* 0x000b600001147983 */ /* 0x000f280000300a00 */
[----:B------:R-:W-:Y:S01]  /*ab80*/  STL [R1+0xb40], R17 ;  /* 0x000b401101007387 */ /* 0x000fe20000100800 */
[----:B----4-:R-:W-:Y:S11]  /*ab90*/  HMMA.16816.F32.BF16 R24, R20, R4, R24 ;  /* 0x000000041418723c */ /* 0x010ff60000041818 */
[----:B------:R-:W-:Y:S11]  /*aba0*/  @!UPT UIADD3 URZ, URZ, URZ, URZ ;  /* 0x0000003f3f3ff290 */ /* 0x000ff6000fffe03f */
[----:B------:R-:W-:Y:S01]  /*abb0*/  @!UPT UIADD3 URZ, URZ, URZ, URZ ;  /* 0x0000003f3f3ff290 */ /* 0x000fe2000fffe03f */
[----:B------:R-:W-:Y:S01]  /*abc0*/  STL.64 [R1+0x140], R24 ;  /* 0x0001401801007387 */ /* 0x000fe20000100a00 */
[----:B------:R-:W-:Y:S02]  /*abd0*/  IMAD.MOV.U32 R5, RZ, RZ, R26 ;  /* 0x000000ffff057224 */ /* 0x000fe400078e001a */
[----:B------:R-:W-:Y:S02]  /*abe0*/  IMAD.MOV.U32 R4, RZ, RZ, R27 ;  /* 0x000000ffff047224 */ /* 0x000fe400078e001b */
[----:B------:R-:W0:Y:S02]  /*abf0*/  LDSM.16.MT88.4 R24, [R29+0x2100] ;  /* 0x002100001d18783b */ /* 0x000e240000004200 */
[----:B0-----:R-:W-:Y:S02]  /*ac00*/  IMAD.MOV.U32 R28, RZ, RZ, R24 ;  /* 0x000000ffff1c7224 */ /* 0x001fe400078e0018 */
[----:B------:R-:W-:Y:S02]  /*ac10*/  IMAD.MOV.U32 R19, RZ, RZ, R25 ;  /* 0x000000ffff137224 */ /* 0x000fe400078e0019 */
[----:B------:R-:W-:-:S02]  /*ac20*/  IMAD.MOV.U32 R18, RZ, RZ, R26 ;  /* 0x000000ffff127224 */ /* 0x000fc400078e001a */
[----:B------:R-:W-:Y:S02]  /*ac30*/  IMAD.MOV.U32 R17, RZ, RZ, R27 ;  /* 0x000000ffff117224 */ /* 0x000fe400078e001b */
[----:B------:R-:W0:Y:S04]  /*ac40*/  LDSM.16.MT88.4 R24, [R29+0x2180] ;  /* 0x002180001d18783b */ /* 0x000e280000004200 */
[----:B------:R-:W-:Y:S04]  /*ac50*/  STL [R1+0x940], R5 ;  /* 0x0009400501007387 */ /* 0x000fe80000100800 */
[----:B0-----:R0:W-:Y:S04]  /*ac60*/  STL.64 [R1+0x20], R24 ;  /* 0x0000201801007387 */ /* 0x0011e80000100a00 */
[----:B------:R1:W-:Y:S04]  /*ac70*/  STL.64 [R1+0x28], R26 ;  /* 0x0000281a01007387 */ /* 0x0003e80000100a00 */
[----:B0-----:R-:W4:Y:S04]  /*ac80*/  LDL.LU.64 R24, [R1+0x190] ;  /* 0x0001900001187983 */ /* 0x001f280000300a00 */
[----:B-1----:R-:W4:Y:S04]  /*ac90*/  LDL.LU.64 R26, [R1+0x198] ;  /* 0x00019800011a7983 */ /* 0x002f280000300a00 */
[----:B------:R0:W-:Y:S04]  /*aca0*/  STL [R1+0x8cc], R29 ;  /* 0x0008cc1d01007387 */ /* 0x0001e80000100800 */
[----:B0-----:R-:W4:Y:S01]  /*acb0*/  LDL R29, [R1+0x89c] ;  /* 0x00089c00011d7983 */ /* 0x001f220000100800 */
[----:B---3--:R-:W-:Y:S11]  /*acc0*/  HMMA.16816.F32.BF16 R12, R20, R8, R12 ;  /* 0x00000008140c723c */ /* 0x008ff6000004180c */
[----:B------:R-:W-:Y:S11]  /*acd0*/  @!UPT UIADD3 URZ, URZ, URZ, URZ ;  /* 0x0000003f3f3ff290 */ /* 0x000ff6000fffe03f */
[----:B------:R-:W-:Y:S01]  /*ace0*/  @!UPT UIADD3 URZ, URZ, URZ, URZ ;  /* 0x0000003f3f3ff290 */ /* 0x000fe2000fffe03f */
[----:B------:R0:W-:Y:S01]  /*acf0*/  STL [R1+0x25c], R15 ;  /* 0x00025c0f01007387 */ /* 0x0001e20000100800 */
[----:B------:R-:W-:Y:S02]  /*ad00*/  IMAD.MOV.U32 R3, RZ, RZ, R14 ;  /* 0x000000ffff037224 */ /* 0x000fe400078e000e */
[----:B------:R-:W-:Y:S02]  /*ad10*/  IMAD.MOV.U32 R5, RZ, RZ, R12 ;  /* 0x000000ffff057224 */ /* 0x000fe400078e000c */
[----:B------:R-:W-:Y:S01]  /*ad20*/  IMAD.MOV.U32 R2, RZ, RZ, R13 ;  /* 0x000000ffff027224 */ /* 0x000fe200078e000d */
[----:B0-----:R-:W3:Y:S04]  /*ad30*/  LDL.LU.64 R14, [R1+0xb58] ;  /* 0x000b5800010e7983 */ /* 0x001ee80000300a00 */
[----:B------:R-:W3:Y:S04]  /*ad40*/  LDL.LU.64 R12, [R1+0xb50] ;  /* 0x000b5000010c7983 */ /* 0x000ee80000300a00 */
[----:B--2---:R-:W-:Y:S04]  /*ad50*/  STL.64 [R1+0xb20], R6 ;  /* 0x000b200601007387 */ /* 0x004fe80000100a00 */
[----:B------:R-:W-:Y:S04]  /*ad60*/  STL.64 [R1+0xb18], R4 ;  /* 0x000b180401007387 */ /* 0x000fe80000100a00 */
[----:B------:R-:W-:Y:S04]  /*ad70*/  STL [R1+0xa2c], R3 ;  /* 0x000a2c0301007387 */ /* 0x000fe80000100800 */
[----:B------:R-:W-:Y:S04]  /*ad80*/  STL [R1+0xa28], R2 ;  /* 0x000a280201007387 */ /* 0x000fe80000100800 */
[----:B----4-:R-:W0:Y:S02]  /*ad90*/  LDSM.16.MT88.4 R4, [R29+0x2000] ;  /* 0x002000001d04783b */ /* 0x010e240000004200 */
[----:B0-----:R-:W-:-:S02]  /*ada0*/  IMAD.MOV.U32 R9, RZ, RZ, R6 ;  /* 0x000000ffff097224 */ /* 0x001fc400078e0006 */
[----:B------:R-:W-:Y:S01]  /*adb0*/  STL.64 [R1+0x10], R4 ;  /* 0x0000100401007387 */ /* 0x000fe20000100a00 */
[----:B------:R-:W-:-:S03]  /*adc0*/  IMAD.MOV.U32 R8, RZ, RZ, R7 ;  /* 0x000000ffff087224 */ /* 0x000fc600078e0007 */
[----:B------:R-:W0:Y:S04]  /*add0*/  LDSM.16.MT88.4 R4, [R29+0x2080] ;  /* 0x002080001d04783b */ /* 0x000e280000004200 */
[----:B------:R-:W-:Y:S04]  /*ade0*/  STL.64 [R1+0xb00], R10 ;  /* 0x000b000a01007387 */ /* 0x000fe80000100a00 */
[----:B------:R-:W-:Y:S01]  /*adf0*/  STL.64 [R1+0xaf8], R8 ;  /* 0x000af80801007387 */ /* 0x000fe20000100a00 */
[----:B0-----:R-:W-:-:S03]  /*ae00*/  IMAD.MOV.U32 R3, RZ, RZ, R6 ;  /* 0x000000ffff037224 */ /* 0x001fc600078e0006 */
[----:B------:R3:W-:Y:S01]  /*ae10*/  STL.64 [R1], R4 ;  /* 0x0000000401007387 */ /* 0x0007e20000100a00 */
[----:B------:R-:W-:Y:S02]  /*ae20*/  IMAD.MOV.U32 R2, RZ, RZ, R7 ;  /* 0x000000ffff027224 */ /* 0x000fe400078e0007 */
[----:B---3--:R-:W-:Y:S01]  /*ae30*/  HMMA.16816.F32.BF16 R4, R20, R12, R24 ;  /* 0x0000000c1404723c */ /* 0x008fe20000041818 */
[----:B------:R-:W2:Y:S11]  /*ae40*/  LDL R13, [R1+0x89c] ;  /* 0x00089c00010d7983 */ /* 0x000eb60000100800 */
[----:B------:R-:W-:Y:S11]  /*ae50*/  @!UPT UIADD3 URZ, URZ, URZ, URZ ;  /* 0x0000003f3f3ff290 */ /* 0x000ff6000fffe03f */
[----:B------:R-:W-:Y:S04]  /*ae60*/  STL.64 [R1+0x190], R4 ;  /* 0x0001900401007387 */ /* 0x000fe80000100a00 */
[----:B------:R-:W-:Y:S04]  /*ae70*/  STL.64 [R1+0x198], R6 ;  /* 0x0001980601007387 */ /* 0x000fe80000100a00 */
[----:B------:R-:W-:Y:S04]  /*ae80*/  STL.64 [R1+0xaf0], R14 ;  /* 0x000af00e01007387 */ /* 0x000fe80000100a00 */
[----:B--2---:R-:W0:Y:S04]  /*ae90*/  LDSM.16.MT88.4 R24, [R13+0x2100] ;  /* 0x002100000d18783b */ /* 0x004e280000004200 */
[----:B------:R-:W-:Y:S04]  /*aea0*/  STL [R1+0xae8], R13 ;  /* 0x000ae80d01007387 */ /* 0x000fe80000100800 */
[----:B0-----:R-:W-:Y:S04]  /*aeb0*/  STL.64 [R1+0x980], R26 ;  /* 0x0009801a01007387 */ /* 0x001fe80000100a00 */
[----:B------:R0:W-:Y:S04]  /*aec0*/  STL.64 [R1+0x978], R24 ;  /* 0x0009781801007387 */ /* 0x0001e80000100a00 */
[----:B0-----:R-:W2:Y:S04]  /*aed0*/  LDL.LU R24, [R1+0x170] ;  /* 0x0001700001187983 */ /* 0x001ea80000300800 */
[----:B------:R-:W2:Y:S04]  /*aee0*/  LDL.LU R25, [R1+0x174] ;  /* 0x0001740001197983 */ /* 0x000ea80000300800 */
[----:B------:R-:W3:Y:S04]  /*aef0*/  LDL.LU R26, [R1+0x178] ;  /* 0x00017800011a7983 */ /* 0x000ee80000300800 */
[----:B------:R-:W3:Y:S04]  /*af00*/  LDL.LU R27, [R1+0x17c] ;  /* 0x00017c00011b7983 */ /* 0x000ee80000300800 */
[----:B------:R-:W4:Y:S04]  /*af10*/  LDL.LU.64 R4, [R1+0x260] ;  /* 0x0002600001047983 */ /* 0x000f280000300a00 */
[----:B------:R-:W4:Y:S04]  /*af20*/  LDL.LU.64 R6, [R1+0x268] ;  /* 0x0002680001067983 */ /* 0x000f280000300a00 */
[----:B------:R-:W4:Y:S04]  /*af30*/  LDL.LU R8, [R1+0x240] ;  /* 0x0002400001087983 */ /* 0x000f280000300800 */
[----:B------:R-:W4:Y:S04]  /*af40*/  LDL.LU R9, [R1+0x244] ;  /* 0x0002440001097983 */ /* 0x000f280000300800 */
[----:B------:R-:W4:Y:S04]  /*af50*/  LDL.LU R10, [R1+0x248] ;  /* 0x00024800010a7983 */ /* 0x000f280000300800 */
[----:B------:R-:W4:Y:S04]  /*af60*/  LDL.LU R11, [R1+0x24c] ;  /* 0x00024c00010b7983 */ /* 0x000f280000300800 */
[----:B------:R-:W4:Y:S04]  /*af70*/  LDL.LU R12, [R1+0x230] ;  /* 0x00023000010c7983 */ /* 0x000f280000300800 */
[----:B------:R-:W4:Y:S04]  /*af80*/  LDL.LU R13, [R1+0x234] ;  /* 0x00023400010d7983 */ /* 0x000f280000300800 */
[----:B------:R-:W4:Y:S04]  /*af90*/  LDL.LU R14, [R1+0x238] ;  /* 0x00023800010e7983 */ /* 0x000f280000300800 */
[----:B------:R-:W4:Y:S04]  /*afa0*/  LDL.LU R15, [R1+0x23c] ;  /* 0x00023c00010f7983 */ /* 0x000f280000300800 */
[----:B---3--:R0:W-:Y:S04]  /*afb0*/  STL.64 [R1+0xa48], R26 ;  /* 0x000a481a01007387 */ /* 0x0081e80000100a00 */
[----:B--2---:R1:W-:Y:S01]  /*afc0*/  STL.64 [R1+0xa40], R24 ;  /* 0x000a401801007387 */ /* 0x0043e20000100a00 */
[----:B0-----:R-:W-:-:S02]  /*afd0*/  IMAD.MOV.U32 R26, RZ, RZ, R18 ;  /* 0x000000ffff1a7224 */ /* 0x001fc400078e0012 */
[----:B-1----:R-:W-:Y:S02]  /*afe0*/  IMAD.MOV.U32 R24, RZ, RZ, R28 ;  /* 0x000000ffff187224 */ /* 0x002fe400078e001c */
[----:B------:R-:W2:Y:S01]  /*aff0*/  LDL.LU R28, [R1+0xb4c] ;  /* 0x000b4c00011c7983 */ /* 0x000ea20000300800 */
[----:B------:R-:W-:-:S03]  /*b000*/  IMAD.MOV.U32 R25, RZ, RZ, R19 ;  /* 0x000000ffff197224 */ /* 0x000fc600078e0013 */
[----:B------:R-:W3:Y:S04]  /*b010*/  LDL.LU R19, [R1+0xb48] ;  /* 0x000b480001137983 */ /* 0x000ee80000300800 */
[----:B------:R-:W4:Y:S01]  /*b020*/  LDL.LU R18, [R1+0xb44] ;  /* 0x000b440001127983 */ /* 0x000f220000300800 */
[----:B------:R-:W-:-:S03]  /*b030*/  IMAD.MOV.U32 R27, RZ, RZ, R17 ;  /* 0x000000ffff1b7224 */ /* 0x000fc600078e0011 */
[----:B------:R-:W4:Y:S04]  /*b040*/  LDL.LU R17, [R1+0xb40] ;  /* 0x000b400001117983 */ /* 0x000f280000300800 */
[----:B------:R-:W-:Y:S04]  /*b050*/  STL.64 [R1+0xa98], R26 ;  /* 0x000a981a01007387 */ /* 0x000fe80000100a00 */
[----:B------:R0:W-:Y:S02]  /*b060*/  STL.64 [R1+0xa90], R24 ;  /* 0x000a901801007387 */ /* 0x0001e40000100a00 */
[----:B0-----:R-:W-:-:S02]  /*b070*/  IMAD.MOV.U32 R24, RZ, RZ, R0 ;  /* 0x000000ffff187224 */ /* 0x001fc400078e0000 */
[----:B------:R-:W4:Y:S01]  /*b080*/  LDL.LU R0, [R1+0xb3c] ;  /* 0x000b3c0001007983 */ /* 0x000f220000300800 */
[----:B--2---:R-:W-:-:S03]  /*b090*/  IMAD.MOV.U32 R25, RZ, RZ, R28 ;  /* 0x000000ffff197224 */ /* 0x004fc600078e001c */
[----:B------:R-:W2:Y:S01]  /*b0a0*/  LDL.LU R28, [R1+0xb38] ;  /* 0x000b3800011c7983 */ /* 0x000ea20000300800 */
[----:B---3--:R-:W-:-:S03]  /*b0b0*/  IMAD.MOV.U32 R26, RZ, RZ, R19 ;  /* 0x000000ffff1a7224 */ /* 0x008fc600078e0013 */
[----:B------:R-:W3:Y:S01]  /*b0c0*/  LDL.LU R19, [R1+0xb34] ;  /* 0x000b340001137983 */ /* 0x000ee20000300800 */
[----:B----4-:R-:W-:-:S03]  /*b0d0*/  IMAD.MOV.U32 R27, RZ, RZ, R18 ;  /* 0x000000ffff1b7224 */ /* 0x010fc600078e0012 */
[----:B------:R-:W4:Y:S04]  /*b0e0*/  LDL.LU R18, [R1+0xb30] ;  /* 0x000b300001127983 */ /* 0x000f280000300800 */
[----:B------:R-:W-:Y:S04]  /*b0f0*/  STL.64 [R1+0xad0], R26 ;  /* 0x000ad01a01007387 */ /* 0x000fe80000100a00 */
[----:B------:R0:W-:Y:S04]  /*b100*/  STL.64 [R1+0xac8], R24 ;  /* 0x000ac81801007387 */ /* 0x0001e80000100a00 */
[----:B0-----:R-:W2:Y:S04]  /*b110*/  LDL.LU R24, [R1+0x1f0] ;  /* 0x0001f00001187983 */ /* 0x001ea80000300800 */
[----:B------:R-:W2:Y:S04]  /*b120*/  LDL.LU R25, [R1+0x1f4] ;  /* 0x0001f40001197983 */ /* 0x000ea80000300800 */
[----:B------:R-:W2:Y:S04]  /*b130*/  LDL.LU R26, [R1+0x1f8] ;  /* 0x0001f800011a7983 */ /* 0x000ea80000300800 */
[----:B------:R-:W2:Y:S01]  /*b140*/  LDL.LU R27, [R1+0x1fc] ;  /* 0x0001fc00011b7983 */ /* 0x000ea20000300800 */
[----:B------:R-:W-:Y:S11]  /*b150*/  HMMA.16816.F32.BF16 R20, R20, R16, R4 ;  /* 0x000000101414723c */ /* 0x000ff60000041804 */
[----:B------:R-:W-:Y:S11]  /*b160*/  @!UPT UIADD3 URZ, URZ, URZ, URZ ;  /* 0x0000003f3f3ff290 */ /* 0x000ff6000fffe03f */
[----:B------:R-:W-:Y:S02]  /*b170*/  @!UPT UIADD3 URZ, URZ, URZ, URZ ;  /* 0x0000003f3f3ff290 */ /* 0x000fe4000fffe03f */
[----:B------:R-:W-:Y:S02]  /*b180*/  IMAD.MOV.U32 R17, RZ, RZ, R23 ;  /* 0x000000ffff117224 */ /* 0x000fe400078e0017 */
[----:B------:R-:W-:Y:S01]  /*b190*/  IMAD.MOV.U32 R29, RZ, RZ, R20 ;  /* 0x000000ffff1d7224 */ /* 0x000fe200078e0014 */
[----:B--2---:R0:W-:Y:S04]  /*b1a0*/  STL.64 [R1+0xae0], R26 ;  /* 0x000ae01a01007387 */ /* 0x0041e80000100a00 */
[----:B------:R4:W-:Y:S01]  /*b1b0*/  STL.64 [R1+0xad8], R24 ;  /* 0x000ad81801007387 */ /* 0x0009e20000100a00 */
[----:B0-----:R-:W-:Y:S02]  /*b1c0*/  IMAD.MOV.U32 R26, RZ, RZ, R28 ;  /* 0x000000ffff1a7224 */ /* 0x001fe400078e001c */
[----:B----4-:R-:W-:-:S02]  /*b1d0*/  IMAD.MOV.U32 R24, RZ, RZ, R18 ;  /* 0x000000ffff187224 */ /* 0x010fc400078e0012 */
[----:B------:R-:W2:Y:S01]  /*b1e0*/  LDL.LU R18, [R1+0xb2c] ;  /* 0x000b2c0001127983 */ /* 0x000ea20000300800 */
[----:B---3--:R-:W-:-:S03]  /*b1f0*/  IMAD.MOV.U32 R25, RZ, RZ, R19 ;  /* 0x000000ffff197224 */ /* 0x008fc600078e0013 */
[----:B------:R-:W2:Y:S01]  /*b200*/  LDL.LU R19, [R1+0xb28] ;  /* 0x000b280001137983 */ /* 0x000ea20000300800 */
[----:B------:R-:W-:Y:S02]  /*b210*/  IMAD.MOV.U32 R27, RZ, RZ, R0 ;  /* 0x000000ffff1b7224 */ /* 0x000fe400078e0000 */
[----:B------:R-:W-:Y:S01]  /*b220*/  IMAD.MOV.U32 R28, RZ, RZ, R22 ;  /* 0x000000ffff1c7224 */ /* 0x000fe200078e0016 */
[----:B------:R-:W3:Y:S01]  /*b230*/  LDL.LU.64 R6, [R1+0xb20] ;  /* 0x000b200001067983 */ /* 0x000ee20000300a00 */
[----:B------:R-:W-:-:S03]  /*b240*/  IMAD.MOV.U32 R0, RZ, RZ, R21 ;  /* 0x000000ffff007224 */ /* 0x000fc600078e0015 */
[----:B------:R-:W4:Y:S04]  /*b250*/  LDL.LU.64 R4, [R1+0xb18] ;  /* 0x000b180001047983 */ /* 0x000f280000300a00 */
[----:B------:R-:W3:Y:S04]  /*b260*/  LDL.LU.64 R22, [R1+0xb10] ;  /* 0x000b100001167983 */ /* 0x000ee80000300a00 */
[----:B------:R-:W3:Y:S02]  /*b270*/  LDL.LU.64 R20, [R1+0xb08] ;  /* 0x000b080001147983 */ /* 0x000ee40000300a00 */
[C---:B---3--:R-:W-:Y:S11]  /*b280*/  HMMA.16816.F32.BF16 R8, R20.reuse, R6, R8 ;  /* 0x000000061408723c */ /* 0x048ff60000041808 */
[----:B------:R-:W-:Y:S11]  /*b290*/  @!UPT UIADD3 URZ, URZ, URZ, URZ ;  /* 0x0000003f3f3ff290 */ /* 0x000ff6000fffe03f */
[----:B------:R-:W-:Y:S01]  /*b2a0*/  @!UPT UIADD3 URZ, URZ, URZ, URZ ;  /* 0x0000003f3f3ff290 */ /* 0x000fe2000fffe03f */
[----:B------:R-:W-:Y:S04]  /*b2b0*/  STL.64 [R1+0x240], R8 ;  /* 0x0002400801007387 */ /* 0x000fe80000100a00 */
[----:B------:R0:W-:Y:S04]  /*b2c0*/  STL.64 [R1+0x248], R10 ;  /* 0x0002480a01007387 */ /* 0x0001e80000100a00 */
[----:B0-----:R-:W3:Y:S04]  /*b2d0*/  LDL.LU.64 R10, [R1+0xb00] ;  /* 0x000b0000010a7983 */ /* 0x001ee80000300a00 */
[----:B------:R-:W2:Y:S01]  /*b2e0*/  LDL.LU.64 R8, [R1+0xaf8] ;  /* 0x000af80001087983 */ /* 0x000ea20000300a00 */
[C---:B---3--:R-:W-:Y:S11]  /*b2f0*/  HMMA.16816.F32.BF16 R12, R20.reuse, R10, R12 ;  /* 0x0000000a140c723c */ /* 0x048ff6000004180c */
[----:B------:R-:W-:Y:S11]  /*b300*/  @!UPT UIADD3 URZ, URZ, URZ, URZ ;  /* 0x0000003f3f3ff290 */ /* 0x000ff6000fffe03f */
[----:B------:R-:W-:Y:S01]  /*b310*/  @!UPT UIADD3 URZ, URZ, URZ, URZ ;  /* 0x0000003f3f3ff290 */ /* 0x000fe2000fffe03f */
[----:B------:R-:W-:Y:S04]  /*b320*/  STL.64 [R1+0x230], R12 ;  /* 0x0002300c01007387 */ /* 0x000fe80000100a00 */
[----:B------:R0:W-:Y:S04]  /*b330*/  STL.64 [R1+0x238], R14 ;  /* 0x0002380e01007387 */ /* 0x0001e80000100a00 */
[----:B0-----:R-:W3:Y:S04]  /*b340*/  LDL.LU.64 R14, [R1+0xaf0] ;  /* 0x000af000010e7983 */ /* 0x001ee80000300a00 */
[----:B------:R-:W2:Y:S01]  /*b350*/  LDL.LU R13, [R1+0xae8] ;  /* 0x000ae800010d7983 */ /* 0x000ea20000300800 */
[C---:B---3--:R-:W-:Y:S11]  /*b360*/  HMMA.16816.F32.BF16 R24, R20.reuse, R14, R24 ;  /* 0x0000000e1418723c */ /* 0x048ff60000041818 */
[----:B------:R-:W-:Y:S11]  /*b370*/  @!UPT UIADD3 URZ, URZ, URZ, URZ ;  /* 0x0000003f3f3ff290 */ /* 0x000ff6000fffe03f */
[----:B------:R-:W-:Y:S01]  /*b380*/  @!UPT UIADD3 URZ, URZ, URZ, URZ ;  /* 0x0000003f3f3ff290 */ /* 0x000fe2000fffe03f */
[----:B------:R-:W-:Y:S04]  /*b390*/  STL.64 [R1+0x220], R24 ;  /* 0x0002201801007387 */ /* 0x000fe80000100a00 */
[----:B------:R0:W-:Y:S04]  /*b3a0*/  STL.64 [R1+0x228], R26 ;  /* 0x0002281a01007387 */ /* 0x0001e80000100a00 */
[----:B0-----:R-:W2:Y:S04]  /*b3b0*/  LDL.LU.64 R26, [R1+0xae0] ;  /* 0x000ae000011a7983 */ /* 0x001ea80000300a00 */
[----:B------:R-:W2:Y:S04]  /*b3c0*/  LDL.LU.64 R24, [R1+0xad8] ;  /* 0x000ad80001187983 */ /* 0x000ea80000300a00 */
[----:B------:R-:W-:Y:S01]  /*b3d0*/  STL.64 [R1+0xac0], R14 ;  /* 0x000ac00e01007387 */ /* 0x000fe20000100a00 */
[----:B--2---:R-:W-:Y:S03]  /*b3e0*/  HMMA.16816.F32.BF16 R20, R20, R18, R24 ;  /* 0x000000121414723c */ /* 0x004fe60000041818 */
[----:B------:R-:W2:Y:S04]  /*b3f0*/  LDL.LU.64 R26, [R1+0xad0] ;  /* 0x000ad000011a7983 */ /* 0x000ea80000300a00 */
[----:B------:R-:W2:Y:S11]  /*b400*/  LDL.LU.64 R24, [R1+0xac8] ;  /* 0x000ac80001187983 */ /* 0x000eb60000300a00 */
[----:B------:R-:W-:Y:S05]  /*b410*/  @!UPT UIADD3 URZ, URZ, URZ, URZ ;  /* 0x0000003f3f3ff290 */ /* 0x000fea000fffe03f */
[----:B------:R0:W-:Y:S04]  /*b420*/  STL.64 [R1+0x1f0], R20 ;  /* 0x0001f01401007387 */ /* 0x0001e80000100a00 */
[----:B------:R1:W-:Y:S04]  /*b430*/  STL.64 [R1+0x1f8], R22 ;  /* 0x0001f81601007387 */ /* 0x0003e80000100a00 */
[----:B0-----:R-:W2:Y:S04]  /*b440*/  LDL.LU R20, [R1+0x1e0] ;  /* 0x0001e00001147983 */ /* 0x001ea80000300800 */
[----:B------:R-:W2:Y:S04]  /*b450*/  LDL.LU R21, [R1+0x1e4] ;  /* 0x0001e40001157983 */ /* 0x000ea80000300800 */
[----:B-1----:R-:W2:Y:S04]  /*b460*/  LDL.LU R22, [R1+0x1e8] ;  /* 0x0001e80001167983 */ /* 0x002ea80000300800 */
[----:B------:R-:W2:Y:S04]  /*b470*/  LDL.LU R23, [R1+0x1ec] ;  /* 0x0001ec0001177983 */ /* 0x000ea80000300800 */
[----:B------:R-:W-:Y:S04]  /*b480*/  STL.64 [R1+0xab8], R18 ;  /* 0x000ab81201007387 */ /* 0x000fe80000100a00 */
[----:B------:R2:W-:Y:S04]  /*b490*/  STL [R1+0xab0], R17 ;  /* 0x000ab01101007387 */ /* 0x0005e80000100800 */
[----:B------:R-:W-:Y:S04]  /*b4a0*/  STL.64 [R1+0xaa8], R6 ;  /* 0x000aa80601007387 */ /* 0x000fe80000100a00 */
[----:B----4-:R-:W-:Y:S01]  /*b4b0*/  STL.64 [R1+0xaa0], R4 ;  /* 0x000aa00401007387 */ /* 0x010fe20000100a00 */
[C---:B--2---:R-:W-:Y:S03]  /*b4c0*/  HMMA.16816.F32.BF16 R16, R24.reuse, R6, R20 ;  /* 0x000000061810723c */ /* 0x044fe60000041814 */
[----:B------:R-:W0:Y:S11]  /*b4d0*/  LDSM.16.MT88.4 R20, [R13+0x2180] ;  /* 0x002180000d14783b */ /* 0x000e360000004200 */
[----:B------:R-:W-:Y:S09]  /*b4e0*/  @!UPT UIADD3 URZ, URZ, URZ, URZ ;  /* 0x0000003f3f3ff290 */ /* 0x000ff2000fffe03f */
[----:B------:R-:W-:Y:S04]  /*b4f0*/  STL.64 [R1+0x60], R16 ;  /* 0x0000601001007387 */ /* 0x000fe80000100a00 */
[----:B------:R-:W-:Y:S04]  /*b500*/  STL.64 [R1+0x68], R18 ;  /* 0x0000681201007387 */ /* 0x000fe80000100a00 */
[----:B0-----:R-:W-:Y:S04]  /*b510*/  STL.64 [R1+0x928], R22 ;  /* 0x0009281601007387 */ /* 0x001fe80000100a00 */
[----:B------:R0:W-:Y:S04]  /*b520*/  STL.64 [R1+0x920], R20 ;  /* 0x0009201401007387 */ /* 0x0001e80000100a00 */
[----:B0-----:R-:W2:Y:S04]  /*b530*/  LDL.LU R20, [R1+0x150] ;  /* 0x0001500001147983 */ /* 0x001ea80000300800 */
[----:B------:R-:W2:Y:S04]  /*b540*/  LDL.LU R21, [R1+0x154] ;  /* 0x0001540001157983 */ /* 0x000ea80000300800 */
[----:B------:R-:W3:Y:S04]  /*b550*/  LDL.LU R22, [R1+0x158] ;  /* 0x0001580001167983 */ /* 0x000ee80000300800 */
[----:B------:R-:W3:Y:S04]  /*b560*/  LDL.LU R23, [R1+0x15c] ;  /* 0x00015c0001177983 */ /* 0x000ee80000300800 */
        /* <DEDUP_REMOVED lines=12> */
[----:B---3--:R-:W-:Y:S04]  /*b630*/  STL.64 [R1+0xa38], R22 ;  /* 0x000a381601007387 */ /* 0x008fe80000100a00 */
[----:B--2---:R0:W-:Y:S04]  /*b640*/  STL.64 [R1+0xa30], R20 ;  /* 0x000a301401007387 */ /* 0x0041e80000100a00 */
[----:B0-----:R-:W2:Y:S04]  /*b650*/  LDL.LU.64 R20, [R1+0x20] ;  /* 0x0000200001147983 */ /* 0x001ea80000300a00 */
[----:B------:R-:W3:Y:S04]  /*b660*/  LDL.LU.64 R22, [R1+0x28] ;  /* 0x0000280001167983 */ /* 0x000ee80000300a00 */
[----:B---3--:R-:W-:Y:S04]  /*b670*/  STL.64 [R1+0xa58], R22 ;  /* 0x000a581601007387 */ /* 0x008fe80000100a00 */
[----:B--2---:R0:W-:Y:S04]  /*b680*/  STL.64 [R1+0xa50], R20 ;  /* 0x000a501401007387 */ /* 0x0041e80000100a00 */
[----:B0-----:R-:W2:Y:S04]  /*b690*/  LDL.LU R20, [R1+0x180] ;  /* 0x0001800001147983 */ /* 0x001ea80000300800 */
[----:B------:R-:W2:Y:S04]  /*b6a0*/  LDL.LU R21, [R1+0x184] ;  /* 0x0001840001157983 */ /* 0x000ea80000300800 */
[----:B------:R-:W3:Y:S04]  /*b6b0*/  LDL.LU R22, [R1+0x188] ;  /* 0x0001880001167983 */ /* 0x000ee80000300800 */
[----:B------:R-:W3:Y:S04]  /*b6c0*/  LDL.LU R23, [R1+0x18c] ;  /* 0x00018c0001177983 */ /* 0x000ee80000300800 */
[----:B---3--:R-:W-:Y:S04]  /*b6d0*/  STL.64 [R1+0xa68], R22 ;  /* 0x000a681601007387 */ /* 0x008fe80000100a00 */
[----:B--2---:R0:W-:Y:S04]  /*b6e0*/  STL.64 [R1+0xa60], R20 ;  /* 0x000a601401007387 */ /* 0x0041e80000100a00 */
[----:B0-----:R-:W2:Y:S04]  /*b6f0*/  LDL.LU R20, [R1+0x1a0] ;  /* 0x0001a00001147983 */ /* 0x001ea80000300800 */
[----:B------:R-:W2:Y:S04]  /*b700*/  LDL.LU R21, [R1+0x1a4] ;  /* 0x0001a40001157983 */ /* 0x000ea80000300800 */
[----:B------:R-:W3:Y:S04]  /*b710*/  LDL.LU R22, [R1+0x1a8] ;  /* 0x0001a80001167983 */ /* 0x000ee80000300800 */
[----:B------:R-:W3:Y:S01]  /*b720*/  LDL.LU R23, [R1+0x1ac] ;  /* 0x0001ac0001177983 */ /* 0x000ee20000300800 */
[C---:B----4-:R-:W-:Y:S03]  /*b730*/  HMMA.16816.F32.BF16 R12, R24.reuse, R10, R12 ;  /* 0x0000000a180c723c */ /* 0x050fe6000004180c */
        /* <DEDUP_REMOVED lines=10> */
[----:B------:R-:W2:Y:S04]  /*b7e0*/  LDL.LU R22, [R1+0x1c8] ;  /* 0x0001c80001167983 */ /* 0x000ea80000300800 */
[----:B------:R-:W2:Y:S04]  /*b7f0*/  LDL.LU R23, [R1+0x1cc] ;  /* 0x0001cc0001177983 */ /* 0x000ea80000300800 */
[----:B------:R-:W-:Y:S04]  /*b800*/  STL.64 [R1+0x210], R12 ;  /* 0x0002100c01007387 */ /* 0x000fe80000100a00 */
[----:B------:R0:W-:Y:S04]  /*b810*/  STL.64 [R1+0x218], R14 ;  /* 0x0002180e01007387 */ /* 0x0001e80000100a00 */
[----:B0-----:R-:W3:Y:S02]  /*b820*/  LDL.LU.64 R14, [R1+0xac0] ;  /* 0x000ac000010e7983 */ /* 0x001ee40000300a00 */
[C---:B---3--:R-:W-:Y:S11]  /*b830*/  HMMA.16816.F32.BF16 R16, R24.reuse, R14, R16 ;  /* 0x0000000e1810723c */ /* 0x048ff60000041810 */
[----:B------:R-:W-:Y:S11]  /*b840*/  @!UPT UIADD3 URZ, URZ, URZ, URZ ;  /* 0x0000003f3f3ff290 */ /* 0x000ff6000fffe03f */
[----:B------:R-:W-:Y:S01]  /*b850*/  @!UPT UIADD3 URZ, URZ, URZ, URZ ;  /* 0x0000003f3f3ff290 */ /* 0x000fe2000fffe03f */
[----:B------:R-:W-:Y:S04]  /*b860*/  STL.64 [R1+0x200], R16 ;  /* 0x0002001001007387 */ /* 0x000fe80000100a00 */
[----:B------:R0:W-:Y:S04]  /*b870*/  STL.64 [R1+0x208], R18 ;  /* 0x0002081201007387 */ /* 0x0001e80000100a00 */
[----:B0-----:R-:W3:Y:S04]  /*b880*/  LDL.LU.64 R18, [R1+0xab8] ;  /* 0x000ab80001127983 */ /* 0x001ee80000300a00 */
[----:B------:R-:W4:Y:S01]  /*b890*/  LDL.LU R17, [R1+0xab0] ;  /* 0x000ab00001117983 */ /* 0x000f220000300800 */
[----:B---3--:R-:W-:Y:S03]  /*b8a0*/  HMMA.16816.F32.BF16 R24, R24, R18, R4 ;  /* 0x000000121818723c */ /* 0x008fe60000041804 */
[----:B------:R-:W2:Y:S04]  /*b8b0*/  LDL.LU.64 R6, [R1+0xaa8] ;  /* 0x000aa80001067983 */ /* 0x000ea80000300a00 */
[----:B------:R-:W3:Y:S11]  /*b8c0*/  LDL.LU.64 R4, [R1+0xaa0] ;  /* 0x000aa00001047983 */ /* 0x000ef60000300a00 */
[----:B------:R-:W-:Y:S05]  /*b8d0*/  @!UPT UIADD3 URZ, URZ, URZ, URZ ;  /* 0x0000003f3f3ff290 */ /* 0x000fea000fffe03f */
        /* <DEDUP_REMOVED lines=27> */
[----:B------:R-:W3:Y:S11]  /*ba90*/  LDL.LU.64 R20, [R1+0xa50] ;  /* 0x000a500001147983 */ /* 0x000ef60000300a00 */
[----:B------:R-:W-:Y:S06]  /*baa0*/  @!UPT UIADD3 URZ, URZ, URZ, URZ ;  /* 0x0000003f3f3ff290 */ /* 0x000fec000fffe03f */
[----:B------:R-:W-:Y:S04]  /*bab0*/  STL.64 [R1+0x180], R24 ;  /* 0x0001801801007387 */ /* 0x000fe80000100a00 */
[----:B------:R0:W-:Y:S04]  /*bac0*/  STL.64 [R1+0x188], R26 ;  /* 0x0001881a01007387 */ /* 0x0001e80000100a00 */
[----:B0-----:R-:W4:Y:S04]  /*bad0*/  LDL.LU.64 R26, [R1+0xa48] ;  /* 0x000a4800011a7983 */ /* 0x001f280000300a00 */
[----:B------:R-:W4:Y:S01]  /*bae0*/  LDL.LU.64 R24, [R1+0xa40] ;  /* 0x000a400001187983 */ /* 0x000f220000300a00 */
[----:B--2---:R-:W-:-:S02]  /*baf0*/  IMAD.MOV.U32 R13, RZ, RZ, R22 ;  /* 0x000000ffff0d7224 */ /* 0x004fc400078e0016 */
[----:B------:R-:W-:Y:S02]  /*bb00*/  IMAD.MOV.U32 R12, RZ, RZ, R23 ;  /* 0x000000ffff0c7224 */ /* 0x000fe400078e0017 */
[----:B---3--:R-:W-:Y:S01]  /*bb10*/  IMAD.MOV.U32 R16, RZ, RZ, R21 ;  /* 0x000000ffff107224 */ /* 0x008fe200078e0015 */
[----:B----4-:R-:W-:Y:S11]  /*bb20*/  HMMA.16816.F32.BF16 R24, R20, R6, R24 ;  /* 0x000000061418723c */ /* 0x010ff60000041818 */
[----:B------:R-:W-:Y:S11]  /*bb30*/  @!UPT UIADD3 URZ, URZ, URZ, URZ ;  /* 0x0000003f3f3ff290 */ /* 0x000ff6000fffe03f */
[----:B------:R-:W-:Y:S01]  /*bb40*/  @!UPT UIADD3 URZ, URZ, URZ, URZ ;  /* 0x0000003f3f3ff290 */ /* 0x000fe2000fffe03f */
[----:B------:R0:W-:Y:S04]  /*bb50*/  STL.64 [R1+0x170], R24 ;  /* 0x0001701801007387 */ /* 0x0001e80000100a00 */
[----:B------:R-:W-:Y:S04]  /*bb60*/  STL.64 [R1+0x178], R26 ;  /* 0x0001781a01007387 */ /* 0x000fe80000100a00 */
[----:B------:R-:W2:Y:S01]  /*bb70*/  LDL.LU.64 R22, [R1+0xa38] ;  /* 0x000a380001167983 */ /* 0x000ea20000300a00 */
[----:B0-----:R-:W-:-:S03]  /*bb80*/  IMAD.MOV.U32 R24, RZ, RZ, R20 ;  /* 0x000000ffff187224 */ /* 0x001fc600078e0014 */
[----:B------:R-:W2:Y:S04]  /*bb90*/  LDL.LU.64 R20, [R1+0xa30] ;  /* 0x000a300001147983 */ /* 0x000ea80000300a00 */
[----:B------:R-:W-:Y:S04]  /*bba0*/  STL.64 [R1+0xa10], R6 ;  /* 0x000a100601007387 */ /* 0x000fe80000100a00 */
[----:B------:R0:W-:Y:S02]  /*bbb0*/  STL.64 [R1+0xa08], R4 ;  /* 0x000a080401007387 */ /* 0x0001e40000100a00 */
[----:B0-----:R-:W-:-:S02]  /*bbc0*/  IMAD.MOV.U32 R4, RZ, RZ, R24 ;  /* 0x000000ffff047224 */ /* 0x001fc400078e0018 */
[----:B------:R-:W3:Y:S04]  /*bbd0*/  LDL.LU R24, [R1] ;  /* 0x0000000001187983 */ /* 0x000ee80000300800 */
[----:B------:R-:W3:Y:S01]  /*bbe0*/  LDL.LU R25, [R1+0x4] ;  /* 0x0000040001197983 */ /* 0x000ee20000300800 */
[----:B------:R-:W-:Y:S02]  /*bbf0*/  IMAD.MOV.U32 R26, RZ, RZ, R3 ;  /* 0x000000ffff1a7224 */ /* 0x000fe400078e0003 */
[----:B------:R-:W-:Y:S01]  /*bc00*/  IMAD.MOV.U32 R27, RZ, RZ, R2 ;  /* 0x000000ffff1b7224 */ /* 0x000fe200078e0002 */
[----:B------:R-:W4:Y:S04]  /*bc10*/  LDL.LU R3, [R1+0xa2c] ;  /* 0x000a2c0001037983 */ /* 0x000f280000300800 */
[----:B------:R-:W2:Y:S04]  /*bc20*/  LDL.LU R2, [R1+0xa28] ;  /* 0x000a280001027983 */ /* 0x000ea80000300800 */
[----:B------:R-:W-:Y:S04]  /*bc30*/  STL.64 [R1+0x9d0], R26 ;  /* 0x0009d01a01007387 */ /* 0x000fe80000100a00 */
[----:B---3--:R0:W-:Y:S04]  /*bc40*/  STL.64 [R1+0x9c8], R24 ;  /* 0x0009c81801007387 */ /* 0x0081e80000100a00 */
[----:B0-----:R-:W3:Y:S04]  /*bc50*/  LDL.LU R24, [R1+0x160] ;  /* 0x0001600001187983 */ /* 0x001ee80000300800 */
[----:B------:R-:W3:Y:S04]  /*bc60*/  LDL.LU R25, [R1+0x164] ;  /* 0x0001640001197983 */ /* 0x000ee80000300800 */
[----:B------:R-:W3:Y:S04]  /*bc70*/  LDL.LU R26, [R1+0x168] ;  /* 0x00016800011a7983 */ /* 0x000ee80000300800 */
[----:B------:R-:W3:Y:S01]  /*bc80*/  LDL.LU R27, [R1+0x16c] ;  /* 0x00016c00011b7983 */ /* 0x000ee20000300800 */
[----:B------:R-:W-:-:S02]  /*bc90*/  IMAD.MOV.U32 R5, RZ, RZ, R16 ;  /* 0x000000ffff057224 */ /* 0x000fc400078e0010 */
[----:B------:R-:W-:Y:S02]  /*bca0*/  IMAD.MOV.U32 R6, RZ, RZ, R13 ;  /* 0x000000ffff067224 */ /* 0x000fe400078e000d */
[----:B------:R-:W-:Y:S01]  /*bcb0*/  IMAD.MOV.U32 R7, RZ, RZ, R12 ;  /* 0x000000ffff077224 */ /* 0x000fe200078e000c */
[----:B------:R-:W-:Y:S06]  /*bcc0*/  STL.64 [R1+0xa00], R10 ;  /* 0x000a000a01007387 */ /* 0x000fec0000100a00 */
[C---:B---3--:R-:W-:Y:S11]  /*bcd0*/  HMMA.16816.F32.BF16 R24, R4.reuse, R10, R24 ;  /* 0x0000000a0418723c */ /* 0x048ff60000041818 */
[----:B------:R-:W-:Y:S11]  /*bce0*/  @!UPT UIADD3 URZ, URZ, URZ, URZ ;  /* 0x0000003f3f3ff290 */ /* 0x000ff6000fffe03f */
[----:B------:R-:W-:Y:S01]  /*bcf0*/  @!UPT UIADD3 URZ, URZ, URZ, URZ ;  /* 0x0000003f3f3ff290 */ /* 0x000fe2000fffe03f */
[----:B------:R-:W-:Y:S04]  /*bd00*/  STL.64 [R1+0x160], R24 ;  /* 0x0001601801007387 */ /* 0x000fe80000100a00 */
[----:B------:R2:W-:Y:S02]  /*bd10*/  STL.64 [R1+0x168], R26 ;  /* 0x0001681a01007387 */ /* 0x0005e40000100a00 */
[----:B--2---:R-:W-:Y:S02]  /*bd20*/  HMMA.16816.F32.BF16 R24, R4, R14, R20 ;  /* 0x0000000e0418723c */ /* 0x004fe40000041814 */
[----:B------:R-:W-:Y:S04]  /*bd30*/  STL.64 [R1+0x9f8], R14 ;  /* 0x0009f80e01007387 */ /* 0x000fe80000100a00 */
[----:B------:R-:W2:Y:S11]  /*bd40*/  LDL.LU R20, [R1+0x70] ;  /* 0x0000700001147983 */ /* 0x000eb60000300800 */
[----:B------:R-:W-:Y:S06]  /*bd50*/  @!UPT UIADD3 URZ, URZ, URZ, URZ ;  /* 0x0000003f3f3ff290 */ /* 0x000fec000fffe03f */
[----:B------:R-:W-:Y:S04]  /*bd60*/  STL.64 [R1+0x150], R24 ;  /* 0x0001501801007387 */ /* 0x000fe80000100a00 */
[----:B------:R-:W-:Y:S04]  /*bd70*/  STL.64 [R1+0x158], R26 ;  /* 0x0001581a01007387 */ /* 0x000fe80000100a00 */
        /* <DEDUP_REMOVED lines=15> */
[----:B------:R-:W2:Y:S04]  /*be70*/  LDL.LU R24, [R1+0x10] ;  /* 0x0000100001187983 */ /* 0x000ea80000300800 */
[----:B------:R-:W2:Y:S01]  /*be80*/  LDL.LU R25, [R1+0x14] ;  /* 0x0000140001197983 */ /* 0x000ea20000300800 */
[----:B------:R-:W-:-:S02]  /*be90*/  IMAD.MOV.U32 R26, RZ, RZ, R9 ;  /* 0x000000ffff1a7224 */ /* 0x000fc400078e0009 */
[----:B------:R-:W-:-:S05]  /*bea0*/  IMAD.MOV.U32 R27, RZ, RZ, R8 ;  /* 0x000000ffff1b7224 */ /* 0x000fca00078e0008 */
[----:B------:R-:W-:Y:S04]  /*beb0*/  STL.64 [R1+0xa20], R26 ;  /* 0x000a201a01007387 */ /* 0x000fe80000100a00 */
[----:B--2---:R-:W-:Y:S04]  /*bec0*/  STL.64 [R1+0xa18], R24 ;  /* 0x000a181801007387 */ /* 0x004fe80000100a00 */
[----:B---3--:R-:W-:Y:S04]  /*bed0*/  STL.64 [R1+0x970], R22 ;  /* 0x0009701601007387 */ /* 0x008fe80000100a00 */
[----:B------:R0:W-:Y:S04]  /*bee0*/  STL.64 [R1+0x968], R20 ;  /* 0x0009681401007387 */ /* 0x0001e80000100a00 */
        /* <DEDUP_REMOVED lines=40> */
[----:B----4-:R-:W-:Y:S03]  /*c170*/  HMMA.16816.F32.BF16 R4, R4, R18, R24 ;  /* 0x000000120404723c */ /* 0x010fe60000041818 */
        /* <DEDUP_REMOVED lines=12> */
[----:B------:R-:W3:Y:S04]  /*c240*/  LDL.LU.64 R26, [R1+0xa20] ;  /* 0x000a2000011a7983 */ /* 0x000ee80000300a00 */
[----:B------:R-:W3:Y:S04]  /*c250*/  LDL.LU.64 R24, [R1+0xa18] ;  /* 0x000a180001187983 */ /* 0x000ee80000300a00 */
[----:B------:R-:W-:Y:S04]  /*c260*/  STL.64 [R1+0x100], R4 ;  /* 0x0001000401007387 */ /* 0x000fe80000100a00 */
[----:B------:R0:W-:Y:S04]  /*c270*/  STL.64 [R1+0x108], R6 ;  /* 0x0001080601007387 */ /* 0x0001e80000100a00 */
[----:B0-----:R-:W3:Y:S04]  /*c280*/  LDL.LU.64 R6, [R1+0xa10] ;  /* 0x000a100001067983 */ /* 0x001ee80000300a00 */
[----:B------:R-:W4:Y:S01]  /*c290*/  LDL.LU.64 R4, [R1+0xa08] ;  /* 0x000a080001047983 */ /* 0x000f220000300a00 */
        /* <DEDUP_REMOVED lines=12> */
[----:B0-----:R-:W2:Y:S02]  /*c360*/  LDL.LU.64 R14, [R1+0x9f8] ;  /* 0x0009f800010e7983 */ /* 0x001ea40000300a00 */
        /* <DEDUP_REMOVED lines=15> */
[----:B--2---:R-:W-:Y:S11]  /*c460*/  HMMA.16816.F32.BF16 R20, R24, R6, R20 ;  /* 0x000000061814723c */ /* 0x004ff60000041814 */
[----:B------:R-:W-:Y:S11]  /*c470*/  @!UPT UIADD3 URZ, URZ, URZ, URZ ;  /* 0x0000003f3f3ff290 */ /* 0x000ff6000fffe03f */
[----:B------:R-:W-:Y:S01]  /*c480*/  @!UPT UIADD3 URZ, URZ, URZ, URZ ;  /* 0x0000003f3f3ff290 */ /* 0x000fe2000fffe03f */
[----:B------:R-:W-:Y:S01]  /*c490*/  STL.64 [R1+0xe0], R20 ;  /* 0x0000e01401007387 */ /* 0x000fe20000100a00 */
[----:B------:R-:W-:-:S03]  /*c4a0*/  IMAD.MOV.U32 R12, RZ, RZ, R20 ;  /* 0x000000ffff0c7224 */ /* 0x000fc600078e0014 */
        /* <DEDUP_REMOVED lines=40> */
[----:B--2---:R-:W-:Y:S11]  /*c730*/  HMMA.16816.F32.BF16 R20, R24, R14, R20 ;  /* 0x0000000e1814723c */ /* 0x004ff60000041814 */
[----:B------:R-:W-:Y:S11]  /*c740*/  @!UPT UIADD3 URZ, URZ, URZ, URZ ;  /* 0x0000003f3f3ff290 */ /* 0x000ff6000fffe03f */
[----:B------:R-:W-:Y:S01]  /*c750*/  @!UPT UIADD3 URZ, URZ, URZ, URZ ;  /* 0x0000003f3f3ff290 */ /* 0x000fe2000fffe03f */
[----:B------:R-:W-:Y:S04]  /*c760*/  STL.64 [R1+0x80], R20 ;  /* 0x0000801401007387 */ /* 0x000fe80000100a00 */
[----:B------:R0:W-:Y:S04]  /*c770*/  STL.64 [R1+0x88], R22 ;  /* 0x0000881601007387 */ /* 0x0001e80000100a00 */
[----:B0-----:R-:W2:Y:S04]  /*c780*/  LDL.LU.64 R22, [R1+0x950] ;  /* 0x0009500001167983 */ /* 0x001ea80000300a00 */
[----:B------:R-:W2:Y:S04]  /*c790*/  LDL.LU.64 R20, [R1+0x948] ;  /* 0x0009480001147983 */ /* 0x000ea80000300a00 */
[----:B------:R0:W-:Y:S04]  /*c7a0*/  STL.64 [R1+0x8f0], R14 ;  /* 0x0008f00e01007387 */ /* 0x0001e80000100a00 */
[----:B------:R4:W-:Y:S01]  /*c7b0*/  STL.64 [R1+0x8e8], R12 ;  /* 0x0008e80c01007387 */ /* 0x0009e20000100a00 */
[----:B0-----:R-:W-:-:S02]  /*c7c0*/  IMAD.MOV.U32 R14, RZ, RZ, R3 ;  /* 0x000000ffff0e7224 */ /* 0x001fc400078e0003 */
[----:B----4-:R-:W-:Y:S02]  /*c7d0*/  IMAD.MOV.U32 R12, RZ, RZ, R5 ;  /* 0x000000ffff0c7224 */ /* 0x010fe400078e0005 */
[----:B------:R-:W3:Y:S01]  /*c7e0*/  LDL.LU R5, [R1+0x940] ;  /* 0x0009400001057983 */ /* 0x000ee20000300800 */
[----:B------:R-:W-:-:S03]  /*c7f0*/  IMAD.MOV.U32 R13, RZ, RZ, R2 ;  /* 0x000000ffff0d7224 */ /* 0x000fc600078e0002 */
[----:B------:R-:W4:Y:S04]  /*c800*/  LDL.LU R2, [R1+0x93c] ;  /* 0x00093c0001027983 */ /* 0x000f280000300800 */
[----:B------:R-:W4:Y:S04]  /*c810*/  LDL.LU R3, [R1+0x938] ;  /* 0x0009380001037983 */ /* 0x000f280000300800 */
[----:B------:R-:W2:Y:S01]  /*c820*/  LDL.LU R15, [R1+0x25c] ;  /* 0x00025c00010f7983 */ /* 0x000ea20000300800 */
[----:B------:R-:W-:-:S04]  /*c830*/  IMAD.MOV.U32 R16, RZ, RZ, c[0x0][0x18c] ;  /* 0x00006300ff107624 */ /* 0x000fc800078e00ff */
[----:B------:R-:W-:Y:S01]  /*c840*/  IMAD.SHL.U32 R16, R16, 0x20, RZ ;  /* 0x0000002010107824 */ /* 0x000fe200078e00ff */
[----:B--2---:R3:W-:Y:S04]  /*c850*/  STL.64 [R1+0x910], R14 ;  /* 0x0009100e01007387 */ /* 0x0047e80000100a00 */
[----:B------:R0:W-:Y:S01]  /*c860*/  STL.64 [R1+0x908], R12 ;  /* 0x0009080c01007387 */ /* 0x0001e20000100a00 */
[----:B---3--:R-:W-:Y:S02]  /*c870*/  IMAD.MOV.U32 R14, RZ, RZ, R5 ;  /* 0x000000ffff0e7224 */ /* 0x008fe400078e0005 */
[----:B------:R-:W-:Y:S01]  /*c880*/  IMAD.MOV.U32 R15, RZ, RZ, R4 ;  /* 0x000000ffff0f7224 */ /* 0x000fe200078e0004 */
[----:B0-----:R-:W2:Y:S01]  /*c890*/  LDL.LU R12, [R1+0x140] ;  /* 0x00014000010c7983 */ /* 0x001ea20000300800 */
[----:B----4-:R-:W-:-:S03]  /*c8a0*/  IMAD.WIDE R4, R16, 0x2, R2 ;  /* 0x0000000210047825 */ /* 0x010fc600078e0202 */
[----:B------:R-:W2:Y:S04]  /*c8b0*/  LDL.LU R13, [R1+0x144] ;  /* 0x00014400010d7983 */ /* 0x000ea80000300800 */
[----:B------:R-:W3:Y:S01]  /*c8c0*/  LDL.LU.64 R2, [R1+0x930] ;  /* 0x0009300001027983 */ /* 0x000ee20000300a00 */
[----:B------:R-:W-:Y:S03]  /*c8d0*/  HMMA.16816.F32.BF16 R24, R24, R18, R20 ;  /* 0x000000121818723c */ /* 0x000fe60000041814 */
[----:B------:R-:W2:Y:S04]  /*c8e0*/  LDL.LU.64 R22, [R1+0x928] ;  /* 0x0009280001167983 */ /* 0x000ea80000300a00 */
[----:B------:R-:W2:Y:S11]  /*c8f0*/  LDL.LU.64 R20, [R1+0x920] ;  /* 0x0009200001147983 */ /* 0x000eb60000300a00 */
[----:B------:R-:W-:Y:S05]  /*c900*/  @!UPT UIADD3 URZ, URZ, URZ, URZ ;  /* 0x0000003f3f3ff290 */ /* 0x000fea000fffe03f */
[----:B------:R0:W-:Y:S04]  /*c910*/  STL.64 [R1+0x70], R24 ;  /* 0x0000701801007387 */ /* 0x0001e80000100a00 */
[----:B------:R1:W-:Y:S04]  /*c920*/  STL.64 [R1+0x78], R26 ;  /* 0x0000781a01007387 */ /* 0x0003e80000100a00 */
[----:B0-----:R-:W4:Y:S04]  /*c930*/  LDL.LU.64 R24, [R1+0x288] ;  /* 0x0002880001187983 */ /* 0x001f280000300a00 */
[----:B-1----:R-:W4:Y:S04]  /*c940*/  LDL.LU.64 R26, [R1+0x2a8] ;  /* 0x0002a800011a7983 */ /* 0x002f280000300a00 */
[----:B------:R-:W-:Y:S04]  /*c950*/  STL [R1+0x860], R4 ;  /* 0x0008600401007387 */ /* 0x000fe80000100800 */
[----:B------:R3:W-:Y:S02]  /*c960*/  STL [R1+0x85c], R5 ;  /* 0x00085c0501007387 */ /* 0x0007e40000100800 */
[----:B---3--:R-:W-:-:S02]  /*c970*/  IMAD.WIDE R4, R16, 0x2, R2 ;  /* 0x0000000210047825 */ /* 0x008fc400078e0202 */
[----:B------:R-:W3:Y:S01]  /*c980*/  LDL.LU.64 R2, [R1+0x918] ;  /* 0x0009180001027983 */ /* 0x000ee20000300a00 */
[----:B--2---:R-:W-:Y:S01]  /*c990*/  HMMA.16816.F32.BF16 R12, R20, R6, R12 ;  /* 0x00000006140c723c */ /* 0x004fe2000004180c */
[----:B------:R-:W-:-:S05]  /*c9a0*/  IMAD.WIDE R8, R16, 0x2, R8 ;  /* 0x0000000210087825 */ /* 0x000fca00078e0208 */
[----:B------:R-:W-:Y:S04]  /*c9b0*/  STL [R1+0x858], R8 ;  /* 0x0008580801007387 */ /* 0x000fe80000100800 */
[----:B------:R4:W-:Y:S11]  /*c9c0*/  STL [R1+0x854], R9 ;  /* 0x0008540901007387 */ /* 0x0009f60000100800 */
[----:B------:R-:W-:Y:S02]  /*c9d0*/  @!UPT UIADD3 URZ, URZ, URZ, URZ ;  /* 0x0000003f3f3ff290 */ /* 0x000fe4000fffe03f */
[----:B------:R-:W-:Y:S04]  /*c9e0*/  STL.64 [R1+0x140], R12 ;  /* 0x0001400c01007387 */ /* 0x000fe80000100a00 */
[----:B------:R0:W-:Y:S01]  /*c9f0*/  STL.64 [R1+0x148], R14 ;  /* 0x0001480e01007387 */ /* 0x0001e20000100a00 */
[----:B----4-:R-:W-:-:S04]  /*ca00*/  IMAD.WIDE R8, R16, 0x2, R24 ;  /* 0x0000000210087825 */ /* 0x010fc800078e0218 */
[----:B------:R-:W-:Y:S02]  /*ca10*/  IMAD.MOV.U32 R25, RZ, RZ, R13 ;  /* 0x000000ffff197224 */ /* 0x000fe400078e000d */
[----:B------:R-:W-:Y:S01]  /*ca20*/  IMAD.MOV.U32 R24, RZ, RZ, R12 ;  /* 0x000000ffff187224 */ /* 0x000fe200078e000c */
[----:B0-----:R-:W2:Y:S04]  /*ca30*/  LDL.LU.64 R14, [R1+0x910] ;  /* 0x00091000010e7983 */ /* 0x001ea80000300a00 */
[----:B------:R-:W2:Y:S01]  /*ca40*/  LDL.LU.64 R12, [R1+0x908] ;  /* 0x00090800010c7983 */ /* 0x000ea20000300a00 */
[----:B---3--:R-:W-:-:S03]  /*ca50*/  IMAD.WIDE R6, R16, 0x2, R2 ;  /* 0x0000000210067825 */ /* 0x008fc600078e0202 */
[----:B------:R-:W3:Y:S04]  /*ca60*/  LDL.LU.64 R2, [R1+0x900] ;  /* 0x0009000001027983 */ /* 0x000ee80000300a00 */
[----:B------:R-:W-:Y:S04]  /*ca70*/  STL [R1+0x850], R4 ;  /* 0x0008500401007387 */ /* 0x000fe80000100800 */
[----:B------:R0:W-:Y:S04]  /*ca80*/  STL [R1+0x84c], R5 ;  /* 0x00084c0501007387 */ /* 0x0001e80000100800 */
[----:B0-----:R-:W4:Y:S04]  /*ca90*/  LDL.LU.64 R4, [R1+0x298] ;  /* 0x0002980001047983 */ /* 0x001f280000300a00 */
[----:B------:R-:W-:Y:S04]  /*caa0*/  STL [R1+0x848], R8 ;  /* 0x0008480801007387 */ /* 0x000fe80000100800 */
[----:B------:R-:W-:Y:S04]  /*cab0*/  STL [R1+0x844], R9 ;  /* 0x0008440901007387 */ /* 0x000fe80000100800 */
[----:B------:R-:W-:Y:S04]  /*cac0*/  STL [R1+0x840], R6 ;  /* 0x0008400601007387 */ /* 0x000fe80000100800 */
[----:B------:R3:W-:Y:S02]  /*cad0*/  STL [R1+0x83c], R7 ;  /* 0x00083c0701007387 */ /* 0x0007e40000100800 */
[----:B---3--:R-:W-:-:S02]  /*cae0*/  IMAD.WIDE R6, R16, 0x2, R2 ;  /* 0x0000000210067825 */ /* 0x008fc400078e0202 */
[----:B------:R-:W3:Y:S01]  /*caf0*/  LDL.LU.64 R2, [R1+0x8f8] ;  /* 0x0008f80001027983 */ /* 0x000ee20000300a00 */
[----:B--2---:R-:W-:Y:S01]  /*cb00*/  HMMA.16816.F32.BF16 R12, R20, R10, R12 ;  /* 0x0000000a140c723c */ /* 0x004fe2000004180c */
[C---:B----4-:R-:W-:Y:S11]  /*cb10*/  IMAD.WIDE R4, R16.reuse, 0x2, R4 ;  /* 0x0000000210047825 */ /* 0x050ff600078e0204 */
[----:B------:R-:W-:Y:S11]  /*cb20*/  @!UPT UIADD3 URZ, URZ, URZ, URZ ;  /* 0x0000003f3f3ff290 */ /* 0x000ff6000fffe03f */
[----:B------:R-:W-:Y:S01]  /*cb30*/  STL.64 [R1+0x250], R12 ;  /* 0x0002500c01007387 */ /* 0x000fe20000100a00 */
[----:B------:R-:W-:Y:S02]  /*cb40*/  IMAD.MOV.U32 R11, RZ, RZ, R13 ;  /* 0x000000ffff0b7224 */ /* 0x000fe400078e000d */
[----:B------:R-:W-:Y:S01]  /*cb50*/  IMAD.MOV.U32 R10, RZ, RZ, R12 ;  /* 0x000000ffff0a7224 */ /* 0x000fe200078e000c */
[----:B------:R0:W-:Y:S04]  /*cb60*/  STL.64 [R1+0x258], R14 ;  /* 0x0002580e01007387 */ /* 0x0001e80000100a00 */
[----:B0-----:R-:W2:Y:S04]  /*cb70*/  LDL.LU.64 R14, [R1+0x8f0] ;  /* 0x0008f000010e7983 */ /* 0x001ea80000300a00 */
[----:B------:R0:W5:Y:S04]  /*cb80*/  LDL.LU.64 R12, [R1+0x8e8] ;  /* 0x0008e800010c7983 */ /* 0x0001680000300a00 */
[----:B------:R-:W-:Y:S04]  /*cb90*/  STL [R1+0x838], R4 ;  /* 0x0008380401007387 */ /* 0x000fe80000100800 */
[----:B------:R3:W-:Y:S04]  /*cba0*/  STL [R1+0x834], R5 ;  /* 0x0008340501007387 */ /* 0x0007e80000100800 */
[----:B------:R-:W-:Y:S04]  /*cbb0*/  STL [R1+0x830], R6 ;  /* 0x0008300601007387 */ /* 0x000fe80000100800 */
[----:B------:R-:W-:Y:S01]  /*cbc0*/  STL [R1+0x82c], R7 ;  /* 0x00082c0701007387 */ /* 0x000fe20000100800 */
[----:B---3--:R-:W-:-:S03]  /*cbd0*/  IMAD.WIDE R4, R16, 0x2, R2 ;  /* 0x0000000210047825 */ /* 0x008fc600078e0202 */
[----:B------:R-:W3:Y:S01]  /*cbe0*/  LDL.LU.64 R2, [R1+0x8e0] ;  /* 0x0008e00001027983 */ /* 0x000ee20000300a00 */
[----:B------:R-:W-:-:S05]  /*cbf0*/  IMAD.WIDE R8, R16, 0x2, R26 ;  /* 0x0000000210087825 */ /* 0x000fca00078e021a */
[----:B------:R1:W-:Y:S04]  /*cc00*/  STL [R1+0x2a4], R8 ;  /* 0x0002a40801007387 */ /* 0x0003e80000100800 */
[----:B------:R4:W-:Y:S04]  /*cc10*/  STL [R1+0x2a0], R9 ;  /* 0x0002a00901007387 */ /* 0x0009e80000100800 */
[----:B------:R0:W-:Y:S04]  /*cc20*/  STL.64 [R1+0x8d0], R10 ;  /* 0x0008d00a01007387 */ /* 0x0001e80000100a00 */
[----:B-1----:R-:W2:Y:S04]  /*cc30*/  LDL.LU R8, [R1+0x190] ;  /* 0x0001900001087983 */ /* 0x002ea80000300800 */
[----:B----4-:R-:W2:Y:S04]  /*cc40*/  LDL.LU R9, [R1+0x194] ;  /* 0x0001940001097983 */ /* 0x010ea80000300800 */
[----:B0-----:R-:W2:Y:S04]  /*cc50*/  LDL.LU R10, [R1+0x198] ;  /* 0x00019800010a7983 */ /* 0x001ea80000300800 */
[----:B------:R-:W2:Y:S01]  /*cc60*/  LDL.LU R11, [R1+0x19c] ;  /* 0x00019c00010b7983 */ /* 0x000ea20000300800 */
[----:B---3--:R-:W-:-:S03]  /*cc70*/  IMAD.WIDE R6, R16, 0x2, R2 ;  /* 0x0000000210067825 */ /* 0x008fc600078e0202 */
[----:B------:R-:W3:Y:S01]  /*cc80*/  LDL.LU.64 R2, [R1+0x8d8] ;  /* 0x0008d80001027983 */ /* 0x000ee20000300a00 */
[----:B--2---:R-:W-:Y:S11]  /*cc90*/  HMMA.16816.F32.BF16 R8, R20, R14, R8 ;  /* 0x0000000e1408723c */ /* 0x004ff60000041808 */
[----:B------:R-:W-:Y:S11]  /*cca0*/  @!UPT UIADD3 URZ, URZ, URZ, URZ ;  /* 0x0000003f3f3ff290 */ /* 0x000ff6000fffe03f */
[----:B------:R-:W-:Y:S02]  /*ccb0*/  @!UPT UIADD3 URZ, URZ, URZ, URZ ;  /* 0x0000003f3f3ff290 */ /* 0x000fe4000fffe03f */
[----:B------:R-:W-:Y:S02]  /*ccc0*/  IMAD.MOV.U32 R27, RZ, RZ, R9 ;  /* 0x000000ffff1b7224 */ /* 0x000fe400078e0009 */
[----:B------:R-:W-:Y:S01]  /*ccd0*/  IMAD.MOV.U32 R26, RZ, RZ, R8 ;  /* 0x000000ffff1a7224 */ /* 0x000fe200078e0008 */
[----:B------:R-:W-:Y:S04]  /*cce0*/  STL.64 [R1+0x190], R8 ;  /* 0x0001900801007387 */ /* 0x000fe80000100a00 */
[----:B------:R0:W-:Y:S04]  /*ccf0*/  STL.64 [R1+0x198], R10 ;  /* 0x0001980a01007387 */ /* 0x0001e80000100a00 */
[----:B0-----:R0:W5:Y:S04]  /*cd00*/  LDL.LU.64 R10, [R1+0x8d0] ;  /* 0x0008d000010a7983 */ /* 0x0011680000300a00 */
[----:B------:R-:W-:Y:S04]  /*cd10*/  STL.64 [R1+0x8b0], R26 ;  /* 0x0008b01a01007387 */ /* 0x000fe80000100a00 */
[----:B------:R1:W-:Y:S02]  /*cd20*/  STL.64 [R1+0x8a8], R24 ;  /* 0x0008a81801007387 */ /* 0x0003e40000100a00 */
[----:B-1----:R-:W-:-:S02]  /*cd30*/  IMAD.MOV.U32 R24, RZ, RZ, R29 ;  /* 0x000000ffff187224 */ /* 0x002fc400078e001d */
[----:B------:R0:W5:Y:S01]  /*cd40*/  LDL.LU R29, [R1+0x8cc] ;  /* 0x0008cc00011d7983 */ /* 0x0001620000300800 */
[----:B------:R-:W-:-:S03]  /*cd50*/  IMAD.MOV.U32 R25, RZ, RZ, R0 ;  /* 0x000000ffff197224 */ /* 0x000fc600078e0000 */
[----:B------:R-:W2:Y:S01]  /*cd60*/  LDL.LU R0, [R1+0x8c8] ;  /* 0x0008c80001007983 */ /* 0x000ea20000300800 */
[----:B---3--:R-:W-:-:S03]  /*cd70*/  IMAD.WIDE R8, R16, 0x2, R2 ;  /* 0x0000000210087825 */ /* 0x008fc600078e0202 */
[----:B------:R-:W3:Y:S04]  /*cd80*/  LDL.LU.64 R2, [R1+0x8c0] ;  /* 0x0008c00001027983 */ /* 0x000ee80000300a00 */
[----:B------:R-:W-:Y:S04]  /*cd90*/  STL [R1+0x29c], R4 ;  /* 0x00029c0401007387 */ /* 0x000fe80000100800 */
[----:B------:R1:W-:Y:S04]  /*cda0*/  STL [R1+0x298], R5 ;  /* 0x0002980501007387 */ /* 0x0003e80000100800 */
[----:B-1----:R-:W4:Y:S04]  /*cdb0*/  LDL.LU.64 R4, [R1+0x2b0] ;  /* 0x0002b00001047983 */ /* 0x002f280000300a00 */
[----:B------:R-:W-:Y:S04]  /*cdc0*/  STL [R1+0x294], R6 ;  /* 0x0002940601007387 */ /* 0x000fe80000100800 */
[----:B------:R-:W2:Y:S04]  /*cdd0*/  LDL.LU R14, [R1+0x828] ;  /* 0x00082800010e7983 */ /* 0x000ea80000300800 */
[----:B------:R-:W-:Y:S04]  /*cde0*/  STL [R1+0x290], R7 ;  /* 0x0002900701007387 */ /* 0x000fe80000100800 */
[----:B------:R-:W-:Y:S04]  /*cdf0*/  STL [R1+0x28c], R8 ;  /* 0x00028c0801007387 */ /* 0x000fe80000100800 */
[----:B------:R1:W-:Y:S04]  /*ce00*/  STL [R1+0x288], R9 ;  /* 0x0002880901007387 */ /* 0x0003e80000100800 */
[----:B-1----:R-:W2:Y:S01]  /*ce10*/  LDL.LU.64 R8, [R1+0x2c0] ;  /* 0x0002c00001087983 */ /* 0x002ea20000300a00 */
[----:B---3--:R-:W-:-:S03]  /*ce20*/  IMAD.WIDE R6, R16, 0x2, R2 ;  /* 0x0000000210067825 */ /* 0x008fc600078e0202 */
[----:B------:R-:W3:Y:S01]  /*ce30*/  LDL.LU.64 R2, [R1+0x8b8] ;  /* 0x0008b80001027983 */ /* 0x000ee20000300a00 */
[----:B------:R-:W-:Y:S02]  /*ce40*/  IMAD.MOV.U32 R26, RZ, RZ, R28 ;  /* 0x000000ffff1a7224 */ /* 0x000fe400078e001c */
[----:B------:R-:W-:-:S07]  /*ce50*/  IMAD.MOV.U32 R27, RZ, RZ, R17 ;  /* 0x000000ffff1b7224 */ /* 0x000fce00078e0011 */
[----:B------:R-:W-:Y:S01]  /*ce60*/  HMMA.16816.F32.BF16 R24, R20, R18, R24 ;  /* 0x000000121418723c */ /* 0x000fe20000041818 */
[C---:B----4-:R-:W-:Y:S11]  /*ce70*/  IMAD.WIDE R4, R16.reuse, 0x2, R4 ;  /* 0x0000000210047825 */ /* 0x050ff600078e0204 */
[----:B------:R-:W-:Y:S11]  /*ce80*/  @!UPT UIADD3 URZ, URZ, URZ, URZ ;  /* 0x0000003f3f3ff290 */ /* 0x000ff6000fffe03f */
[----:B------:R-:W-:Y:S01]  /*ce90*/  STL.64 [R1+0x260], R24 ;  /* 0x0002601801007387 */ /* 0x000fe20000100a00 */
[----:B------:R-:W-:Y:S02]  /*cea0*/  IMAD.MOV.U32 R21, RZ, RZ, R27 ;  /* 0x000000ffff157224 */ /* 0x000fe400078e001b */
[----:B------:R-:W-:Y:S01]  /*ceb0*/  IMAD.MOV.U32 R20, RZ, RZ, R26 ;  /* 0x000000ffff147224 */ /* 0x000fe200078e001a */
[----:B------:R1:W-:Y:S01]  /*cec0*/  STL.64 [R1+0x268], R26 ;  /* 0x0002681a01007387 */ /* 0x0003e20000100a00 */
[----:B------:R-:W-:Y:S02]  /*ced0*/  IMAD.MOV.U32 R19, RZ, RZ, R25 ;  /* 0x000000ffff137224 */ /* 0x000fe400078e0019 */
[----:B------:R-:W-:Y:S01]  /*cee0*/  IMAD.MOV.U32 R18, RZ, RZ, R24 ;  /* 0x000000ffff127224 */ /* 0x000fe200078e0018 */
[----:B-1----:R0:W5:Y:S04]  /*cef0*/  LDL.LU.64 R26, [R1+0x8b0] ;  /* 0x0008b000011a7983 */ /* 0x0021680000300a00 */
[----:B------:R0:W5:Y:S04]  /*cf00*/  LDL.LU.64 R24, [R1+0x8a8] ;  /* 0x0008a80001187983 */ /* 0x0001680000300a00 */
[----:B------:R-:W4:Y:S04]  /*cf10*/  LDL.LU.64 R22, [R1+0x2b8] ;  /* 0x0002b80001167983 */ /* 0x000f280000300a00 */
[----:B------:R-:W-:Y:S04]  /*cf20*/  STL [R1+0x284], R4 ;  /* 0x0002840401007387 */ /* 0x000fe80000100800 */
[----:B------:R-:W-:Y:S04]  /*cf30*/  STL [R1+0x280], R5 ;  /* 0x0002800501007387 */ /* 0x000fe80000100800 */
[----:B------:R-:W-:Y:S04]  /*cf40*/  STL [R1+0x27c], R6 ;  /* 0x00027c0601007387 */ /* 0x000fe80000100800 */
[----:B------:R2:W-:Y:S02]  /*cf50*/  STL [R1+0x278], R7 ;  /* 0x0002780701007387 */ /* 0x0005e40000100800 */
[----:B--2---:R-:W-:-:S04]  /*cf60*/  IMAD.WIDE R6, R16, 0x2, R8 ;  /* 0x0000000210067825 */ /* 0x004fc800078e0208 */
[----:B---3--:R-:W-:Y:S02]  /*cf70*/  IMAD.WIDE R8, R16, 0x2, R2 ;  /* 0x0000000210087825 */ /* 0x008fe400078e0202 */
[----:B------:R-:W2:Y:S04]  /*cf80*/  LDL.LU.64 R2, [R1+0x8a0] ;  /* 0x0008a00001027983 */ /* 0x000ea80000300a00 */
[----:B------:R-:W1:Y:S01]  /*cf90*/  S2R R28, SR_TID.X ;  /* 0x00000000001c7919 */ /* 0x000e620000002100 */
[----:B------:R-:W-:-:S04]  /*cfa0*/  IADD3 R14, R14, -0x1, RZ ;  /* 0xffffffff0e0e7810 */ /* 0x000fc80007ffe0ff */
[----:B------:R-:W-:Y:S01]  /*cfb0*/  ISETP.NE.U32.AND P0, PT, R14, RZ, PT ;  /* 0x000000ff0e00720c */ /* 0x000fe20003f05070 */
[----:B------:R-:W-:Y:S01]  /*cfc0*/  IMAD.MOV.U32 R17, RZ, RZ, R6 ;  /* 0x000000ffff117224 */ /* 0x000fe200078e0006 */
[----:B------:R-:W-:Y:S01]  /*cfd0*/  IADD3 R0, R0, -0x20, RZ ;  /* 0xffffffe000007810 */ /* 0x000fe20007ffe0ff */
[----:B------:R-:W-:Y:S01]  /*cfe0*/  IMAD.MOV.U32 R15, RZ, RZ, R8 ;  /* 0x000000ffff0f7224 */ /* 0x000fe200078e0008 */
[----:B-1----:R-:W-:-:S05]  /*cff0*/  LOP3.LUT R28, R28, 0x3f, RZ, 0xc0, !PT ;  /* 0x0000003f1c1c7812 */ /* 0x002fca00078ec0ff */
[----:B------:R-:W-:Y:S02]  /*d000*/  IMAD.SHL.U32 R28, R28, 0x2, RZ ;  /* 0x000000021c1c7824 */ /* 0x000fe400078e00ff */
[----:B----4-:R-:W-:-:S04]  /*d010*/  IMAD.WIDE R4, R16, 0x2, R22 ;  /* 0x0000000210047825 */ /* 0x010fc800078e0216 */
[----:B------:R-:W-:Y:S01]  /*d020*/  IMAD.MOV.U32 R22, RZ, RZ, c[0x0][0x188] ;  /* 0x00006200ff167624 */ /* 0x000fe200078e00ff */
[----:B------:R-:W-:Y:S03]  /*d030*/  STL [R1+0x274], R4 ;  /* 0x0002740401007387 */ /* 0x000fe60000100800 */
[----:B------:R-:W-:Y:S01]  /*d040*/  IMAD.SHL.U32 R22, R22, 0x20, RZ ;  /* 0x0000002016167824 */ /* 0x000fe200078e00ff */
[----:B------:R1:W-:Y:S01]  /*d050*/  STL [R1+0x828], R14 ;  /* 0x0008280e01007387 */ /* 0x0003e20000100800 */
[----:B------:R-:W-:Y:S02]  /*d060*/  IMAD.MOV.U32 R23, RZ, RZ, R5 ;  /* 0x000000ffff177224 */ /* 0x000fe400078e0005 */
[----:B------:R-:W-:Y:S02]  /*d070*/  IMAD.MOV.U32 R16, RZ, RZ, R7 ;  /* 0x000000ffff107224 */ /* 0x000fe400078e0007 */
[----:B-1----:R-:W-:-:S02]  /*d080*/  IMAD.MOV.U32 R14, RZ, RZ, R9 ;  /* 0x000000ffff0e7224 */ /* 0x002fc400078e0009 */
[----:B--2---:R-:W-:Y:S01]  /*d090*/  IMAD.WIDE R2, R22, 0x2, R2 ;  /* 0x0000000216027825 */ /* 0x004fe200078e0202 */
[----:B0-----:R-:W-:Y:S01]  /*d0a0*/  @!P0 CALL.REL.NOINC `(.L_x_1) ;  /* 0x0000001000008944 */ /* 0x001fe20003c00000 */
[----:B------:R-:W-:Y:S05]  /*d0b0*/  BRA `(.L_x_2) ;  /* 0xffff6a9000007947 */ /* 0x000fea000383ffff */
.L_x_1:
[----:B------:R-:W2:Y:S01]  /*d0c0*/  LDL.LU R7, [R1+0x19c] ;  /* 0x00019c0001077983 */ /* 0x000ea20000300800 */
[----:B------:R-:W-:Y:S02]  /*d0d0*/  IMAD.MOV.U32 R6, RZ, RZ, R20 ;  /* 0x000000ffff067224 */ /* 0x000fe400078e0014 */
[----:B------:R-:W-:Y:S01]  /*d0e0*/  IMAD.MOV.U32 R9, RZ, RZ, R21 ;  /* 0x000000ffff097224 */ /* 0x000fe200078e0015 */
[----:B------:R-:W2:Y:S04]  /*d0f0*/  LDL.LU R4, [R1+0x198] ;  /* 0x0001980001047983 */ /* 0x000ea80000300800 */
[----:B------:R-:W3:Y:S04]  /*d100*/  LDL.LU R5, [R1+0x25c] ;  /* 0x00025c0001057983 */ /* 0x000ee80000300800 */
[----:B------:R-:W3:Y:S04]  /*d110*/  LDL.LU R20, [R1+0x258] ;  /* 0x0002580001147983 */ /* 0x000ee80000300800 */
[----:B------:R-:W4:Y:S04]  /*d120*/  LDL.LU R21, [R1+0x14c] ;  /* 0x00014c0001157983 */ /* 0x000f280000300800 */
[----:B------:R-:W4:Y:S01]  /*d130*/  LDL.LU R22, [R1+0x148] ;  /* 0x0001480001167983 */ /* 0x000f220000300800 */
[----:B------:R-:W-:-:S03]  /*d140*/  F2FP.BF16.PACK_AB R2, R9, R6 ;  /* 0x000000060902723e */ /* 0x000fc600000010ff */
[----:B-----5:R-:W-:Y:S04]  /*d150*/  STL [R1+0x934], R13 ;  /* 0x0009340d01007387 */ /* 0x020fe80000100800 */
[----:B------:R-:W-:Y:S04]  /*d160*/  STL [R1+0x930], R12 ;  /* 0x0009300c01007387 */ /* 0x000fe80000100800 */
[----:B------:R4:W-:Y:S01]  /*d170*/  STL [R1+0x1ec], R2 ;  /* 0x0001ec0201007387 */ /* 0x0009e20000100800 */
[----:B--2---:R-:W-:Y:S02]  /*d180*/  F2FP.BF16.PACK_AB R0, R7, R4 ;  /* 0x000000040700723e */ /* 0x004fe400000010ff */
[----:B---3--:R-:W-:-:S03]  /*d190*/  F2FP.BF16.PACK_AB R3, R5, R20 ;  /* 0x000000140503723e */ /* 0x008fc600000010ff */
[----:B------:R0:W-:Y:S04]  /*d1a0*/  STL [R1+0x1e8], R0 ;  /* 0x0001e80001007387 */ /* 0x0001e80000100800 */
[----:B------:R1:W-:Y:S01]  /*d1b0*/  STL [R1+0x1e4], R3 ;  /* 0x0001e40301007387 */ /* 0x0003e20000100800 */
[----:B----4-:R-:W-:Y:S02]  /*d1c0*/  F2FP.BF16.PACK_AB R2, R21, R22 ;  /* 0x000000161502723e */ /* 0x010fe400000010ff */
[----:B0-----:R-:W-:Y:S02]  /*d1d0*/  F2FP.BF16.PACK_AB R0, R19, R18 ;  /* 0x000000121300723e */ /* 0x001fe400000010ff */
[----:B-1----:R-:W-:Y:S01]  /*d1e0*/  F2FP.BF16.PACK_AB R3, R27, R26 ;  /* 0x0000001a1b03723e */ /* 0x002fe200000010ff */
[----:B------:R0:W-:Y:S04]  /*d1f0*/  STL [R1+0x1e0], R2 ;  /* 0x0001e00201007387 */ /* 0x0001e80000100800 */
[----:B------:R1:W-:Y:S04]  /*d200*/  STL [R1+0x19c], R0 ;  /* 0x00019c0001007387 */ /* 0x0003e80000100800 */
[----:B------:R-:W-:Y:S04]  /*d210*/  STL [R1+0x198], R3 ;  /* 0x0001980301007387 */ /* 0x000fe80000100800 */
[----:B------:R-:W2:Y:S01]  /*d220*/  LDL.LU R12, [R1+0x88] ;  /* 0x00008800010c7983 */ /* 0x000ea20000300800 */
[----:B0-----:R-:W-:-:S02]  /*d230*/  F2FP.BF16.PACK_AB R2, R11, R10 ;  /* 0x0000000a0b02723e */ /* 0x001fc400000010ff */
[----:B-1----:R-:W-:-:S03]  /*d240*/  F2FP.BF16.PACK_AB R0, R25, R24 ;  /* 0x000000181900723e */ /* 0x002fc600000010ff */
[----:B------:R-:W-:Y:S04]  /*d250*/  STL [R1+0x194], R2 ;  /* 0x0001940201007387 */ /* 0x000fe80000100800 */
[----:B--2---:R0:W-:Y:S04]  /*d260*/  STL [R1+0x950], R12 ;  /* 0x0009500c01007387 */ /* 0x0041e80000100800 */
[----:B------:R-:W-:Y:S04]  /*d270*/  STL [R1+0x190], R0 ;  /* 0x0001900001007387 */ /* 0x000fe80000100800 */
[----:B0-----:R-:W2:Y:S04]  /*d280*/  LDL.LU R12, [R1+0x78] ;  /* 0x00007800010c7983 */ /* 0x001ea80000300800 */
[----:B--2---:R0:W-:Y:S04]  /*d290*/  STL [R1+0x958], R12 ;  /* 0x0009580c01007387 */ /* 0x0041e80000100800 */
        /* <DEDUP_REMOVED lines=15> */
[----:B------:R-:W3:Y:S04]  /*d390*/  LDL.LU R13, [R1+0x9c] ;  /* 0x00009c00010d7983 */ /* 0x000ee80000300800 */
[----:B---3--:R0:W-:Y:S04]  /*d3a0*/  STL [R1+0x94c], R13 ;  /* 0x00094c0d01007387 */ /* 0x0081e80000100800 */
[----:B0-----:R-:W3:Y:S04]  /*d3b0*/  LDL.LU R13, [R1+0x8c] ;  /* 0x00008c00010d7983 */ /* 0x001ee80000300800 */
        /* <DEDUP_REMOVED lines=17> */
[----:B0-----:R-:W2:Y:S04]  /*d4d0*/  LDL.LU R13, [R1+0x10c] ;  /* 0x00010c00010d7983 */ /* 0x001ea80000300800 */
[----:B------:R-:W3:Y:S04]  /*d4e0*/  LDL.LU R29, [R1+0x98] ;  /* 0x00009800011d7983 */ /* 0x000ee80000300800 */
[----:B------:R-:W4:Y:S04]  /*d4f0*/  LDL.LU R0, [R1+0x5c] ;  /* 0x00005c0001007983 */ /* 0x000f280000300800 */
[----:B------:R-:W4:Y:S04]  /*d500*/  LDL.LU R28, [R1+0x58] ;  /* 0x00005800011c7983 */ /* 0x000f280000300800 */
[----:B------:R-:W3:Y:S04]  /*d510*/  LDL.LU R17, [R1+0x74] ;  /* 0x0000740001117983 */ /* 0x000ee80000300800 */
        /* <DEDUP_REMOVED lines=22> */
[----:B------:R-:W3:Y:S01]  /*d680*/  LDL.LU R11, [R1+0x1c0] ;  /* 0x0001c000010b7983 */ /* 0x000ee20000300800 */
[----:B--2---:R-:W-:-:S03]  /*d690*/  F2FP.BF16.PACK_AB R12, R13, R12 ;  /* 0x0000000c0d0c723e */ /* 0x004fc600000010ff */
[----:B------:R-:W2:Y:S04]  /*d6a0*/  LDL.LU R13, [R1+0x994] ;  /* 0x00099400010d7983 */ /* 0x000ea80000300800 */
[----:B------:R0:W-:Y:S04]  /*d6b0*/  STL [R1+0x14c], R12 ;  /* 0x00014c0c01007387 */ /* 0x0001e80000100800 */
[----:B0-----:R-:W2:Y:S02]  /*d6c0*/  LDL.LU R12, [R1+0x990] ;  /* 0x00099000010c7983 */ /* 0x001ea40000300800 */
[----:B--2---:R-:W-:-:S02]  /*d6d0*/  F2FP.BF16.PACK_AB R12, R13, R12 ;  /* 0x0000000c0d0c723e */ /* 0x004fc400000010ff */
        /* <DEDUP_REMOVED lines=33> */
[----:B------:R2:W-:Y:S01]  /*d8f0*/  STL [R1+0xa8], R12 ;  /* 0x0000a80c01007387 */ /* 0x0005e20000100800 */
[----:B---3--:R-:W-:Y:S02]  /*d900*/  F2FP.BF16.PACK_AB R2, R14, R2 ;  /* 0x000000020e02723e */ /* 0x008fe400000010ff */
[----:B------:R-:W-:Y:S02]  /*d910*/  F2FP.BF16.PACK_AB R27, R9, R27 ;  /* 0x0000001b091b723e */ /* 0x000fe400000010ff */
[----:B------:R-:W-:Y:S02]  /*d920*/  F2FP.BF16.PACK_AB R26, R6, R26 ;  /* 0x0000001a061a723e */ /* 0x000fe400000010ff */
[----:B------:R-:W-:-:S02]  /*d930*/  F2FP.BF16.PACK_AB R25, R7, R25 ;  /* 0x000000190719723e */ /* 0x000fc400000010ff */
[----:B------:R-:W-:Y:S02]  /*d940*/  F2FP.BF16.PACK_AB R24, R4, R24 ;  /* 0x000000180418723e */ /* 0x000fe400000010ff */
[----:B------:R-:W-:Y:S02]  /*d950*/  F2FP.BF16.PACK_AB R22, R21, R22 ;  /* 0x000000161516723e */ /* 0x000fe400000010ff */
[----:B------:R-:W-:Y:S02]  /*d960*/  F2FP.BF16.PACK_AB R21, R18, R19 ;  /* 0x000000131215723e */ /* 0x000fe400000010ff */
[----:B--2---:R-:W-:Y:S02]  /*d970*/  F2FP.BF16.PACK_AB R12, R13, R29 ;  /* 0x0000001d0d0c723e */ /* 0x004fe400000010ff */
[----:B----4-:R-:W-:Y:S02]  /*d980*/  F2FP.BF16.PACK_AB R13, R0, R28 ;  /* 0x0000001c000d723e */ /* 0x010fe400000010ff */
[----:B------:R-:W-:Y:S01]  /*d990*/  F2FP.BF16.PACK_AB R0, R17, R15 ;  /* 0x0000000f1100723e */ /* 0x000fe200000010ff */
[----:B------:R0:W-:Y:S04]  /*d9a0*/  STL [R1+0xa4], R12 ;  /* 0x0000a40c01007387 */ /* 0x0001e80000100800 */
[----:B------:R-:W-:Y:S04]  /*d9b0*/  STL [R1+0xa0], R13 ;  /* 0x0000a00d01007387 */ /* 0x000fe80000100800 */
[----:B------:R1:W-:Y:S01]  /*d9c0*/  STL [R1+0x4c], R0 ;  /* 0x00004c0001007387 */ /* 0x0003e20000100800 */
[----:B0-----:R-:W-:-:S02]  /*d9d0*/  F2FP.BF16.PACK_AB R12, R23, R16 ;  /* 0x00000010170c723e */ /* 0x001fc400000010ff */
[----:B------:R-:W-:-:S03]  /*d9e0*/  F2FP.BF16.PACK_AB R23, R5, R20 ;  /* 0x000000140517723e */ /* 0x000fc600000010ff */
[----:B------:R-:W-:Y:S01]  /*d9f0*/  STL [R1+0x48], R12 ;  /* 0x0000480c01007387 */ /* 0x000fe20000100800 */
[----:B-1----:R-:W-:-:S03]  /*da00*/  F2FP.BF16.PACK_AB R0, R3, R8 ;  /* 0x000000080300723e */ /* 0x002fc600000010ff */
[----:B------:R-:W-:Y:S04]  /*da10*/  STL [R1+0x44], R2 ;  /* 0x0000440201007387 */ /* 0x000fe80000100800 */
        /* <DEDUP_REMOVED lines=8> */
[----:B------:R-:W2:Y:S04]  /*daa0*/  LDL.LU R19, [R1+0xb8] ;  /* 0x0000b80001137983 */ /* 0x000ea80000300800 */
[----:B------:R-:W3:Y:S04]  /*dab0*/  LDL.LU R18, [R1+0xc8] ;  /* 0x0000c80001127983 */ /* 0x000ee80000300800 */
[----:B---3--:R0:W-:Y:S04]  /*dac0*/  STL [R1+0x948], R18 ;  /* 0x0009481201007387 */ /* 0x0081e80000100800 */
[----:B0-----:R-:W2:Y:S04]  /*dad0*/  LDL.LU R18, [R1+0xbc] ;  /* 0x0000bc0001127983 */ /* 0x001ea80000300800 */
[----:B------:R-:W3:Y:S04]  /*dae0*/  LDL.LU R17, [R1+0xd8] ;  /* 0x0000d80001117983 */ /* 0x000ee80000300800 */
[----:B---3--:R0:W-:Y:S04]  /*daf0*/  STL [R1+0x944], R17 ;  /* 0x0009441101007387 */ /* 0x0081e80000100800 */
[----:B0-----:R-:W3:Y:S04]  /*db00*/  LDL.LU R17, [R1+0xcc] ;  /* 0x0000cc0001117983 */ /* 0x001ee80000300800 */
[----:B------:R-:W4:Y:S04]  /*db10*/  LDL.LU R16, [R1+0xe8] ;  /* 0x0000e80001107983 */ /* 0x000f280000300800 */
[----:B----4-:R0:W-:Y:S04]  /*db20*/  STL [R1+0x940], R16 ;  /* 0x0009401001007387 */ /* 0x0101e80000100800 */
[----:B0-----:R-:W4:Y:S04]  /*db30*/  LDL.LU R16, [R1+0xdc] ;  /* 0x0000dc0001107983 */ /* 0x001f280000300800 */
[----:B------:R-:W2:Y:S04]  /*db40*/  LDL.LU R15, [R1+0xb0] ;  /* 0x0000b000010f7983 */ /* 0x000ea80000300800 */
[----:B--2---:R0:W-:Y:S04]  /*db50*/  STL [R1+0x93c], R15 ;  /* 0x00093c0f01007387 */ /* 0x0041e80000100800 */
[----:B0-----:R-:W2:Y:S04]  /*db60*/  LDL.LU R15, [R1+0xec] ;  /* 0x0000ec00010f7983 */ /* 0x001ea80000300800 */
[----:B------:R-:W2:Y:S01]  /*db70*/  LDL.LU R13, [R1+0xc4] ;  /* 0x0000c400010d7983 */ /* 0x000ea20000300800 */
[----:B------:R-:W-:-:S03]  /*db80*/  F2FP.BF16.PACK_AB R20, R10, R11 ;  /* 0x0000000b0a14723e */ /* 0x000fc600000010ff */
[----:B--2---:R0:W-:Y:S04]  /*db90*/  STL [R1+0x938], R13 ;  /* 0x0009380d01007387 */ /* 0x0041e80000100800 */
[----:B0-----:R-:W2:Y:S04]  /*dba0*/  LDL.LU R13, [R1+0xb4] ;  /* 0x0000b400010d7983 */ /* 0x001ea80000300800 */
[----:B------:R-:W2:Y:S04]  /*dbb0*/  LDL.LU R14, [R1+0xc0] ;  /* 0x0000c000010e7983 */ /* 0x000ea80000300800 */
[----:B------:R-:W2:Y:S04]  /*dbc0*/  LDL.LU R12, [R1+0xd4] ;  /* 0x0000d400010c7983 */ /* 0x000ea80000300800 */
[----:B------:R-:W2:Y:S04]  /*dbd0*/  LDL.LU R11, [R1+0x1d8] ;  /* 0x0001d800010b7983 */ /* 0x000ea80000300800 */
[----:B--2---:R0:W-:Y:S04]  /*dbe0*/  STL [R1+0x92c], R11 ;  /* 0x00092c0b01007387 */ /* 0x0041e80000100800 */
[----:B0-----:R-:W2:Y:S04]  /*dbf0*/  LDL.LU R11, [R1+0xe4] ;  /* 0x0000e400010b7983 */ /* 0x001ea80000300800 */
        /* <DEDUP_REMOVED lines=21> */
[----:B------:R0:W-:Y:S04]  /*dd50*/  STL [R1+0x8bc], R20 ;  /* 0x0008bc1401007387 */ /* 0x0001e80000100800 */
        /* <DEDUP_REMOVED lines=21> */
[----:B------:R-:W2:Y:S04]  /*deb0*/  LDL.LU R21, [R1+0x23c] ;  /* 0x00023c0001157983 */ /* 0x000ea80000300800 */
        /* <DEDUP_REMOVED lines=17> */
[----:B0-----:R-:W2:Y:S01]  /*dfd0*/  LDL.LU R21, [R1+0x11c] ;  /* 0x00011c0001157983 */ /* 0x001ea20000300800 */
[----:B------:R-:W-:-:S03]  /*dfe0*/  F2FP.BF16.PACK_AB R19, R18, R19 ;  /* 0x000000131213723e */ /* 0x000fc600000010ff */
[----:B--2---:R0:W-:Y:S04]  /*dff0*/  STL [R1+0x908], R21 ;  /* 0x0009081501007387 */ /* 0x0041e80000100800 */
[----:B0-----:R-:W2:Y:S04]  /*e000*/  LDL.LU R21, [R1+0xfc] ;  /* 0x0000fc0001157983 */ /* 0x001ea80000300800 */
[----:B------:R-:W2:Y:S04]  /*e010*/  LDL.LU R22, [R1+0x238] ;  /* 0x0002380001167983 */ /* 0x000ea80000300800 */
        /* <DEDUP_REMOVED lines=10> */
[----:B------:R-:W3:Y:S02]  /*e0c0*/  LDL.LU R18, [R1+0x948] ;  /* 0x0009480001127983 */ /* 0x000ee40000300800 */
[----:B---3--:R-:W-:-:S02]  /*e0d0*/  F2FP.BF16.PACK_AB R18, R17, R18 ;  /* 0x000000121112723e */ /* 0x008fc400000010ff */
[----:B------:R-:W4:Y:S02]  /*e0e0*/  LDL.LU R17, [R1+0x944] ;  /* 0x0009440001117983 */ /* 0x000f240000300800 */
[----:B----4-:R-:W-:Y:S02]  /*e0f0*/  F2FP.BF16.PACK_AB R17, R16, R17 ;  /* 0x000000111011723e */ /* 0x010fe400000010ff */
[----:B------:R-:W3:Y:S02]  /*e100*/  LDL.LU R16, [R1+0x940] ;  /* 0x0009400001107983 */ /* 0x000ee40000300800 */
[----:B---3--:R-:W-:Y:S02]  /*e110*/  F2FP.BF16.PACK_AB R16, R15, R16 ;  /* 0x000000100f10723e */ /* 0x008fe400000010ff */
[----:B------:R-:W3:Y:S02]  /*e120*/  LDL.LU R15, [R1+0x93c] ;  /* 0x00093c00010f7983 */ /* 0x000ee40000300800 */
[----:B---3--:R-:W-:-:S02]  /*e130*/  F2FP.BF16.PACK_AB R15, R13, R15 ;  /* 0x0000000f0d0f723e */ /* 0x008fc400000010ff */
[----:B------:R-:W3:Y:S02]  /*e140*/  LDL.LU R13, [R1+0x938] ;  /* 0x00093800010d7983 */ /* 0x000ee40000300800 */
[----:B---3--:R-:W-:Y:S02]  /*e150*/  F2FP.BF16.PACK_AB R14, R13, R14 ;  /* 0x0000000e0d0e723e */ /* 0x008fe400000010ff */
        /* <DEDUP_REMOVED lines=20> */
[----:B------:R-:W2:Y:S02]  /*e2a0*/  LDL.LU R20, [R1+0x90c] ;  /* 0x00090c0001147983 */ /* 0x000ea40000300800 */
        /* <DEDUP_REMOVED lines=14> */
[----:B------:R0:W-:Y:S04]  /*e390*/  STL [R1], R20 ;  /* 0x0000001401007387 */ /* 0x0001e80000100800 */
        /* <DEDUP_REMOVED lines=22> */
[----:B------:R-:W2:Y:S01]  /*e500*/  LDL.LU R21, [R1+0x8c0] ;  /* 0x0008c00001157983 */ /* 0x000ea20000300800 */
[----:B------:R-:W-:-:S03]  /*e510*/  F2FP.BF16.PACK_AB R24, R23, R24 ;  /* 0x000000181718723e */ /* 0x000fc600000010ff */
[----:B------:R0:W-:Y:S01]  /*e520*/  STL [R1+0x28], R20 ;  /* 0x0000281401007387 */ /* 0x0001e20000100800 */
[----:B------:R-:W-:Y:S02]  /*e530*/  F2FP.BF16.PACK_AB R26, R25, R26 ;  /* 0x0000001a191a723e */ /* 0x000fe400000010ff */
[----:B------:R-:W-:Y:S01]  /*e540*/  F2FP.BF16.PACK_AB R29, R27, R29 ;  /* 0x0000001d1b1d723e */ /* 0x000fe200000010ff */
[----:B0-----:R0:W5:Y:S01]  /*e550*/  LDL.LU R20, [R1+0x8bc] ;  /* 0x0008bc0001147983 */ /* 0x0011620000300800 */
[----:B------:R-:W-:Y:S02]  /*e560*/  F2FP.BF16.PACK_AB R28, R0, R28 ;  /* 0x0000001c001c723e */ /* 0x000fe400000010ff */
[----:B------:R-:W-:Y:S02]  /*e570*/  F2FP.BF16.PACK_AB R0, R2, R3 ;  /* 0x000000030200723e */ /* 0x000fe400000010ff */
[----:B--2---:R-:W-:Y:S02]  /*e580*/  F2FP.BF16.PACK_AB R22, R21, R22 ;  /* 0x000000161516723e */ /* 0x004fe400000010ff */
[----:B------:R0:W5:Y:S04]  /*e590*/  LDL.LU R21, [R1+0x8b8] ;  /* 0x0008b80001157983 */ /* 0x0001680000300800 */
[----:B------:R1:W-:Y:S04]  /*e5a0*/  STL [R1+0x24], R22 ;  /* 0x0000241601007387 */ /* 0x0003e80000100800 */
[----:B-1----:R0:W5:Y:S04]  /*e5b0*/  LDL.LU R22, [R1+0x8b4] ;  /* 0x0008b40001167983 */ /* 0x0021680000300800 */
        /* <DEDUP_REMOVED lines=8> */
[----:B------:R0:W-:Y:S04]  /*e640*/  STL [R1+0x30], R0 ;  /* 0x0000300001007387 */ /* 0x0001e80000100800 */
[----:B------:R0:W-:Y:S02]  /*e650*/  STL [R1+0x34], R28 ;  /* 0x0000341c01007387 */ /* 0x0001e40000100800 */
.L_x_0:
[----:B-1----:R-:W2:Y:S04]  /*e660*/  LDL.LU R2, [R1+0x18] ;  /* 0x0000180001027983 */ /* 0x002ea80000300800 */
[----:B0-----:R-:W3:Y:S04]  /*e670*/  LDL.LU R0, [R1+0x1c] ;  /* 0x00001c0001007983 */ /* 0x001ee80000300800 */
[----:B------:R-:W-:Y:S04]  /*e680*/  STL.64 [R1+0x988], R14 ;  /* 0x0009880e01007387 */ /* 0x000fe80000100a00 */
[----:B------:R0:W-:Y:S04]  /*e690*/  STL.64 [R1+0x980], R12 ;  /* 0x0009800c01007387 */ /* 0x0001e80000100a00 */
[----:B0-----:R-:W4:Y:S04]  /*e6a0*/  LDL.LU R12, [R1+0x30] ;  /* 0x00003000010c7983 */ /* 0x001f280000300800 */
[----:B------:R-:W4:Y:S04]  /*e6b0*/  LDL.LU R13, [R1+0x34] ;  /* 0x00003400010d7983 */ /* 0x000f280000300800 */
[----:B------:R-:W4:Y:S04]  /*e6c0*/  LDL.LU R14, [R1+0x38] ;  /* 0x00003800010e7983 */ /* 0x000f280000300800 */
[----:B------:R-:W4:Y:S04]  /*e6d0*/  LDL.LU R15, [R1+0x3c] ;  /* 0x00003c00010f7983 */ /* 0x000f280000300800 */
[----:B------:R-:W-:Y:S04]  /*e6e0*/  STL.64 [R1+0x978], R18 ;  /* 0x0009781201007387 */ /* 0x000fe80000100a00 */
[----:B------:R0:W-:Y:S04]  /*e6f0*/  STL.64 [R1+0x970], R16 ;  /* 0x0009701001007387 */ /* 0x0001e80000100a00 */
[----:B0-----:R-:W4:Y:S04]  /*e700*/  LDL.LU R16, [R1+0x20] ;  /* 0x0000200001107983 */ /* 0x001f280000300800 */
[----:B------:R-:W4:Y:S04]  /*e710*/  LDL.LU R17, [R1+0x24] ;  /* 0x0000240001117983 */ /* 0x000f280000300800 */
[----:B------:R-:W4:Y:S04]  /*e720*/  LDL.LU R18, [R1+0x28] ;  /* 0x0000280001127983 */ /* 0x000f280000300800 */
[----:B------:R-:W4:Y:S04]  /*e730*/  LDL.LU R19, [R1+0x2c] ;  /* 0x00002c0001137983 */ /* 0x000f280000300800 */
[----:B-----5:R-:W-:Y:S04]  /*e740*/  STL.64 [R1+0x968], R22 ;  /* 0x0009681601007387 */ /* 0x020fe80000100a00 */
[----:B------:R0:W-:Y:S04]  /*e750*/  STL.64 [R1+0x960], R20 ;  /* 0x0009601401007387 */ /* 0x0001e80000100a00 */
[----:B0-----:R-:W4:Y:S04]  /*e760*/  LDL.LU R20, [R1] ;  /* 0x0000000001147983 */ /* 0x001f280000300800 */
[----:B------:R-:W4:Y:S04]  /*e770*/  LDL.LU R21, [R1+0x4] ;  /* 0x0000040001157983 */ /* 0x000f280000300800 */
[----:B------:R-:W4:Y:S04]  /*e780*/  LDL.LU R22, [R1+0x8] ;  /* 0x0000080001167983 */ /* 0x000f280000300800 */
[----:B------:R-:W4:Y:S04]  /*e790*/  LDL.LU R23, [R1+0xc] ;  /* 0x00000c0001177983 */ /* 0x000f280000300800 */
[----:B------:R-:W-:Y:S04]  /*e7a0*/  STL.64 [R1+0x958], R26 ;  /* 0x0009581a01007387 */ /* 0x000fe80000100a00 */
[----:B------:R0:W-:Y:S04]  /*e7b0*/  STL.64 [R1+0x950], R24 ;  /* 0x0009501801007387 */ /* 0x0001e80000100a00 */
[----:B0-----:R-:W4:Y:S04]  /*e7c0*/  LDL.LU R24, [R1+0x10] ;  /* 0x0000100001187983 */ /* 0x001f280000300800 */
[----:B------:R-:W4:Y:S04]  /*e7d0*/  LDL.LU R25, [R1+0x14] ;  /* 0x0000140001197983 */ /* 0x000f280000300800 */
[----:B------:R-:W0:Y:S04]  /*e7e0*/  S2R R28, SR_TID.X ;  /* 0x00000000001c7919 */ /* 0x000e280000002100 */
[----:B------:R1:W-:Y:S01]  /*e7f0*/  STL [R1+0x91c], R29 ;  /* 0x00091c1d01007387 */ /* 0x0003e20000100800 */
[C---:B0-----:R-:W-:Y:S01]  /*e800*/  IMAD.SHL.U32 R3, R28.reuse, 0x4, RZ ;  /* 0x000000041c037824 */ /* 0x041fe200078e00ff */
[----:B-1----:R-:W-:Y:S01]  /*e810*/  LOP3.LUT R29, R28, 0x20, RZ, 0xc0, !PT ;  /* 0x000000201c1d7812 */ /* 0x002fe200078ec0ff */
[----:B--2---:R-:W-:-:S02]  /*e820*/  IMAD.MOV.U32 R26, RZ, RZ, R2 ;  /* 0x000000ffff1a7224 */ /* 0x004fc400078e0002 */
[C---:B------:R-:W-:Y:S02]  /*e830*/  IMAD.SHL.U32 R2, R28.reuse, 0x20, RZ ;  /* 0x000000201c027824 */ /* 0x040fe400078e00ff */
[----:B---3--:R-:W-:Y:S02]  /*e840*/  IMAD.MOV.U32 R27, RZ, RZ, R0 ;  /* 0x000000ffff1b7224 */ /* 0x008fe400078e0000 */
[----:B------:R-:W-:-:S05]  /*e850*/  IMAD.SHL.U32 R0, R28, 0x80, RZ ;  /* 0x000000801c007824 */ /* 0x000fca00078e00ff */
[----:B------:R-:W-:-:S04]  /*e860*/  LOP3.LUT R0, R0, 0xc00, RZ, 0xc0, !PT ;  /* 0x00000c0000007812 */ /* 0x000fc800078ec0ff */
[----:B------:R-:W-:Y:S01]  /*e870*/  LOP3.LUT R0, R0, 0x60, R2, 0xf8, !PT ;  /* 0x0000006000007812 */ /* 0x000fe200078ef802 */
[C---:B------:R-:W-:Y:S01]  /*e880*/  IMAD.SHL.U32 R2, R28.reuse, 0x200, RZ ;  /* 0x000002001c027824 */ /* 0x040fe200078e00ff */
[----:B------:R-:W-:Y:S02]  /*e890*/  LOP3.LUT R28, R28, 0x3f, RZ, 0xc0, !PT ;  /* 0x0000003f1c1c7812 */ /* 0x000fe400078ec0ff */
[----:B------:R-:W-:Y:S02]  /*e8a0*/  LOP3.LUT R0, R0, 0x70, R3, 0x78, !PT ;  /* 0x0000007000007812 */ /* 0x000fe400078e7803 */
[----:B------:R-:W-:-:S03]  /*e8b0*/  LOP3.LUT R2, R2, 0xc00, RZ, 0xc0, !PT ;  /* 0x00000c0002027812 */ /* 0x000fc600078ec0ff */
[----:B------:R-:W-:Y:S01]  /*e8c0*/  IMAD R0, R29, 0x8, R0 ;  /* 0x000000081d007824 */ /* 0x000fe200078e0200 */
[----:B------:R-:W-:Y:S01]  /*e8d0*/  BAR.SYNC.DEFER_BLOCKING 0x0 ;  /* 0x0000000000007b1d */ /* 0x000fe20000010000 */
[----:B------:R-:W-:-:S05]  /*e8e0*/  IMAD R2, R28, 0x10, R2 ;  /* 0x000000101c027824 */ /* 0x000fca00078e0202 */
[----:B----4-:R0:W-:Y:S04]  /*e8f0*/  STS.128 [R0], R12 ;  /* 0x0000000c00007388 */ /* 0x0101e80000000c00 */
[----:B------:R-:W-:Y:S04]  /*e900*/  STS.128 [R0+0x80], R16 ;  /* 0x0000801000007388 */ /* 0x000fe80000000c00 */
[----:B------:R-:W-:Y:S04]  /*e910*/  STS.128 [R0+0x280], R20 ;  /* 0x0002801400007388 */ /* 0x000fe80000000c00 */
[----:B------:R1:W-:Y:S04]  /*e920*/  STS.128 [R0+0x200], R24 ;  /* 0x0002001800007388 */ /* 0x0003e80000000c00 */
[----:B------:R-:W-:Y:S01]  /*e930*/  BAR.SYNC.DEFER_BLOCKING 0x0 ;  /* 0x0000000000007b1d */ /* 0x000fe20000010000 */
[----:B------:R-:W-:-:S05]  /*e940*/  LOP3.LUT R28, R2, 0x20, RZ, 0x3c, !PT ;  /* 0x00000020021c7812 */ /* 0x000fca00078e3cff */
[----:B0-----:R-:W2:Y:S04]  /*e950*/  LDL.LU.64 R14, [R1+0x988] ;  /* 0x00098800010e7983 */ /* 0x001ea80000300a00 */
[----:B------:R-:W2:Y:S01]  /*e960*/  LDL.LU.64 R12, [R1+0x980] ;  /* 0x00098000010c7983 */ /* 0x000ea20000300a00 */
[----:B-1----:R-:W-:-:S03]  /*e970*/  LOP3.LUT R24, R2, 0x40, RZ, 0x3c, !PT ;  /* 0x0000004002187812 */ /* 0x002fc600078e3cff */
[----:B------:R-:W3:Y:S04]  /*e980*/  LDL.LU.64 R18, [R1+0x978] ;  /* 0x0009780001127983 */ /* 0x000ee80000300a00 */
[----:B------:R-:W3:Y:S01]  /*e990*/  LDL.LU.64 R16, [R1+0x970] ;  /* 0x0009700001107983 */ /* 0x000ee20000300a00 */
[----:B------:R-:W-:-:S03]  /*e9a0*/  LOP3.LUT R3, R2, 0x60, RZ, 0x3c, !PT ;  /* 0x0000006002037812 */ /* 0x000fc600078e3cff */
[----:B------:R-:W0:Y:S04]  /*e9b0*/  LDS.128 R20, [R2] ;  /* 0x0000000002147984 */ /* 0x000e280000000c00 */
[----:B------:R-:W-:Y:S04]  /*e9c0*/  LDS.128 R24, [R24] ;  /* 0x0000000018187984 */ /* 0x000fe80000000c00 */
[----:B0-----:R-:W-:Y:S04]  /*e9d0*/  STL.64 [R1+0x70], R20 ;  /* 0x0000701401007387 */ /* 0x001fe80000100a00 */
[----:B------:R-:W-:Y:S04]  /*e9e0*/  STL.64 [R1+0x78], R22 ;  /* 0x0000781601007387 */ /* 0x000fe80000100a00 */
[----:B------:R-:W0:Y:S04]  /*e9f0*/  LDS.128 R20, [R28] ;  /* 0x000000001c147984 */ /* 0x000e280000000c00 */
[----:B0-----:R-:W-:Y:S04]  /*ea00*/  STL.64 [R1+0x80], R20 ;  /* 0x0000801401007387 */ /* 0x001fe80000100a00 */
[----:B------:R0:W-:Y:S04]  /*ea10*/  STL.64 [R1+0x88], R22 ;  /* 0x0000881601007387 */ /* 0x0001e80000100a00 */
[----:B0-----:R-:W4:Y:S04]  /*ea20*/  LDL.LU.64 R22, [R1+0x968] ;  /* 0x0009680001167983 */ /* 0x001f280000300a00 */
[----:B------:R-:W4:Y:S04]  /*ea30*/  LDL.LU.64 R20, [R1+0x960] ;  /* 0x0009600001147983 */ /* 0x000f280000300a00 */
[----:B------:R-:W-:Y:S04]  /*ea40*/  STL.64 [R1+0xc0], R24 ;  /* 0x0000c01801007387 */ /* 0x000fe80000100a00 */
[----:B------:R-:W-:Y:S04]  /*ea50*/  STL.64 [R1+0xc8], R26 ;  /* 0x0000c81a01007387 */ /* 0x000fe80000100a00 */
[----:B------:R-:W0:Y:S04]  /*ea60*/  LDS.128 R24, [R3] ;  /* 0x0000000003187984 */ /* 0x000e280000000c00 */
[----:B------:R-:W-:Y:S06]  /*ea70*/  BAR.SYNC.DEFER_BLOCKING 0x0 ;  /* 0x0000000000007b1d */ /* 0x000fec0000010000 */
[----:B------:R1:W-:Y:S04]  /*ea80*/  STS.128 [R0+0x80], R8 ;  /* 0x0000800800007388 */ /* 0x0003e80000000c00 */
[----:B------:R-:W-:Y:S04]  /*ea90*/  STS.128 [R0], R4 ;  /* 0x0000000400007388 */ /* 0x000fe80000000c00 */
[----:B0-----:R-:W-:Y:S04]  /*eaa0*/  STL.64 [R1+0xd0], R24 ;  /* 0x0000d01801007387 */ /* 0x001fe80000100a00 */
[----:B------:R-:W-:Y:S04]  /*eab0*/  STL.64 [R1+0xd8], R26 ;  /* 0x0000d81a01007387 */ /* 0x000fe80000100a00 */
[----:B-1----:R-:W2:Y:S04]  /*eac0*/  LDL.LU R8, [R1+0x1e0] ;  /* 0x0001e00001087983 */ /* 0x002ea80000300800 */
[----:B------:R-:W2:Y:S04]  /*ead0*/  LDL.LU R9, [R1+0x1e4] ;  /* 0x0001e40001097983 */ /* 0x000ea80000300800 */
[----:B------:R-:W2:Y:S04]  /*eae0*/  LDL.LU R10, [R1+0x1e8] ;  /* 0x0001e800010a7983 */ /* 0x000ea80000300800 */
[----:B------:R-:W2:Y:S04]  /*eaf0*/  LDL.LU R11, [R1+0x1ec] ;  /* 0x0001ec00010b7983 */ /* 0x000ea80000300800 */
[----:B--2---:R-:W-:Y:S04]  /*eb00*/  STL.64 [R1+0x928], R10 ;  /* 0x0009280a01007387 */ /* 0x004fe80000100a00 */
[----:B------:R0:W-:Y:S04]  /*eb10*/  STL.64 [R1+0x920], R8 ;  /* 0x0009200801007387 */ /* 0x0001e80000100a00 */
[----:B0-----:R-:W2:Y:S04]  /*eb20*/  LDL.LU R8, [R1+0x100] ;  /* 0x0001000001087983 */ /* 0x001ea80000300800 */
[----:B------:R-:W2:Y:S04]  /*eb30*/  LDL.LU R9, [R1+0x104] ;  /* 0x0001040001097983 */ /* 0x000ea80000300800 */
[----:B------:R-:W2:Y:S04]  /*eb40*/  LDL.LU R10, [R1+0x108] ;  /* 0x00010800010a7983 */ /* 0x000ea80000300800 */
[----:B------:R-:W2:Y:S04]  /*eb50*/  LDL.LU R11, [R1+0x10c] ;  /* 0x00010c00010b7983 */ /* 0x000ea80000300800 */
[----:B------:R-:W-:Y:S04]  /*eb60*/  STS.128 [R0+0x200], R12 ;  /* 0x0002000c00007388 */ /* 0x000fe80000000c00 */
[----:B---3--:R-:W-:Y:S04]  /*eb70*/  STS.128 [R0+0x280], R16 ;  /* 0x0002801000007388 */ /* 0x008fe80000000c00 */
[----:B------:R-:W-:Y:S06]  /*eb80*/  BAR.SYNC.DEFER_BLOCKING 0x0 ;  /* 0x0000000000007b1d */ /* 0x000fec0000010000 */
[----:B------:R-:W0:Y:S04]  /*eb90*/  LDS.128 R24, [R2] ;  /* 0x0000000002187984 */ /* 0x000e280000000c00 */
[----:B--2---:R-:W-:Y:S04]  /*eba0*/  STL.64 [R1+0x938], R10 ;  /* 0x0009380a01007387 */ /* 0x004fe80000100a00 */
[----:B------:R1:W-:Y:S04]  /*ebb0*/  STL.64 [R1+0x930], R8 ;  /* 0x0009300801007387 */ /* 0x0003e80000100a00 */
[----:B-1----:R-:W2:Y:S04]  /*ebc0*/  LDL.LU R8, [R1+0xa0] ;  /* 0x0000a00001087983 */ /* 0x002ea80000300800 */
[----:B------:R-:W2:Y:S04]  /*ebd0*/  LDL.LU R9, [R1+0xa4] ;  /* 0x0000a40001097983 */ /* 0x000ea80000300800 */
[----:B------:R-:W3:Y:S04]  /*ebe0*/  LDL.LU R10, [R1+0xa8] ;  /* 0x0000a800010a7983 */ /* 0x000ee80000300800 */
[----:B------:R-:W3:Y:S01]  /*ebf0*/  LDL.LU R11, [R1+0xac] ;  /* 0x0000ac00010b7983 */ /* 0x000ee20000300800 */
[----:B0-----:R-:W-:Y:S01]  /*ec00*/  IMAD.MOV.U32 R29, RZ, RZ, R24 ;  /* 0x000000ffff1d7224 */ /* 0x001fe200078e0018 */
[----:B------:R-:W-:-:S02]  /*ec10*/  LOP3.LUT R5, R2, 0x40, RZ, 0x3c, !PT ;  /* 0x0000004002057812 */ /* 0x000fc400078e3cff */
[----:B------:R-:W-:Y:S01]  /*ec20*/  LOP3.LUT R7, R2, 0x60, RZ, 0x3c, !PT ;  /* 0x0000006002077812 */ /* 0x000fe200078e3cff */
[----:B---3--:R-:W-:Y:S04]  /*ec30*/  STL.64 [R1+0x948], R10 ;  /* 0x0009480a01007387 */ /* 0x008fe80000100a00 */
[----:B--2---:R0:W-:Y:S04]  /*ec40*/  STL.64 [R1+0x940], R8 ;  /* 0x0009400801007387 */ /* 0x0041e80000100a00 */
[----:B0-----:R-:W2:Y:S04]  /*ec50*/  LDL.LU R8, [R1+0x40] ;  /* 0x0000400001087983 */ /* 0x001ea80000300800 */
[----:B------:R-:W2:Y:S04]  /*ec60*/  LDL.LU R9, [R1+0x44] ;  /* 0x0000440001097983 */ /* 0x000ea80000300800 */
[----:B------:R-:W2:Y:S04]  /*ec70*/  LDL.LU R10, [R1+0x48] ;  /* 0x00004800010a7983 */ /* 0x000ea80000300800 */
[----:B------:R-:W2:Y:S04]  /*ec80*/  LDL.LU R11, [R1+0x4c] ;  /* 0x00004c00010b7983 */ /* 0x000ea80000300800 */
[----:B------:R-:W3:Y:S04]  /*ec90*/  LDL R15, [R1+0x864] ;  /* 0x00086400010f7983 */ /* 0x000ee80000100800 */
[----:B------:R-:W-:Y:S04]  /*eca0*/  STL.64 [R1+0x60], R24 ;  /* 0x0000601801007387 */ /* 0x000fe80000100a00 */
[----:B------:R-:W-:Y:S04]  /*ecb0*/  STL.64 [R1+0x68], R26 ;  /* 0x0000681a01007387 */ /* 0x000fe80000100a00 */
[----:B------:R-:W0:Y:S04]  /*ecc0*/  LDS.128 R24, [R28] ;  /* 0x000000001c187984 */ /* 0x000e280000000c00 */
[----:B0-----:R-:W-:Y:S04]  /*ecd0*/  STL.64 [R1+0x50], R24 ;  /* 0x0000501801007387 */ /* 0x001fe80000100a00 */
[----:B------:R-:W-:Y:S04]  /*ece0*/  STL.64 [R1+0x58], R26 ;  /* 0x0000581a01007387 */ /* 0x000fe80000100a00 */
[----:B------:R-:W0:Y:S04]  /*ecf0*/  LDS.128 R24, [R5] ;  /* 0x0000000005187984 */ /* 0x000e280000000c00 */
[----:B0-----:R-:W-:Y:S04]  /*ed00*/  STL.64 [R1+0xb0], R24 ;  /* 0x0000b01801007387 */ /* 0x001fe80000100a00 */
[----:B------:R-:W-:Y:S04]  /*ed10*/  STL.64 [R1+0xb8], R26 ;  /* 0x0000b81a01007387 */ /* 0x000fe80000100a00 */
[----:B------:R-:W0:Y:S04]  /*ed20*/  LDS.128 R24, [R7] ;  /* 0x0000000007187984 */ /* 0x000e280000000c00 */
[----:B------:R-:W-:Y:S06]  /*ed30*/  BAR.SYNC.DEFER_BLOCKING 0x0 ;  /* 0x0000000000007b1d */ /* 0x000fec0000010000 */
[----:B0-----:R-:W-:Y:S04]  /*ed40*/  STL.64 [R1+0x90], R24 ;  /* 0x0000901801007387 */ /* 0x001fe80000100a00 */
[----:B------:R0:W-:Y:S04]  /*ed50*/  STL.64 [R1+0x98], R26 ;  /* 0x0000981a01007387 */ /* 0x0001e80000100a00 */
[----:B0-----:R-:W3:Y:S04]  /*ed60*/  LDL.LU.64 R26, [R1+0x958] ;  /* 0x00095800011a7983 */ /* 0x001ee80000300a00 */
[----:B------:R-:W3:Y:S04]  /*ed70*/  LDL.LU.64 R24, [R1+0x950] ;  /* 0x0009500001187983 */ /* 0x000ee80000300a00 */
[----:B----4-:R0:W-:Y:S04]  /*ed80*/  STS.128 [R0], R20 ;  /* 0x0000001400007388 */ /* 0x0101e80000000c00 */
[----:B0-----:R-:W4:Y:S04]  /*ed90*/  LDL.LU R20, [R1+0x190] ;  /* 0x0001900001147983 */ /* 0x001f280000300800 */
[----:B------:R-:W4:Y:S04]  /*eda0*/  LDL.LU R21, [R1+0x194] ;  /* 0x0001940001157983 */ /* 0x000f280000300800 */
[----:B------:R-:W4:Y:S04]  /*edb0*/  LDL.LU R22, [R1+0x198] ;  /* 0x0001980001167983 */ /* 0x000f280000300800 */
[----:B------:R-:W4:Y:S04]  /*edc0*/  LDL.LU R23, [R1+0x19c] ;  /* 0x00019c0001177983 */ /* 0x000f280000300800 */
[----:B--2---:R-:W-:Y:S04]  /*edd0*/  STS.128 [R0+0x200], R8 ;  /* 0x0002000800007388 */ /* 0x004fe80000000c00 */
[----:B---3--:R0:W-:Y:S04]  /*ede0*/  STS.128 [R0+0x80], R24 ;  /* 0x0000801800007388 */ /* 0x0081e80000000c00 */
[----:B0-----:R-:W2:Y:S04]  /*edf0*/  LDL.LU R24, [R1+0x140] ;  /* 0x0001400001187983 */ /* 0x001ea80000300800 */
[----:B------:R-:W2:Y:S04]  /*ee00*/  LDL.LU R25, [R1+0x144] ;  /* 0x0001440001197983 */ /* 0x000ea80000300800 */
[----:B------:R-:W2:Y:S04]  /*ee10*/  LDL.LU R26, [R1+0x148] ;  /* 0x00014800011a7983 */ /* 0x000ea80000300800 */
[----:B------:R-:W2:Y:S04]  /*ee20*/  LDL.LU R27, [R1+0x14c] ;  /* 0x00014c00011b7983 */ /* 0x000ea80000300800 */
[----:B------:R-:W3:Y:S04]  /*ee30*/  LDL.LU.64 R10, [R1+0x948] ;  /* 0x00094800010a7983 */ /* 0x000ee80000300a00 */
[----:B------:R-:W3:Y:S04]  /*ee40*/  LDL.LU.64 R8, [R1+0x940] ;  /* 0x0009400001087983 */ /* 0x000ee80000300a00 */
[----:B------:R-:W2:Y:S04]  /*ee50*/  LDL R6, [R1+0x868] ;  /* 0x0008680001067983 */ /* 0x000ea80000100800 */
[----:B---3--:R-:W-:Y:S04]  /*ee60*/  STS.128 [R0+0x280], R8 ;  /* 0x0002800800007388 */ /* 0x008fe80000000c00 */
[----:B------:R-:W-:Y:S06]  /*ee70*/  BAR.SYNC.DEFER_BLOCKING 0x0 ;  /* 0x0000000000007b1d */ /* 0x000fec0000010000 */
[----:B------:R-:W0:Y:S04]  /*ee80*/  LDS.128 R8, [R2] ;  /* 0x0000000002087984 */ /* 0x000e280000000c00 */
[----:B0-----:R-:W-:Y:S04]  /*ee90*/  STL.64 [R1+0x40], R8 ;  /* 0x0000400801007387 */ /* 0x001fe80000100a00 */
        /* <DEDUP_REMOVED lines=13> */
[----:B------:R-:W2:Y:S04]  /*ef70*/  LDL.LU R19, [R1+0x70] ;  /* 0x0000700001137983 */ /* 0x000ea80000300800 */
[----:B---3--:R0:W-:Y:S04]  /*ef80*/  STS.128 [R0], R8 ;  /* 0x0000000800007388 */ /* 0x0081e80000000c00 */
[----:B0-----:R-:W3:Y:S04]  /*ef90*/  LDL.LU.64 R10, [R1+0x928] ;  /* 0x00092800010a7983 */ /* 0x001ee80000300a00 */
[----:B------:R-:W3:Y:S04]  /*efa0*/  LDL.LU.64 R8, [R1+0x920] ;  /* 0x0009200001087983 */ /* 0x000ee80000300a00 */
[----:B--2---:R-:W-:Y:S04]  /*efb0*/  STS.128 [R0+0x80], R24 ;  /* 0x0000801800007388 */ /* 0x004fe80000000c00 */
[----:B----4-:R-:W-:Y:S04]  /*efc0*/  STS.128 [R0+0x200], R20 ;  /* 0x0002001400007388 */ /* 0x010fe80000000c00 */
[----:B------:R-:W2:Y:S04]  /*efd0*/  LDL R18, [R1+0x870] ;  /* 0x0008700001127983 */ /* 0x000ea80000100800 */
[----:B------:R-:W4:Y:S04]  /*efe0*/  LDL R14, [R1+0x878] ;  /* 0x00087800010e7983 */ /* 0x000f280000100800 */
[----:B---3--:R-:W-:Y:S04]  /*eff0*/  STS.128 [R0+0x280], R8 ;  /* 0x0002800800007388 */ /* 0x008fe80000000c00 */
[----:B------:R-:W-:Y:S06]  /*f000*/  BAR.SYNC.DEFER_BLOCKING 0x0 ;  /* 0x0000000000007b1d */ /* 0x000fec0000010000 */
[----:B------:R-:W0:Y:S04]  /*f010*/  LDS.128 R8, [R2] ;  /* 0x0000000002087984 */ /* 0x000e280000000c00 */
[----:B0-----:R-:W-:Y:S04]  /*f020*/  STL [R1+0x8f8], R9 ;  /* 0x0008f80901007387 */ /* 0x001fe80000100800 */
[----:B------:R0:W-:Y:S04]  /*f030*/  STL [R1+0x914], R9 ;  /* 0x0009140901007387 */ /* 0x0001e80000100800 */
[----:B0-----:R-:W3:Y:S04]  /*f040*/  LDL.LU R9, [R1+0x40] ;  /* 0x0000400001097983 */ /* 0x001ee80000300800 */
[----:B------:R-:W-:Y:S04]  /*f050*/  STL [R1+0x8b8], R10 ;  /* 0x0008b80a01007387 */ /* 0x000fe80000100800 */
[----:B------:R0:W-:Y:S04]  /*f060*/  STL [R1+0x918], R10 ;  /* 0x0009180a01007387 */ /* 0x0001e80000100800 */
[----:B0-----:R-:W2:Y:S01]  /*f070*/  LDL R10, [R1+0x868] ;  /* 0x00086800010a7983 */ /* 0x001ea20000100800 */
[C---:B------:R-:W-:Y:S01]  /*f080*/  IMAD R3, R15.reuse, c[0x0][0x194], RZ ;  /* 0x000065000f037a24 */ /* 0x040fe200078e02ff */
[----:B------:R-:W-:Y:S01]  /*f090*/  ISETP.GE.AND P0, PT, R15, c[0x0][0x178], PT ;  /* 0x00005e000f007a0c */ /* 0x000fe20003f06270 */
[----:B------:R-:W-:-:S03]  /*f0a0*/  IMAD.MOV.U32 R13, RZ, RZ, c[0x0][0x194] ;  /* 0x00006500ff0d7624 */ /* 0x000fc600078e00ff */
[C---:B------:R-:W-:Y:S02]  /*f0b0*/  LEA R4, P1, R3.reuse, c[0x0][0x170], 0x1 ;  /* 0x00005c0003047a11 */ /* 0x040fe400078208ff */
[----:B------:R-:W-:Y:S02]  /*f0c0*/  ISETP.LT.AND P0, PT, R6, c[0x0][0x17c], !P0 ;  /* 0x00005f0006007a0c */ /* 0x000fe40004701270 */
[----:B------:R-:W-:Y:S02]  /*f0d0*/  LEA.HI.X.SX32 R5, R3, c[0x0][0x174], 0x1, P1 ;  /* 0x00005d0003057a11 */ /* 0x000fe400008f0eff */
[----:B------:R-:W-:Y:S01]  /*f0e0*/  PRMT R17, R19, 0x7632, R17 ;  /* 0x0000763213117816 */ /* 0x000fe20000000011 */
[----:B------:R-:W-:Y:S04]  /*f0f0*/  STL [R1+0x8a8], R11 ;  /* 0x0008a80b01007387 */ /* 0x000fe80000100800 */
[----:B------:R0:W-:Y:S04]  /*f100*/  STL [R1+0x910], R11 ;  /* 0x0009100b01007387 */ /* 0x0001e80000100800 */
[----:B0-----:R-:W3:Y:S01]  /*f110*/  LDL R11, [R1+0x874] ;  /* 0x00087400010b7983 */ /* 0x001ee20000100800 */
[----:B--2---:R-:W-:-:S02]  /*f120*/  IADD3 R2, R10, 0x2, RZ ;  /* 0x000000020a027810 */ /* 0x004fc40007ffe0ff */
[----:B------:R-:W-:Y:S02]  /*f130*/  IADD3 R0, R10, 0x1, RZ ;  /* 0x000000010a007810 */ /* 0x000fe40007ffe0ff */
[----:B------:R-:W-:Y:S01]  /*f140*/  ISETP.GE.AND P1, PT, R2, c[0x0][0x17c], PT ;  /* 0x00005f0002007a0c */ /* 0x000fe20003f26270 */
[C---:B------:R-:W-:Y:S01]  /*f150*/  IMAD R2, R13.reuse, 0x40, R3 ;  /* 0x000000400d027824 */ /* 0x040fe200078e0203 */
[----:B------:R-:W-:Y:S01]  /*f160*/  ISETP.GE.AND P2, PT, R0, c[0x0][0x17c], PT ;  /* 0x00005f0000007a0c */ /* 0x000fe20003f46270 */
[----:B------:R-:W-:Y:S02]  /*f170*/  IMAD R12, R10, c[0x0][0x198], RZ ;  /* 0x000066000a0c7a24 */ /* 0x000fe400078e02ff */
[----:B------:R-:W-:Y:S01]  /*f180*/  IMAD R0, R13, 0x40, R2 ;  /* 0x000000400d007824 */ /* 0x000fe200078e0202 */
[----:B------:R-:W-:Y:S01]  /*f190*/  LEA R24, P6, R2, c[0x0][0x170], 0x1 ;  /* 0x00005c0002187a11 */ /* 0x000fe200078c08ff */
[----:B------:R-:W-:-:S04]  /*f1a0*/  IMAD.WIDE R6, R12, 0x2, R4 ;  /* 0x000000020c067825 */ /* 0x000fc800078e0204 */
[----:B------:R-:W-:Y:S01]  /*f1b0*/  IMAD R3, R13, 0x40, R0 ;  /* 0x000000400d037824 */ /* 0x000fe200078e0200 */
[----:B------:R0:W-:Y:S01]  /*f1c0*/  @P0 STG.E.U16 [R6.64], R19 ;  /* 0x0000001306000986 */ /* 0x0001e2000c101504 */
[----:B------:R-:W-:-:S03]  /*f1d0*/  LEA.HI.X.SX32 R25, R2, c[0x0][0x174], 0x1, P6 ;  /* 0x00005d0002197a11 */ /* 0x000fc600030f0eff */
[C---:B------:R-:W-:Y:S02]  /*f1e0*/  LEA R2, P6, R3.reuse, c[0x0][0x170], 0x1 ;  /* 0x00005c0003027a11 */ /* 0x040fe400078c08ff */
[----:B------:R-:W-:Y:S02]  /*f1f0*/  ISETP.GE.AND P3, PT, R10, c[0x0][0x17c], PT ;  /* 0x00005f000a007a0c */ /* 0x000fe40003f66270 */
[----:B------:R-:W-:Y:S02]  /*f200*/  LEA.HI.X.SX32 R3, R3, c[0x0][0x174], 0x1, P6 ;  /* 0x00005d0003037a11 */ /* 0x000fe400030f0eff */
[----:B0-----:R-:W-:-:S04]  /*f210*/  LEA R6, P0, R0, c[0x0][0x170], 0x1 ;  /* 0x00005c0000067a11 */ /* 0x001fc800078008ff */
[----:B------:R-:W-:Y:S01]  /*f220*/  LEA.HI.X.SX32 R7, R0, c[0x0][0x174], 0x1, P0 ;  /* 0x00005d0000077a11 */ /* 0x000fe200000f0eff */
[----:B------:R-:W-:Y:S01]  /*f230*/  IMAD.WIDE R22, R12, 0x2, R2 ;  /* 0x000000020c167825 */ /* 0x000fe200078e0202 */
[----:B------:R-:W-:Y:S02]  /*f240*/  ISETP.LT.AND P4, PT, R18, c[0x0][0x178], !P3 ;  /* 0x00005e0012007a0c */ /* 0x000fe40005f81270 */
[----:B----4-:R-:W-:Y:S01]  /*f250*/  ISETP.LT.AND P5, PT, R14, c[0x0][0x178], !P3 ;  /* 0x00005e000e007a0c */ /* 0x010fe20005fa1270 */
[C---:B------:R-:W-:Y:S01]  /*f260*/  IMAD.WIDE R18, R12.reuse, 0x2, R24 ;  /* 0x000000020c127825 */ /* 0x040fe200078e0218 */
[C---:B------:R-:W-:Y:S02]  /*f270*/  IADD3 R0, R12.reuse, c[0x0][0x198], RZ ;  /* 0x000066000c007a10 */ /* 0x040fe40007ffe0ff */
[----:B------:R-:W-:Y:S01]  /*f280*/  ISETP.LT.AND P6, PT, R15, c[0x0][0x178], !P2 ;  /* 0x00005e000f007a0c */ /* 0x000fe200057c1270 */
[----:B------:R-:W-:Y:S02]  /*f290*/  IMAD.WIDE R20, R12, 0x2, R6 ;  /* 0x000000020c147825 */ /* 0x000fe400078e0206 */
[----:B------:R-:W0:Y:S01]  /*f2a0*/  LDS.128 R12, [R28] ;  /* 0x000000001c0c7984 */ /* 0x000e220000000c00 */
[----:B------:R-:W-:-:S04]  /*f2b0*/  IADD3 R16, R10, 0x3, RZ ;  /* 0x000000030a107810 */ /* 0x000fc80007ffe0ff */
[----:B------:R-:W-:Y:S01]  /*f2c0*/  ISETP.GE.AND P0, PT, R16, c[0x0][0x17c], PT ;  /* 0x00005f0010007a0c */ /* 0x000fe20003f06270 */
[----:B------:R-:W-:Y:S04]  /*f2d0*/  @P4 STG.E.U16 [R18.64], R29 ;  /* 0x0000001d12004986 */ /* 0x000fe8000c101504 */
[----:B0-----:R0:W-:Y:S04]  /*f2e0*/  STL [R1+0x8b0], R14 ;  /* 0x0008b00e01007387 */ /* 0x0011e80000100800 */
[----:B0-----:R-:W2:Y:S04]  /*f2f0*/  LDL R14, [R1+0x878] ;  /* 0x00087800010e7983 */ /* 0x001ea80000100800 */
[----:B------:R0:W-:Y:S04]  /*f300*/  STL [R1+0x8ac], R15 ;  /* 0x0008ac0f01007387 */ /* 0x0001e80000100800 */
[----:B------:R-:W4:Y:S04]  /*f310*/  LDL R16, [R1+0x864] ;  /* 0x0008640001107983 */ /* 0x000f280000100800 */
[----:B0-----:R-:W2:Y:S04]  /*f320*/  LDL R15, [R1+0x870] ;  /* 0x00087000010f7983 */ /* 0x001ea80000100800 */
[----:B------:R-:W2:Y:S04]  /*f330*/  LDL.LU R29, [R1+0x91c] ;  /* 0x00091c00011d7983 */ /* 0x000ea80000300800 */
[----:B------:R-:W2:Y:S01]  /*f340*/  LDL.LU R19, [R1+0x60] ;  /* 0x0000600001137983 */ /* 0x000ea20000300800 */
[----:B---3--:R-:W-:Y:S01]  /*f350*/  ISETP.LT.AND P3, PT, R11, c[0x0][0x178], !P3 ;  /* 0x00005e000b007a0c */ /* 0x008fe20005f61270 */
[----:B------:R-:W-:-:S02]  /*f360*/  IMAD.WIDE R26, R0, 0x2, R4 ;  /* 0x00000002001a7825 */ /* 0x000fc400078e0204 */
[----:B------:R0:W-:Y:S01]  /*f370*/  @P5 STG.E.U16 [R20.64], R9 ;  /* 0x0000000914005986 */ /* 0x0001e2000c101504 */
[----:B------:R-:W-:-:S09]  /*f380*/  PRMT R28, R9, 0x7632, R28 ;  /* 0x00007632091c7816 */ /* 0x000fd2000000001c */
[----:B------:R1:W-:Y:S04]  /*f390*/  @P3 STG.E.U16 [R22.64], R8 ;  /* 0x0000000816003986 */ /* 0x0003e8000c101504 */
[----:B------:R3:W-:Y:S01]  /*f3a0*/  @P6 STG.E.U16 [R26.64], R17 ;  /* 0x000000111a006986 */ /* 0x0007e2000c101504 */
[----:B0-----:R-:W-:-:S03]  /*f3b0*/  IMAD.WIDE R20, R0, 0x2, R24 ;  /* 0x0000000200147825 */ /* 0x001fc600078e0218 */
[----:B------:R-:W2:Y:S01]  /*f3c0*/  LDL.LU R9, [R1+0x50] ;  /* 0x0000500001097983 */ /* 0x000ea20000300800 */
[----:B-1----:R-:W-:Y:S01]  /*f3d0*/  IMAD.WIDE R22, R0, 0x2, R2 ;  /* 0x0000000200167825 */ /* 0x002fe200078e0202 */
[----:B---3--:R-:W-:Y:S02]  /*f3e0*/  PRMT R17, R8, 0x7632, R17 ;  /* 0x0000763208117816 */ /* 0x008fe40000000011 */
[----:B------:R-:W-:Y:S02]  /*f3f0*/  IADD3 R8, R0, c[0x0][0x198], RZ ;  /* 0x0000660000087a10 */ /* 0x000fe40007ffe0ff */
[----:B----4-:R-:W-:Y:S02]  /*f400*/  ISETP.LT.AND P6, PT, R16, c[0x0][0x178], !P1 ;  /* 0x00005e0010007a0c */ /* 0x010fe40004fc1270 */
[----:B------:R-:W-:-:S04]  /*f410*/  IADD3 R16, R10, 0x4, RZ ;  /* 0x000000040a107810 */ /* 0x000fc80007ffe0ff */
[----:B------:R-:W-:Y:S02]  /*f420*/  ISETP.GE.AND P3, PT, R16, c[0x0][0x17c], PT ;  /* 0x00005f0010007a0c */ /* 0x000fe40003f66270 */
[----:B--2---:R-:W-:Y:S01]  /*f430*/  PRMT R29, R19, 0x7632, R29 ;  /* 0x00007632131d7816 */ /* 0x004fe2000000001d */
[----:B------:R-:W-:Y:S02]  /*f440*/  IMAD.WIDE R18, R0, 0x2, R6 ;  /* 0x0000000200127825 */ /* 0x000fe400078e0206 */
[----:B------:R-:W2:Y:S04]  /*f450*/  LDL.LU R0, [R1+0x80] ;  /* 0x0000800001007983 */ /* 0x000ea80000300800 */
[----:B------:R-:W3:Y:S01]  /*f460*/  LDL R16, [R1+0x864] ;  /* 0x0008640001107983 */ /* 0x000ee20000100800 */
[----:B------:R-:W-:-:S02]  /*f470*/  ISETP.LT.AND P4, PT, R15, c[0x0][0x178], !P2 ;  /* 0x00005e000f007a0c */ /* 0x000fc40005781270 */
[----:B------:R-:W-:Y:S02]  /*f480*/  ISETP.LT.AND P5, PT, R14, c[0x0][0x178], !P2 ;  /* 0x00005e000e007a0c */ /* 0x000fe400057a1270 */
[----:B------:R-:W-:Y:S01]  /*f490*/  ISETP.LT.AND P2, PT, R11, c[0x0][0x178], !P2 ;  /* 0x00005e000b007a0c */ /* 0x000fe20005741270 */
[----:B------:R-:W-:-:S08]  /*f4a0*/  IMAD.WIDE R26, R8, 0x2, R4 ;  /* 0x00000002081a7825 */ /* 0x000fd000078e0204 */
[----:B------:R0:W-:Y:S04]  /*f4b0*/  @P4 STG.E.U16 [R20.64], R29 ;  /* 0x0000001d14004986 */ /* 0x0001e8000c101504 */
[----:B------:R-:W-:Y:S04]  /*f4c0*/  @P5 STG.E.U16 [R18.64], R28 ;  /* 0x0000001c12005986 */ /* 0x000fe8000c101504 */
[----:B------:R1:W-:Y:S01]  /*f4d0*/  @P2 STG.E.U16 [R22.64], R17 ;  /* 0x0000001116002986 */ /* 0x0003e2000c101504 */
[----:B------:R-:W-:Y:S01]  /*f4e0*/  ISETP.LT.AND P4, PT, R15, c[0x0][0x178], !P1 ;  /* 0x00005e000f007a0c */ /* 0x000fe20004f81270 */
[----:B0-----:R-:W-:Y:S01]  /*f4f0*/  IMAD.WIDE R20, R8, 0x2, R24 ;  /* 0x0000000208147825 */ /* 0x001fe200078e0218 */
[----:B------:R-:W-:-:S03]  /*f500*/  IADD3 R10, R10, 0x5, RZ ;  /* 0x000000050a0a7810 */ /* 0x000fc60007ffe0ff */
[----:B-1----:R-:W-:Y:S01]  /*f510*/  IMAD.WIDE R22, R8, 0x2, R6 ;  /* 0x0000000208167825 */ /* 0x002fe200078e0206 */
[----:B------:R-:W-:Y:S02]  /*f520*/  ISETP.LT.AND P5, PT, R14, c[0x0][0x178], !P1 ;  /* 0x00005e000e007a0c */ /* 0x000fe40004fa1270 */
[----:B------:R-:W-:Y:S02]  /*f530*/  ISETP.LT.AND P2, PT, R11, c[0x0][0x178], !P1 ;  /* 0x00005e000b007a0c */ /* 0x000fe40004f41270 */
[----:B------:R-:W-:Y:S01]  /*f540*/  ISETP.GE.AND P1, PT, R10, c[0x0][0x17c], PT ;  /* 0x00005f000a007a0c */ /* 0x000fe20003f26270 */
[----:B--2---:R0:W-:Y:S01]  /*f550*/  @P6 STG.E.U16 [R26.64], R0 ;  /* 0x000000001a006986 */ /* 0x0041e2000c101504 */
[----:B---3--:R-:W-:-:S03]  /*f560*/  ISETP.LT.AND P6, PT, R16, c[0x0][0x178], !P0 ;  /* 0x00005e0010007a0c */ /* 0x008fc600047c1270 */
[----:B------:R-:W1:Y:S01]  /*f570*/  S2R R16, SR_TID.X ;  /* 0x0000000000107919 */ /* 0x000e620000002100 */
[----:B------:R-:W-:Y:S02]  /*f580*/  PRMT R17, R0, 0x7632, R17 ;  /* 0x0000763200117816 */ /* 0x000fe40000000011 */
[C---:B-1----:R-:W-:Y:S01]  /*f590*/  LOP3.LUT R29, R16.reuse, 0x3f, RZ, 0xc0, !PT ;  /* 0x0000003f101d7812 */ /* 0x042fe200078ec0ff */
[----:B------:R-:W-:-:S05]  /*f5a0*/  IMAD.SHL.U32 R16, R16, 0x200, RZ ;  /* 0x0000020010107824 */ /* 0x000fca00078e00ff */
[----:B------:R-:W-:-:S05]  /*f5b0*/  LOP3.LUT R16, R16, 0xc00, RZ, 0xc0, !PT ;  /* 0x00000c0010107812 */ /* 0x000fca00078ec0ff */
[----:B------:R-:W-:-:S05]  /*f5c0*/  IMAD R16, R29, 0x10, R16 ;  /* 0x000000101d107824 */ /* 0x000fca00078e0210 */
[----:B------:R-:W-:Y:S01]  /*f5d0*/  LOP3.LUT R16, R16, 0x40, RZ, 0x3c, !PT ;  /* 0x0000004010107812 */ /* 0x000fe200078e3cff */
[----:B------:R-:W-:Y:S05]  /*f5e0*/  STL.S16 [R1+0x4], R17 ;  /* 0x0000041101007387 */ /* 0x000fea0000100600 */
[----:B------:R-:W1:Y:S01]  /*f5f0*/  LDS.128 R16, [R16] ;  /* 0x0000000010107984 */ /* 0x000e620000000c00 */
[C---:B0-----:R-:W-:Y:S01]  /*f600*/  IADD3 R0, R8.reuse, c[0x0][0x198], RZ ;  /* 0x0000660008007a10 */ /* 0x041fe20007ffe0ff */
[----:B------:R-:W-:Y:S02]  /*f610*/  IMAD.WIDE R26, R8, 0x2, R2 ;  /* 0x00000002081a7825 */ /* 0x000fe400078e0202 */
[----:B------:R-:W2:Y:S04]  /*f620*/  LDL.LU R8, [R1+0x30] ;  /* 0x0000300001087983 */ /* 0x000ea80000300800 */
[----:B------:R-:W-:Y:S04]  /*f630*/  @P4 STG.E.U16 [R20.64], R9 ;  /* 0x0000000914004986 */ /* 0x000fe8000c101504 */
[----:B-1----:R-:W-:Y:S04]  /*f640*/  STL [R1+0x8bc], R17 ;  /* 0x0008bc1101007387 */ /* 0x002fe80000100800 */
[----:B------:R0:W-:Y:S04]  /*f650*/  STL.64 [R1+0x900], R16 ;  /* 0x0009001001007387 */ /* 0x0001e80000100a00 */
[----:B0-----:R-:W3:Y:S04]  /*f660*/  LDL.LU R17, [R1+0xc0] ;  /* 0x0000c00001117983 */ /* 0x001ee80000300800 */
[----:B------:R0:W-:Y:S04]  /*f670*/  STL [R1+0x8b4], R18 ;  /* 0x0008b41201007387 */ /* 0x0001e80000100800 */
[----:B0-----:R-:W4:Y:S04]  /*f680*/  LDL R18, [R1+0x864] ;  /* 0x0008640001127983 */ /* 0x001f280000100800 */
[----:B------:R0:W-:Y:S04]  /*f690*/  STL [R1+0x8a4], R19 ;  /* 0x0008a41301007387 */ /* 0x0001e80000100800 */
[----:B0-----:R-:W3:Y:S04]  /*f6a0*/  LDL.LU R19, [R1+0x868] ;  /* 0x0008680001137983 */ /* 0x001ee80000300800 */
[----:B------:R-:W3:Y:S04]  /*f6b0*/  LDL.LU R10, [R1+0x918] ;  /* 0x00091800010a7983 */ /* 0x000ee80000300800 */
[----:B------:R-:W3:Y:S01]  /*f6c0*/  LDL.LU.S16 R21, [R1+0x4] ;  /* 0x0000040001157983 */ /* 0x000ee20000300600 */
[----:B------:R-:W-:Y:S01]  /*f6d0*/  IMAD.WIDE R28, R0, 0x2, R4 ;  /* 0x00000002001c7825 */ /* 0x000fe200078e0204 */
[----:B------:R-:W-:-:S02]  /*f6e0*/  ISETP.LT.AND P4, PT, R15, c[0x0][0x178], !P0 ;  /* 0x00005e000f007a0c */ /* 0x000fc40004781270 */
[----:B--2---:R0:W-:Y:S01]  /*f6f0*/  @P5 STG.E.U16 [R22.64], R8 ;  /* 0x0000000816005986 */ /* 0x0041e2000c101504 */
[----:B------:R-:W-:Y:S02]  /*f700*/  ISETP.LT.AND P5, PT, R14, c[0x0][0x178], !P0 ;  /* 0x00005e000e007a0c */ /* 0x000fe400047a1270 */
[----:B------:R-:W-:Y:S01]  /*f710*/  ISETP.LT.AND P0, PT, R11, c[0x0][0x178], !P0 ;  /* 0x00005e000b007a0c */ /* 0x000fe20004701270 */
[----:B------:R1:W-:Y:S01]  /*f720*/  @P2 STG.E.U16 [R26.64], R12 ;  /* 0x0000000c1a002986 */ /* 0x0003e2000c101504 */
[----:B------:R-:W-:Y:S02]  /*f730*/  PRMT R16, R8, 0x7632, R16 ;  /* 0x0000763208107816 */ /* 0x000fe40000000010 */
[C---:B0-----:R-:W-:Y:S01]  /*f740*/  IADD3 R8, R0.reuse, c[0x0][0x198], RZ ;  /* 0x0000660000087a10 */ /* 0x041fe20007ffe0ff */
[----:B------:R-:W-:-:S04]  /*f750*/  IMAD.WIDE R22, R0, 0x2, R24 ;  /* 0x0000000200167825 */ /* 0x000fc800078e0218 */
[----:B-1----:R-:W-:Y:S01]  /*f760*/  IMAD.WIDE R26, R0, 0x2, R2 ;  /* 0x00000002001a7825 */ /* 0x002fe200078e0202 */
[----:B---3--:R0:W-:Y:S01]  /*f770*/  @P6 STG.E.U16 [R28.64], R21 ;  /* 0x000000151c006986 */ /* 0x0081e2000c101504 */
[----:B------:R-:W-:Y:S02]  /*f780*/  PRMT R10, R12, 0x7632, R10 ;  /* 0x000076320c0a7816 */ /* 0x000fe4000000000a */
[----:B0-----:R-:W-:Y:S01]  /*f790*/  PRMT R29, R9, 0x7632, R29 ;  /* 0x00007632091d7816 */ /* 0x001fe2000000001d */
[----:B------:R-:W-:Y:S01]  /*f7a0*/  IMAD.WIDE R20, R0, 0x2, R6 ;  /* 0x0000000200147825 */ /* 0x000fe200078e0206 */
[----:B------:R-:W2:Y:S02]  /*f7b0*/  LDL.LU R9, [R1+0x914] ;  /* 0x0009140001097983 */ /* 0x000ea40000300800 */
[----:B------:R-:W-:-:S05]  /*f7c0*/  PRMT R0, R29, 0x7610, R0 ;  /* 0x000076101d007816 */ /* 0x000fca0000000000 */
[----:B------:R-:W-:Y:S04]  /*f7d0*/  @P4 STG.E.U16 [R22.64], R0 ;  /* 0x0000000016004986 */ /* 0x000fe8000c101504 */
[----:B------:R-:W-:Y:S04]  /*f7e0*/  @P5 STG.E.U16 [R20.64], R16 ;  /* 0x0000001014005986 */ /* 0x000fe8000c101504 */
[----:B------:R0:W-:Y:S04]  /*f7f0*/  @P0 STG.E.U16 [R26.64], R10 ;  /* 0x0000000a1a000986 */ /* 0x0001e8000c101504 */
[----:B0-----:R-:W0:Y:S01]  /*f800*/  S2R R10, SR_TID.X ;  /* 0x00000000000a7919 */ /* 0x001e220000002100 */
[----:B----4-:R-:W-:-:S02]  /*f810*/  ISETP.LT.AND P6, PT, R18, c[0x0][0x178], !P3 ;  /* 0x00005e0012007a0c */ /* 0x010fc40005fc1270 */
[----:B------:R-:W-:Y:S01]  /*f820*/  ISETP.LT.AND P4, PT, R15, c[0x0][0x178], !P3 ;  /* 0x00005e000f007a0c */ /* 0x000fe20005f81270 */
[----:B------:R-:W-:Y:S01]  /*f830*/  STL.64 [R1+0x908], R14 ;  /* 0x0009080e01007387 */ /* 0x000fe20000100a00 */
[----:B------:R-:W-:Y:S02]  /*f840*/  ISETP.LT.AND P5, PT, R14, c[0x0][0x178], !P3 ;  /* 0x00005e000e007a0c */ /* 0x000fe40005fa1270 */
[C---:B0-----:R-:W-:Y:S01]  /*f850*/  LOP3.LUT R16, R10.reuse, 0x3f, RZ, 0xc0, !PT ;  /* 0x0000003f0a107812 */ /* 0x041fe200078ec0ff */
[----:B------:R-:W-:-:S05]  /*f860*/  IMAD.SHL.U32 R10, R10, 0x200, RZ ;  /* 0x000002000a0a7824 */ /* 0x000fca00078e00ff */
[----:B------:R-:W-:-:S05]  /*f870*/  LOP3.LUT R10, R10, 0xc00, RZ, 0xc0, !PT ;  /* 0x00000c000a0a7812 */ /* 0x000fca00078ec0ff */
[----:B------:R-:W-:Y:S01]  /*f880*/  IMAD R10, R16, 0x10, R10 ;  /* 0x00000010100a7824 */ /* 0x000fe200078e020a */
[----:B------:R-:W-:Y:S02]  /*f890*/  ISETP.LT.AND P3, PT, R11, c[0x0][0x178], !P3 ;  /* 0x00005e000b007a0c */ /* 0x000fe40005f61270 */
[----:B------:R-:W3:Y:S02]  /*f8a0*/  LDL.LU R11, [R1+0x910] ;  /* 0x00091000010b7983 */ /* 0x000ee40000300800 */
[----:B------:R-:W-:-:S05]  /*f8b0*/  LOP3.LUT R10, R10, 0x60, RZ, 0x3c, !PT ;  /* 0x000000600a0a7812 */ /* 0x000fca00078e3cff */
[----:B------:R0:W1:Y:S04]  /*f8c0*/  LDS.128 R20, [R10] ;  /* 0x000000000a147984 */ /* 0x0000680000000c00 */
[----:B0-----:R-:W3:Y:S01]  /*f8d0*/  LDL.LU R10, [R1+0xd0] ;  /* 0x0000d000010a7983 */ /* 0x001ee20000300800 */
[----:B------:R-:W-:-:S03]  /*f8e0*/  IMAD.WIDE R28, R8, 0x2, R4 ;  /* 0x00000002081c7825 */ /* 0x000fc600078e0204 */
[----:B---3--:R0:W-:Y:S04]  /*f8f0*/  STL.64 [R1+0x8f0], R10 ;  /* 0x0008f00a01007387 */ /* 0x0081e80000100a00 */
[----:B0-----:R-:W3:Y:S04]  /*f900*/  LDL.LU R10, [R1+0xb0] ;  /* 0x0000b000010a7983 */ /* 0x001ee80000300800 */
[----:B------:R-:W4:Y:S01]  /*f910*/  LDL.LU R11, [R1+0x20] ;  /* 0x00002000010b7983 */ /* 0x000f220000300800 */
[----:B------:R-:W-:-:S03]  /*f920*/  IMAD.WIDE R14, R8, 0x2, R24 ;  /* 0x00000002080e7825 */ /* 0x000fc600078e0218 */
[----:B-1----:R-:W-:Y:S04]  /*f930*/  STL.64 [R1+0x8e0], R20 ;  /* 0x0008e01401007387 */ /* 0x002fe80000100a00 */
[----:B------:R-:W-:Y:S04]  /*f940*/  @P6 STG.E.U16 [R28.64], R17 ;  /* 0x000000111c006986 */ /* 0x000fe8000c101504 */
[----:B------:R0:W-:Y:S01]  /*f950*/  STL [R1+0x8a0], R23 ;  /* 0x0008a01701007387 */ /* 0x0001e20000100800 */
[----:B--2---:R-:W-:-:S03]  /*f960*/  PRMT R9, R17, 0x7632, R9 ;  /* 0x0000763211097816 */ /* 0x004fc60000000009 */
[----:B0-----:R-:W2:Y:S01]  /*f970*/  LDL.LU R23, [R1+0x874] ;  /* 0x0008740001177983 */ /* 0x001ea20000300800 */
[----:B------:R-:W-:-:S03]  /*f980*/  IMAD.WIDE R16, R8, 0x2, R6 ;  /* 0x0000000208107825 */ /* 0x000fc600078e0206 */
[----:B---3--:R0:W-:Y:S04]  /*f990*/  @P4 STG.E.U16 [R14.64], R10 ;  /* 0x0000000a0e004986 */ /* 0x0081e8000c101504 */
[----:B0-----:R-:W3:Y:S04]  /*f9a0*/  LDL.LU.64 R14, [R1+0x908] ;  /* 0x00090800010e7983 */ /* 0x001ee80000300a00 */
[----:B----4-:R0:W-:Y:S04]  /*f9b0*/  @P5 STG.E.U16 [R16.64], R11 ;  /* 0x0000000b10005986 */ /* 0x0101e8000c101504 */
[----:B0-----:R-:W4:Y:S01]  /*f9c0*/  LDL.LU.64 R16, [R1+0x900] ;  /* 0x0009000001107983 */ /* 0x001f220000300a00 */
[----:B------:R-:W-:-:S02]  /*f9d0*/  ISETP.LT.AND P6, PT, R18, c[0x0][0x178], !P1 ;  /* 0x00005e0012007a0c */ /* 0x000fc40004fc1270 */
[C---:B------:R-:W-:Y:S01]  /*f9e0*/  IADD3 R0, R8.reuse, c[0x0][0x198], RZ ;  /* 0x0000660008007a10 */ /* 0x040fe20007ffe0ff */
[----:B------:R-:W-:Y:S01]  /*f9f0*/  IMAD.WIDE R26, R8, 0x2, R2 ;  /* 0x00000002081a7825 */ /* 0x000fe200078e0202 */
[----:B------:R-:W-:Y:S02]  /*fa00*/  PRMT R21, R10, 0x7632, R21 ;  /* 0x000076320a157816 */ /* 0x000fe40000000015 */
[----:B------:R-:W-:Y:S01]  /*fa10*/  PRMT R20, R11, 0x7632, R20 ;  /* 0x000076320b147816 */ /* 0x000fe20000000014 */
[----:B------:R-:W-:-:S04]  /*fa20*/  IMAD.WIDE R28, R0, 0x2, R4 ;  /* 0x00000002001c7825 */ /* 0x000fc800078e0204 */
[----:B------:R-:W-:Y:S01]  /*fa30*/  IMAD.WIDE R10, R0, 0x2, R24 ;  /* 0x00000002000a7825 */ /* 0x000fe200078e0218 */
[----:B---3--:R-:W-:Y:S01]  /*fa40*/  ISETP.LT.AND P4, PT, R15, c[0x0][0x178], !P1 ;  /* 0x00005e000f007a0c */ /* 0x008fe20004f81270 */
[----:B----4-:R-:W-:Y:S04]  /*fa50*/  @P3 STG.E.U16 [R26.64], R16 ;  /* 0x000000101a003986 */ /* 0x010fe8000c101504 */
[----:B------:R0:W-:Y:S08]  /*fa60*/  @P6 STG.E.U16 [R28.64], R9 ;  /* 0x000000091c006986 */ /* 0x0001f0000c101504 */
[----:B------:R1:W-:Y:S04]  /*fa70*/  @P4 STG.E.U16 [R10.64], R21 ;  /* 0x000000150a004986 */ /* 0x0003e8000c101504 */
[----:B0-----:R-:W3:Y:S04]  /*fa80*/  LDL.LU R9, [R1+0x8f8] ;  /* 0x0008f80001097983 */ /* 0x001ee80000300800 */
[----:B-1----:R-:W4:Y:S01]  /*fa90*/  LDL.LU.64 R10, [R1+0x8f0] ;  /* 0x0008f000010a7983 */ /* 0x002f220000300a00 */
[----:B------:R-:W-:-:S02]  /*faa0*/  IADD3 R12, R19, 0x6, RZ ;  /* 0x00000006130c7810 */ /* 0x000fc40007ffe0ff */
[----:B------:R-:W-:Y:S02]  /*fab0*/  ISETP.LT.AND P5, PT, R14, c[0x0][0x178], !P1 ;  /* 0x00005e000e007a0c */ /* 0x000fe40004fa1270 */
[----:B------:R-:W-:Y:S02]  /*fac0*/  ISETP.GE.AND P2, PT, R12, c[0x0][0x17c], PT ;  /* 0x00005f000c007a0c */ /* 0x000fe40003f46270 */
[----:B--2---:R-:W-:Y:S02]  /*fad0*/  ISETP.LT.AND P6, PT, R23, c[0x0][0x178], !P1 ;  /* 0x00005e0017007a0c */ /* 0x004fe40004fc1270 */
[----:B------:R-:W-:Y:S01]  /*fae0*/  ISETP.LT.AND P1, PT, R18, c[0x0][0x178], !P2 ;  /* 0x00005e0012007a0c */ /* 0x000fe20005721270 */
[C---:B------:R-:W-:Y:S01]  /*faf0*/  IMAD.WIDE R26, R0.reuse, 0x2, R6 ;  /* 0x00000002001a7825 */ /* 0x040fe200078e0206 */
[----:B------:R-:W-:Y:S02]  /*fb00*/  IADD3 R8, R0, c[0x0][0x198], RZ ;  /* 0x0000660000087a10 */ /* 0x000fe40007ffe0ff */
[----:B------:R-:W-:Y:S01]  /*fb10*/  PRMT R16, R16, 0x7632, R16 ;  /* 0x0000763210107816 */ /* 0x000fe20000000010 */
[----:B------:R-:W-:-:S02]  /*fb20*/  IMAD.WIDE R28, R0, 0x2, R2 ;  /* 0x00000002001c7825 */ /* 0x000fc400078e0202 */
[----:B------:R0:W-:Y:S04]  /*fb30*/  @P5 STG.E.U16 [R26.64], R20 ;  /* 0x000000141a005986 */ /* 0x0001e8000c101504 */
[----:B------:R1:W-:Y:S01]  /*fb40*/  @P6 STG.E.U16 [R28.64], R16 ;  /* 0x000000101c006986 */ /* 0x0003e2000c101504 */
[----:B0-----:R-:W-:-:S03]  /*fb50*/  IMAD.WIDE R26, R8, 0x2, R4 ;  /* 0x00000002081a7825 */ /* 0x001fc600078e0204 */
[----:B------:R-:W-:Y:S04]  /*fb60*/  STL.64 [R1+0x8e8], R14 ;  /* 0x0008e80e01007387 */ /* 0x000fe80000100a00 */
[----:B----4-:R0:W-:Y:S01]  /*fb70*/  @P1 STG.E.U16 [R26.64], R10 ;  /* 0x0000000a1a001986 */ /* 0x0101e2000c101504 */
[----:B-1----:R-:W-:-:S03]  /*fb80*/  PRMT R16, R10, 0x7632, R16 ;  /* 0x000076320a107816 */ /* 0x002fc60000000010 */
[----:B0-----:R-:W2:Y:S01]  /*fb90*/  LDL.LU R10, [R1+0x74] ;  /* 0x00007400010a7983 */ /* 0x001ea20000300800 */
[----:B------:R-:W-:Y:S02]  /*fba0*/  ISETP.LT.AND P4, PT, R15, c[0x0][0x178], !P2 ;  /* 0x00005e000f007a0c */ /* 0x000fe40005781270 */
[----:B------:R-:W-:Y:S01]  /*fbb0*/  ISETP.LT.AND P5, PT, R14, c[0x0][0x178], !P2 ;  /* 0x00005e000e007a0c */ /* 0x000fe200057a1270 */
[C---:B------:R-:W-:Y:S01]  /*fbc0*/  IMAD.WIDE R14, R8.reuse, 0x2, R24 ;  /* 0x00000002080e7825 */ /* 0x040fe200078e0218 */
[----:B--2---:R0:W-:Y:S04]  /*fbd0*/  STL.64 [R1+0x8d8], R10 ;  /* 0x0008d80a01007387 */ /* 0x0041e80000100a00 */
[----:B0-----:R-:W2:Y:S04]  /*fbe0*/  LDL.LU R10, [R1+0x90] ;  /* 0x00009000010a7983 */ /* 0x001ea80000300800 */
[----:B------:R-:W4:Y:S01]  /*fbf0*/  LDL.LU R11, [R1+0x10] ;  /* 0x00001000010b7983 */ /* 0x000f220000300800 */
[----:B------:R-:W-:Y:S01]  /*fc00*/  IMAD.WIDE R20, R8, 0x2, R6 ;  /* 0x0000000208147825 */ /* 0x000fe200078e0206 */
[----:B------:R-:W-:-:S04]  /*fc10*/  IADD3 R12, R19, 0x7, RZ ;  /* 0x00000007130c7810 */ /* 0x000fc80007ffe0ff */
[----:B------:R-:W-:Y:S01]  /*fc20*/  ISETP.GE.AND P0, PT, R12, c[0x0][0x17c], PT ;  /* 0x00005f000c007a0c */ /* 0x000fe20003f06270 */
[----:B--2---:R0:W-:Y:S04]  /*fc30*/  @P4 STG.E.U16 [R14.64], R10 ;  /* 0x0000000a0e004986 */ /* 0x0041e8000c101504 */
[----:B----4-:R1:W-:Y:S04]  /*fc40*/  @P5 STG.E.U16 [R20.64], R11 ;  /* 0x0000000b14005986 */ /* 0x0103e8000c101504 */
[----:B0-----:R-:W2:Y:S04]  /*fc50*/  LDL.LU.64 R14, [R1+0x8e8] ;  /* 0x0008e800010e7983 */ /* 0x001ea80000300a00 */
[----:B-1----:R-:W4:Y:S01]  /*fc60*/  LDL.LU.64 R20, [R1+0x8e0] ;  /* 0x0008e00001147983 */ /* 0x002f220000300a00 */
[----:B------:R-:W-:-:S02]  /*fc70*/  ISETP.LT.AND P2, PT, R23, c[0x0][0x178], !P2 ;  /* 0x00005e0017007a0c */ /* 0x000fc40005741270 */
[----:B------:R-:W-:Y:S02]  /*fc80*/  ISETP.LT.AND P6, PT, R18, c[0x0][0x178], !P0 ;  /* 0x00005e0012007a0c */ /* 0x000fe400047c1270 */
[C---:B------:R-:W-:Y:S01]  /*fc90*/  IADD3 R0, R8.reuse, c[0x0][0x198], RZ ;  /* 0x0000660008007a10 */ /* 0x040fe20007ffe0ff */
[----:B------:R-:W-:-:S04]  /*fca0*/  IMAD.WIDE R28, R8, 0x2, R2 ;  /* 0x00000002081c7825 */ /* 0x000fc800078e0202 */
[----:B------:R-:W-:Y:S01]  /*fcb0*/  IMAD.WIDE R26, R0, 0x2, R4 ;  /* 0x00000002001a7825 */ /* 0x000fe200078e0204 */
[----:B------:R-:W-:Y:S02]  /*fcc0*/  PRMT R17, R10, 0x7632, R17 ;  /* 0x000076320a117816 */ /* 0x000fe40000000011 */
[----:B--2---:R-:W-:Y:S01]  /*fcd0*/  ISETP.LT.AND P4, PT, R15, c[0x0][0x178], !P0 ;  /* 0x00005e000f007a0c */ /* 0x004fe20004781270 */
[----:B----4-:R-:W-:Y:S04]  /*fce0*/  @P2 STG.E.U16 [R28.64], R20 ;  /* 0x000000141c002986 */ /* 0x010fe8000c101504 */
[----:B------:R0:W-:Y:S02]  /*fcf0*/  @P6 STG.E.U16 [R26.64], R16 ;  /* 0x000000101a006986 */ /* 0x0001e4000c101504 */
[----:B0-----:R-:W-:Y:S01]  /*fd00*/  PRMT R16, R11, 0x7632, R16 ;  /* 0x000076320b107816 */ /* 0x001fe20000000010 */
[----:B------:R-:W-:-:S05]  /*fd10*/  IMAD.WIDE R10, R0, 0x2, R24 ;  /* 0x00000002000a7825 */ /* 0x000fca00078e0218 */
[----:B------:R0:W-:Y:S04]  /*fd20*/  @P4 STG.E.U16 [R10.64], R17 ;  /* 0x000000110a004986 */ /* 0x0001e8000c101504 */
[----:B0-----:R-:W2:Y:S01]  /*fd30*/  LDL.LU.64 R10, [R1+0x8d8] ;  /* 0x0008d800010a7983 */ /* 0x001ea20000300a00 */
[----:B------:R-:W-:Y:S02]  /*fd40*/  IADD3 R12, R19, 0x8, RZ ;  /* 0x00000008130c7810 */ /* 0x000fe40007ffe0ff */
[----:B------:R-:W-:Y:S02]  /*fd50*/  ISETP.LT.AND P5, PT, R14, c[0x0][0x178], !P0 ;  /* 0x00005e000e007a0c */ /* 0x000fe400047a1270 */
[----:B------:R-:W-:Y:S02]  /*fd60*/  ISETP.GE.AND P3, PT, R12, c[0x0][0x17c], PT ;  /* 0x00005f000c007a0c */ /* 0x000fe40003f66270 */
[----:B------:R-:W-:-:S02]  /*fd70*/  ISETP.LT.AND P6, PT, R23, c[0x0][0x178], !P0 ;  /* 0x00005e0017007a0c */ /* 0x000fc400047c1270 */
[C---:B------:R-:W-:Y:S02]  /*fd80*/  IADD3 R12, R19.reuse, 0x9, RZ ;  /* 0x00000009130c7810 */ /* 0x040fe40007ffe0ff */
[----:B------:R-:W-:Y:S01]  /*fd90*/  ISETP.LT.AND P0, PT, R18, c[0x0][0x178], !P3 ;  /* 0x00005e0012007a0c */ /* 0x000fe20005f01270 */
[C---:B------:R-:W-:Y:S01]  /*fda0*/  IMAD.WIDE R26, R0.reuse, 0x2, R6 ;  /* 0x00000002001a7825 */ /* 0x040fe200078e0206 */
[----:B------:R-:W-:Y:S02]  /*fdb0*/  IADD3 R8, R0, c[0x0][0x198], RZ ;  /* 0x0000660000087a10 */ /* 0x000fe40007ffe0ff */
[----:B------:R-:W-:Y:S02]  /*fdc0*/  ISETP.GE.AND P1, PT, R12, c[0x0][0x17c], PT ;  /* 0x00005f000c007a0c */ /* 0x000fe40003f26270 */
[----:B------:R-:W-:Y:S01]  /*fdd0*/  IADD3 R12, R19, 0xa, RZ ;  /* 0x0000000a130c7810 */ /* 0x000fe20007ffe0ff */
[----:B------:R-:W-:Y:S01]  /*fde0*/  IMAD.WIDE R28, R0, 0x2, R2 ;  /* 0x00000002001c7825 */ /* 0x000fe200078e0202 */
[----:B------:R-:W-:Y:S01]  /*fdf0*/  PRMT R20, R20, 0x7632, R20 ;  /* 0x0000763214147816 */ /* 0x000fe20000000014 */
[----:B------:R0:W-:Y:S01]  /*fe00*/  @P5 STG.E.U16 [R26.64], R16 ;  /* 0x000000101a005986 */ /* 0x0001e2000c101504 */
[----:B------:R-:W-:-:S02]  /*fe10*/  ISETP.GE.AND P2, PT, R12, c[0x0][0x17c], PT ;  /* 0x00005f000c007a0c */ /* 0x000fc40003f46270 */
[----:B------:R-:W-:Y:S01]  /*fe20*/  IADD3 R12, R19, 0xb, RZ ;  /* 0x0000000b130c7810 */ /* 0x000fe20007ffe0ff */
[----:B------:R-:W-:Y:S01]  /*fe30*/  @P6 STG.E.U16 [R28.64], R20 ;  /* 0x000000141c006986 */ /* 0x000fe2000c101504 */
[----:B------:R-:W-:Y:S02]  /*fe40*/  ISETP.LT.AND P4, PT, R15, c[0x0][0x178], !P3 ;  /* 0x00005e000f007a0c */ /* 0x000fe40005f81270 */
[----:B------:R-:W-:Y:S01]  /*fe50*/  ISETP.LT.AND P5, PT, R14, c[0x0][0x178], !P3 ;  /* 0x00005e000e007a0c */ /* 0x000fe20005fa1270 */
[----:B------:R1:W-:Y:S01]  /*fe60*/  STL.64 [R1+0x8c8], R20 ;  /* 0x0008c81401007387 */ /* 0x0003e20000100a00 */
[----:B0-----:R-:W-:-:S03]  /*fe70*/  IMAD.WIDE R26, R8, 0x2, R4 ;  /* 0x00000002081a7825 */ /* 0x001fc600078e0204 */
[----:B------:R0:W-:Y:S01]  /*fe80*/  STL.64 [R1+0x8d0], R14 ;  /* 0x0008d00e01007387 */ /* 0x0001e20000100a00 */
[C---:B------:R-:W-:Y:S01]  /*fe90*/  IADD3 R0, R8.reuse, c[0x0][0x198], RZ ;  /* 0x0000660008007a10 */ /* 0x040fe20007ffe0ff */
[----:B-1----:R-:W-:-:S04]  /*fea0*/  IMAD.WIDE R20, R8, 0x2, R6 ;  /* 0x0000000208147825 */ /* 0x002fc800078e0206 */
[----:B0-----:R-:W-:Y:S01]  /*feb0*/  IMAD.WIDE R14, R8, 0x2, R24 ;  /* 0x00000002080e7825 */ /* 0x001fe200078e0218 */
[----:B--2---:R0:W-:Y:S01]  /*fec0*/  @P0 STG.E.U16 [R26.64], R10 ;  /* 0x0000000a1a000986 */ /* 0x0041e2000c101504 */
[----:B------:R-:W-:Y:S02]  /*fed0*/  PRMT R16, R10, 0x7632, R16 ;  /* 0x000076320a107816 */ /* 0x000fe40000000010 */
[----:B------:R-:W-:Y:S01]  /*fee0*/  ISETP.GE.AND P0, PT, R12, c[0x0][0x17c], PT ;  /* 0x00005f000c007a0c */ /* 0x000fe20003f06270 */
[----:B0-----:R-:W2:Y:S01]  /*fef0*/  LDL.LU R10, [R1+0x84] ;  /* 0x00008400010a7983 */ /* 0x001ea20000300800 */
[----:B------:R-:W-:-:S03]  /*ff00*/  IMAD.WIDE R26, R8, 0x2, R2 ;  /* 0x00000002081a7825 */ /* 0x000fc600078e0202 */
[----:B------:R-:W4:Y:S04]  /*ff10*/  LDL.LU R8, [R1+0x44] ;  /* 0x0000440001087983 */ /* 0x000f280000300800 */
[----:B------:R-:W2:Y:S01]  /*ff20*/  LDL.LU R12, [R1+0x64] ;  /* 0x00006400010c7983 */ /* 0x000ea20000300800 */
[----:B------:R-:W-:Y:S02]  /*ff30*/  ISETP.LT.AND P3, PT, R23, c[0x0][0x178], !P3 ;  /* 0x00005e0017007a0c */ /* 0x000fe40005f61270 */
[----:B------:R-:W-:Y:S01]  /*ff40*/  ISETP.LT.AND P6, PT, R18, c[0x0][0x178], !P1 ;  /* 0x00005e0012007a0c */ /* 0x000fe20004fc1270 */
[----:B--2---:R0:W-:Y:S04]  /*ff50*/  @P4 STG.E.U16 [R14.64], R12 ;  /* 0x0000000c0e004986 */ /* 0x0041e8000c101504 */
[----:B0-----:R-:W2:Y:S04]  /*ff60*/  LDL.LU.64 R14, [R1+0x8d0] ;  /* 0x0008d000010e7983 */ /* 0x001ea80000300a00 */
[----:B----4-:R0:W-:Y:S04]  /*ff70*/  @P5 STG.E.U16 [R20.64], R8 ;  /* 0x0000000814005986 */ /* 0x0101e8000c101504 */
[----:B0-----:R-:W4:Y:S04]  /*ff80*/  LDL.LU.64 R20, [R1+0x8c8] ;  /* 0x0008c80001147983 */ /* 0x001f280000300a00 */
[----:B------:R-:W4:Y:S01]  /*ff90*/  LDL.LU R17, [R1+0x54] ;  /* 0x0000540001117983 */ /* 0x000f220000300800 */
[----:B------:R-:W-:-:S03]  /*ffa0*/  IMAD.WIDE R28, R0, 0x2, R4 ;  /* 0x00000002001c7825 */ /* 0x000fc600078e0204 */
[----:B---3--:R-:W-:Y:S01]  /*ffb0*/  @P3 STG.E.U16 [R26.64], R9 ;  /* 0x000000091a003986 */ /* 0x008fe2000c101504 */
[----:B------:R-:W-:-:S03]  /*ffc0*/  PRMT R11, R12, 0x7632, R11 ;  /* 0x000076320c0b7816 */ /* 0x000fc6000000000b */
[----:B------:R0:W-:Y:S01]  /*ffd0*/  @P6 STG.E.U16 [R28.64], R16 ;  /* 0x000000101c006986 */ /* 0x0001e2000c101504 */
[----:B------:R-:W-:Y:S01]  /*ffe0*/  ISETP.LT.AND P6, PT, R23, c[0x0][0x178], !P1 ;  /* 0x00005e0017007a0c */ /* 0x000fe20004fc1270 */
[----:B0-----:R-:W-:Y:S01]  /*fff0*/  IMAD.WIDE R28, R0, 0x2, R24 ;  /* 0x00000002001c7825 */ /* 0x001fe200078e0218 */
[----:B------:R-:W-:-:S03]  /*10000*/  PRMT R16, R9, 0x7632, R16 ;  /* 0x0000763209107816 */ /* 0x000fc60000000010 */
[----:B------:R-:W-:Y:S01]  /*10010*/  IMAD.WIDE R26, R0, 0x2, R6 ;  /* 0x00000002001a7825 */ /* 0x000fe200078e0206 */
[----:B------:R-:W-:-:S04]  /*10020*/  IADD3 R12, R19, 0xc, RZ ;  /* 0x0000000c130c7810 */ /* 0x000fc80007ffe0ff */
[----:B------:R-:W-:Y:S02]  /*10030*/  ISETP.GE.AND P3, PT, R12, c[0x0][0x17c], PT ;  /* 0x00005f000c007a0c */ /* 0x000fe40003f66270 */
[C---:B--2---:R-:W-:Y:S02]  /*10040*/  ISETP.LT.AND P4, PT, R15.reuse, c[0x0][0x178], !P1 ;  /* 0x00005e000f007a0c */ /* 0x044fe40004f81270 */
[----:B------:R-:W-:Y:S02]  /*10050*/  ISETP.LT.AND P5, PT, R14, c[0x0][0x178], !P1 ;  /* 0x00005e000e007a0c */ /* 0x000fe40004fa1270 */
[----:B------:R-:W-:Y:S01]  /*10060*/  ISETP.LT.AND P1, PT, R18, c[0x0][0x178], !P2 ;  /* 0x00005e0012007a0c */ /* 0x000fe20005721270 */
[----:B------:R0:W-:Y:S08]  /*10070*/  STL.64 [R1+0x8c0], R14 ;  /* 0x0008c00e01007387 */ /* 0x0001f00000100a00 */
[----:B------:R1:W-:Y:S01]  /*10080*/  @P4 STG.E.U16 [R28.64], R11 ;  /* 0x0000000b1c004986 */ /* 0x0003e2000c101504 */
[----:B------:R-:W-:-:S02]  /*10090*/  ISETP.LT.AND P4, PT, R15, c[0x0][0x178], !P2 ;  /* 0x00005e000f007a0c */ /* 0x000fc40005781270 */
[----:B----4-:R-:W-:Y:S01]  /*100a0*/  PRMT R20, R8, 0x7632, R20 ;  /* 0x0000763208147816 */ /* 0x010fe20000000014 */
[C---:B------:R-:W-:Y:S01]  /*100b0*/  IMAD.WIDE R8, R0.reuse, 0x2, R2 ;  /* 0x0000000200087825 */ /* 0x040fe200078e0202 */
[----:B------:R-:W-:-:S03]  /*100c0*/  IADD3 R0, R0, c[0x0][0x198], RZ ;  /* 0x0000660000007a10 */ /* 0x000fc60007ffe0ff */
[----:B------:R-:W-:Y:S01]  /*100d0*/  @P5 STG.E.U16 [R26.64], R20 ;  /* 0x000000141a005986 */ /* 0x000fe2000c101504 */
[----:B------:R-:W-:-:S03]  /*100e0*/  ISETP.LT.AND P5, PT, R14, c[0x0][0x178], !P2 ;  /* 0x00005e000e007a0c */ /* 0x000fc600057a1270 */
[----:B------:R2:W-:Y:S01]  /*100f0*/  @P6 STG.E.U16 [R8.64], R16 ;  /* 0x0000001008006986 */ /* 0x0005e2000c101504 */
[C---:B0-----:R-:W-:Y:S01]  /*10100*/  IMAD.WIDE R14, R0.reuse, 0x2, R24 ;  /* 0x00000002000e7825 */ /* 0x041fe200078e0218 */
[C---:B------:R-:W-:Y:S02]  /*10110*/  IADD3 R12, R0.reuse, c[0x0][0x198], RZ ;  /* 0x00006600000c7a10 */ /* 0x040fe40007ffe0ff */
[----:B-1----:R-:W3:Y:S01]  /*10120*/  LDL.LU R11, [R1+0xc4] ;  /* 0x0000c400010b7983 */ /* 0x002ee20000300800 */
[----:B--2---:R-:W-:-:S04]  /*10130*/  IMAD.WIDE R8, R0, 0x2, R4 ;  /* 0x0000000200087825 */ /* 0x004fc800078e0204 */
[C---:B------:R-:W-:Y:S01]  /*10140*/  IMAD.WIDE R26, R0.reuse, 0x2, R2 ;  /* 0x00000002001a7825 */ /* 0x040fe200078e0202 */
[----:B------:R0:W-:Y:S04]  /*10150*/  @P1 STG.E.U16 [R8.64], R10 ;  /* 0x0000000a08001986 */ /* 0x0001e8000c101504 */
[----:B------:R1:W-:Y:S01]  /*10160*/  @P4 STG.E.U16 [R14.64], R17 ;  /* 0x000000110e004986 */ /* 0x0003e2000c101504 */
[----:B0-----:R-:W-:-:S03]  /*10170*/  IMAD.WIDE R8, R0, 0x2, R6 ;  /* 0x0000000200087825 */ /* 0x001fc600078e0206 */
[----:B------:R-:W2:Y:S04]  /*10180*/  LDL.LU R0, [R1+0x34] ;  /* 0x0000340001007983 */ /* 0x000ea80000300800 */
[----:B-1----:R-:W4:Y:S01]  /*10190*/  LDL.LU.64 R14, [R1+0x8c0] ;  /* 0x0008c000010e7983 */ /* 0x002f220000300a00 */
[----:B------:R-:W-:Y:S02]  /*101a0*/  ISETP.LT.AND P2, PT, R23, c[0x0][0x178], !P2 ;  /* 0x00005e0017007a0c */ /* 0x000fe40005741270 */
[----:B------:R-:W-:Y:S01]  /*101b0*/  ISETP.LT.AND P6, PT, R18, c[0x0][0x178], !P0 ;  /* 0x00005e0012007a0c */ /* 0x000fe200047c1270 */
[----:B------:R-:W-:Y:S01]  /*101c0*/  IMAD.WIDE R28, R12, 0x2, R4 ;  /* 0x000000020c1c7825 */ /* 0x000fe200078e0204 */
[----:B------:R-:W-:Y:S02]  /*101d0*/  PRMT R20, R10, 0x7632, R20 ;  /* 0x000076320a147816 */ /* 0x000fe40000000014 */
[----:B------:R-:W-:Y:S01]  /*101e0*/  IADD3 R16, R19, 0xd, RZ ;  /* 0x0000000d13107810 */ /* 0x000fe20007ffe0ff */
[----:B------:R-:W3:Y:S03]  /*101f0*/  LDL.LU R10, [R1+0xb4] ;  /* 0x0000b400010a7983 */ /* 0x000ee60000300800 */
[----:B------:R-:W-:Y:S01]  /*10200*/  ISETP.GE.AND P1, PT, R16, c[0x0][0x17c], PT ;  /* 0x00005f0010007a0c */ /* 0x000fe20003f26270 */
[----:B--2---:R0:W-:Y:S04]  /*10210*/  @P5 STG.E.U16 [R8.64], R0 ;  /* 0x0000000008005986 */ /* 0x0041e8000c101504 */
[----:B------:R1:W-:Y:S01]  /*10220*/  @P2 STG.E.U16 [R26.64], R13 ;  /* 0x0000000d1a002986 */ /* 0x0003e2000c101504 */
[----:B----4-:R-:W-:-:S02]  /*10230*/  ISETP.LT.AND P4, PT, R15, c[0x0][0x178], !P0 ;  /* 0x00005e000f007a0c */ /* 0x010fc40004781270 */
[----:B------:R-:W-:Y:S01]  /*10240*/  ISETP.LT.AND P5, PT, R14, c[0x0][0x178], !P0 ;  /* 0x00005e000e007a0c */ /* 0x000fe200047a1270 */
[----:B------:R2:W-:Y:S01]  /*10250*/  @P6 STG.E.U16 [R28.64], R20 ;  /* 0x000000141c006986 */ /* 0x0005e2000c101504 */
[----:B------:R-:W-:Y:S02]  /*10260*/  ISETP.LT.AND P6, PT, R23, c[0x0][0x178], !P0 ;  /* 0x00005e0017007a0c */ /* 0x000fe400047c1270 */
[----:B------:R-:W-:Y:S01]  /*10270*/  ISETP.LT.AND P0, PT, R18, c[0x0][0x178], !P3 ;  /* 0x00005e0012007a0c */ /* 0x000fe20005f01270 */
[----:B0-----:R-:W-:Y:S01]  /*10280*/  IMAD.WIDE R8, R12, 0x2, R2 ;  /* 0x000000020c087825 */ /* 0x001fe200078e0202 */
[----:B------:R-:W-:-:S03]  /*10290*/  PRMT R16, R0, 0x7632, R16 ;  /* 0x0000763200107816 */ /* 0x000fc60000000010 */
[C---:B-1----:R-:W-:Y:S01]  /*102a0*/  IMAD.WIDE R26, R12.reuse, 0x2, R6 ;  /* 0x000000020c1a7825 */ /* 0x042fe200078e0206 */
[----:B------:R-:W-:Y:S02]  /*102b0*/  PRMT R13, R13, 0x7632, R13 ;  /* 0x000076320d0d7816 */ /* 0x000fe4000000000d */
[----:B--2---:R-:W-:Y:S01]  /*102c0*/  PRMT R20, R17, 0x7632, R20 ;  /* 0x0000763211147816 */ /* 0x004fe20000000014 */
[C---:B------:R-:W-:Y:S01]  /*102d0*/  IMAD.WIDE R28, R12.reuse, 0x2, R24 ;  /* 0x000000020c1c7825 */ /* 0x040fe200078e0218 */
[----:B------:R-:W-:Y:S01]  /*102e0*/  IADD3 R12, R12, c[0x0][0x198], RZ ;  /* 0x000066000c0c7a10 */ /* 0x000fe20007ffe0ff */
[----:B------:R-:W2:Y:S04]  /*102f0*/  LDL.LU R17, [R1+0x8bc] ;  /* 0x0008bc0001117983 */ /* 0x000ea80000300800 */
[----:B------:R3:W-:Y:S04]  /*10300*/  @P4 STG.E.U16 [R28.64], R20 ;  /* 0x000000141c004986 */ /* 0x0007e8000c101504 */
[----:B------:R0:W-:Y:S04]  /*10310*/  @P5 STG.E.U16 [R26.64], R16 ;  /* 0x000000101a005986 */ /* 0x0001e8000c101504 */
[----:B------:R1:W-:Y:S01]  /*10320*/  @P6 STG.E.U16 [R8.64], R13 ;  /* 0x0000000d08006986 */ /* 0x0003e2000c101504 */
[----:B---3--:R-:W-:-:S02]  /*10330*/  PRMT R20, R11, 0x7632, R20 ;  /* 0x000076320b147816 */ /* 0x008fc40000000014 */
[----:B0-----:R-:W-:Y:S01]  /*10340*/  IADD3 R16, R19, 0xf, RZ ;  /* 0x0000000f13107810 */ /* 0x001fe20007ffe0ff */
[----:B-1----:R-:W-:-:S05]  /*10350*/  IMAD.WIDE R8, R12, 0x2, R4 ;  /* 0x000000020c087825 */ /* 0x002fca00078e0204 */
[----:B------:R0:W-:Y:S01]  /*10360*/  @P0 STG.E.U16 [R8.64], R11 ;  /* 0x0000000b08000986 */ /* 0x0001e2000c101504 */
[----:B------:R-:W-:-:S03]  /*10370*/  ISETP.GE.AND P0, PT, R16, c[0x0][0x17c], PT ;  /* 0x00005f0010007a0c */ /* 0x000fc60003f06270 */
[----:B0-----:R-:W3:Y:S04]  /*10380*/  LDL.LU R11, [R1+0xd4] ;  /* 0x0000d400010b7983 */ /* 0x001ee80000300800 */
[----:B------:R-:W4:Y:S01]  /*10390*/  LDL.LU R16, [R1+0x24] ;  /* 0x0000240001107983 */ /* 0x000f220000300800 */
[----:B------:R-:W-:Y:S02]  /*103a0*/  ISETP.LT.AND P4, PT, R15, c[0x0][0x178], !P3 ;  /* 0x00005e000f007a0c */ /* 0x000fe40005f81270 */
[----:B------:R-:W-:Y:S02]  /*103b0*/  IADD3 R0, R19, 0xe, RZ ;  /* 0x0000000e13007810 */ /* 0x000fe40007ffe0ff */
[----:B------:R-:W-:Y:S02]  /*103c0*/  ISETP.LT.AND P5, PT, R14, c[0x0][0x178], !P3 ;  /* 0x00005e000e007a0c */ /* 0x000fe40005fa1270 */
[----:B------:R-:W-:-:S02]  /*103d0*/  ISETP.LT.AND P3, PT, R23, c[0x0][0x178], !P3 ;  /* 0x00005e0017007a0c */ /* 0x000fc40005f61270 */
[----:B------:R-:W-:Y:S01]  /*103e0*/  ISETP.LT.AND P6, PT, R18, c[0x0][0x178], !P1 ;  /* 0x00005e0012007a0c */ /* 0x000fe20004fc1270 */
[----:B------:R-:W-:Y:S01]  /*103f0*/  IMAD.WIDE R26, R12, 0x2, R24 ;  /* 0x000000020c1a7825 */ /* 0x000fe200078e0218 */
[----:B------:R-:W-:Y:S02]  /*10400*/  ISETP.GE.AND P2, PT, R0, c[0x0][0x17c], PT ;  /* 0x00005f0000007a0c */ /* 0x000fe40003f46270 */
[C---:B------:R-:W-:Y:S01]  /*10410*/  IADD3 R0, R12.reuse, c[0x0][0x198], RZ ;  /* 0x000066000c007a10 */ /* 0x040fe20007ffe0ff */
[C---:B------:R-:W-:Y:S01]  /*10420*/  IMAD.WIDE R8, R12.reuse, 0x2, R6 ;  /* 0x000000020c087825 */ /* 0x040fe200078e0206 */
[----:B------:R0:W-:Y:S01]  /*10430*/  @P4 STG.E.U16 [R26.64], R10 ;  /* 0x0000000a1a004986 */ /* 0x0001e2000c101504 */
[----:B------:R-:W-:Y:S02]  /*10440*/  ISETP.LT.AND P4, PT, R15, c[0x0][0x178], !P1 ;  /* 0x00005e000f007a0c */ /* 0x000fe40004f81270 */
[----:B------:R-:W-:-:S04]  /*10450*/  IMAD.WIDE R12, R12, 0x2, R2 ;  /* 0x000000020c0c7825 */ /* 0x000fc800078e0202 */
[----:B------:R-:W-:-:S04]  /*10460*/  IMAD.WIDE R28, R0, 0x2, R4 ;  /* 0x00000002001c7825 */ /* 0x000fc800078e0204 */
[----:B0-----:R-:W-:Y:S01]  /*10470*/  IMAD.WIDE R26, R0, 0x2, R2 ;  /* 0x00000002001a7825 */ /* 0x001fe200078e0202 */
[----:B----4-:R0:W-:Y:S01]  /*10480*/  @P5 STG.E.U16 [R8.64], R16 ;  /* 0x0000001008005986 */ /* 0x0101e2000c101504 */
[----:B------:R-:W-:-:S03]  /*10490*/  ISETP.LT.AND P5, PT, R14, c[0x0][0x178], !P1 ;  /* 0x00005e000e007a0c */ /* 0x000fc60004fa1270 */
[----:B--2---:R1:W-:Y:S04]  /*104a0*/  @P3 STG.E.U16 [R12.64], R17 ;  /* 0x000000110c003986 */ /* 0x0043e8000c101504 */
[----:B------:R2:W-:Y:S01]  /*104b0*/  @P6 STG.E.U16 [R28.64], R20 ;  /* 0x000000141c006986 */ /* 0x0005e2000c101504 */
[----:B------:R-:W-:Y:S02]  /*104c0*/  ISETP.LT.AND P6, PT, R23, c[0x0][0x178], !P1 ;  /* 0x00005e0017007a0c */ /* 0x000fe40004fc1270 */
[----:B------:R-:W-:Y:S01]  /*104d0*/  ISETP.LT.AND P1, PT, R18, c[0x0][0x178], !P2 ;  /* 0x00005e0012007a0c */ /* 0x000fe20005721270 */
[----:B0-----:R-:W-:-:S04]  /*104e0*/  IMAD.WIDE R8, R0, 0x2, R24 ;  /* 0x0000000200087825 */ /* 0x001fc800078e0218 */
[----:B-1----:R-:W-:Y:S01]  /*104f0*/  IMAD.WIDE R12, R0, 0x2, R6 ;  /* 0x00000002000c7825 */ /* 0x002fe200078e0206 */
[----:B--2---:R-:W-:Y:S02]  /*10500*/  PRMT R29, R10, 0x7632, R29 ;  /* 0x000076320a1d7816 */ /* 0x004fe4000000001d */
[----:B------:R-:W-:Y:S01]  /*10510*/  PRMT R28, R16, 0x7632, R28 ;  /* 0x00007632101c7816 */ /* 0x000fe2000000001c */
[----:B------:R-:W2:Y:S01]  /*10520*/  LDL.LU R10, [R1+0x94] ;  /* 0x00009400010a7983 */ /* 0x000ea20000300800 */
[----:B------:R-:W-:Y:S02]  /*10530*/  IADD3 R16, R0, c[0x0][0x198], RZ ;  /* 0x0000660000107a10 */ /* 0x000fe40007ffe0ff */
[----:B------:R-:W-:Y:S01]  /*10540*/  PRMT R20, R17, 0x7632, R20 ;  /* 0x0000763211147816 */ /* 0x000fe20000000014 */
[----:B------:R0:W-:Y:S04]  /*10550*/  @P4 STG.E.U16 [R8.64], R29 ;  /* 0x0000001d08004986 */ /* 0x0001e8000c101504 */
[----:B------:R3:W-:Y:S04]  /*10560*/  @P5 STG.E.U16 [R12.64], R28 ;  /* 0x0000001c0c005986 */ /* 0x0007e8000c101504 */
[----:B------:R1:W-:Y:S04]  /*10570*/  @P6 STG.E.U16 [R26.64], R20 ;  /* 0x000000141a006986 */ /* 0x0003e8000c101504 */
[----:B0-----:R-:W4:Y:S01]  /*10580*/  LDL.LU R29, [R1+0x864] ;  /* 0x00086400011d7983 */ /* 0x001f220000300800 */
[----:B------:R-:W-:Y:S01]  /*10590*/  IMAD.WIDE R8, R16, 0x2, R4 ;  /* 0x0000000210087825 */ /* 0x000fe200078e0204 */
[----:B---3--:R-:W-:-:S02]  /*105a0*/  PRMT R28, R11, 0x7632, R28 ;  /* 0x000076320b1c7816 */ /* 0x008fc4000000001c */
[----:B-1----:R-:W-:Y:S02]  /*105b0*/  IADD3 R20, R19, 0x11, RZ ;  /* 0x0000001113147810 */ /* 0x002fe40007ffe0ff */
[----:B------:R0:W-:Y:S02]  /*105c0*/  @P1 STG.E.U16 [R8.64], R11 ;  /* 0x0000000b08001986 */ /* 0x0001e4000c101504 */
[----:B------:R-:W-:Y:S02]  /*105d0*/  ISETP.GE.AND P1, PT, R20, c[0x0][0x17c], PT ;  /* 0x00005f0014007a0c */ /* 0x000fe40003f26270 */
[----:B0-----:R-:W3:Y:S04]  /*105e0*/  LDL.LU R11, [R1+0x78] ;  /* 0x00007800010b7983 */ /* 0x001ee80000300800 */
[----:B------:R-:W3:Y:S04]  /*105f0*/  LDL.LU R18, [R1+0x68] ;  /* 0x0000680001127983 */ /* 0x000ee80000300800 */
[----:B------:R-:W3:Y:S01]  /*10600*/  LDL.LU R20, [R1+0x14] ;  /* 0x0000140001147983 */ /* 0x000ee20000300800 */
[----:B------:R-:W-:-:S02]  /*10610*/  ISETP.LT.AND P4, PT, R15, c[0x0][0x178], !P2 ;  /* 0x00005e000f007a0c */ /* 0x000fc40005781270 */
[----:B------:R-:W-:Y:S02]  /*10620*/  ISETP.LT.AND P5, PT, R14, c[0x0][0x178], !P2 ;  /* 0x00005e000e007a0c */ /* 0x000fe400057a1270 */
[----:B------:R-:W-:Y:S01]  /*10630*/  ISETP.LT.AND P2, PT, R23, c[0x0][0x178], !P2 ;  /* 0x00005e0017007a0c */ /* 0x000fe20005741270 */
[C---:B------:R-:W-:Y:S01]  /*10640*/  IMAD.WIDE R8, R16.reuse, 0x2, R24 ;  /* 0x0000000210087825 */ /* 0x040fe200078e0218 */
[----:B------:R-:W-:Y:S02]  /*10650*/  IADD3 R17, R19, 0x10, RZ ;  /* 0x0000001013117810 */ /* 0x000fe40007ffe0ff */
[C---:B------:R-:W-:Y:S01]  /*10660*/  IADD3 R0, R16.reuse, c[0x0][0x198], RZ ;  /* 0x0000660010007a10 */ /* 0x040fe20007ffe0ff */
[----:B------:R-:W-:Y:S01]  /*10670*/  IMAD.WIDE R12, R16, 0x2, R6 ;  /* 0x00000002100c7825 */ /* 0x000fe200078e0206 */
[----:B------:R-:W-:-:S03]  /*10680*/  ISETP.GE.AND P3, PT, R17, c[0x0][0x17c], PT ;  /* 0x00005f0011007a0c */ /* 0x000fc60003f66270 */
[----:B------:R-:W-:-:S04]  /*10690*/  IMAD.WIDE R16, R16, 0x2, R2 ;  /* 0x0000000210107825 */ /* 0x000fc800078e0202 */
[C---:B------:R-:W-:Y:S01]  /*106a0*/  IMAD.WIDE R26, R0.reuse, 0x2, R4 ;  /* 0x00000002001a7825 */ /* 0x040fe200078e0204 */
[----:B--2---:R0:W-:Y:S01]  /*106b0*/  @P4 STG.E.U16 [R8.64], R10 ;  /* 0x0000000a08004986 */ /* 0x0041e2000c101504 */
[----:B------:R-:W-:Y:S02]  /*106c0*/  ISETP.LT.AND P4, PT, R15, c[0x0][0x178], !P0 ;  /* 0x00005e000f007a0c */ /* 0x000fe40004781270 */
[----:B----4-:R-:W-:Y:S01]  /*106d0*/  ISETP.LT.AND P6, PT, R29, c[0x0][0x178], !P0 ;  /* 0x00005e001d007a0c */ /* 0x010fe200047c1270 */
[----:B0-----:R-:W-:Y:S01]  /*106e0*/  IMAD.WIDE R8, R0, 0x2, R24 ;  /* 0x0000000200087825 */ /* 0x001fe200078e0218 */
[----:B---3--:R0:W-:Y:S01]  /*106f0*/  @P5 STG.E.U16 [R12.64], R20 ;  /* 0x000000140c005986 */ /* 0x0081e2000c101504 */
[----:B------:R-:W-:-:S03]  /*10700*/  ISETP.LT.AND P5, PT, R14, c[0x0][0x178], !P0 ;  /* 0x00005e000e007a0c */ /* 0x000fc600047a1270 */
[----:B------:R1:W-:Y:S01]  /*10710*/  @P2 STG.E.U16 [R16.64], R21 ;  /* 0x0000001510002986 */ /* 0x0003e2000c101504 */
[----:B------:R-:W-:-:S06]  /*10720*/  ISETP.LT.AND P2, PT, R29, c[0x0][0x178], !P3 ;  /* 0x00005e001d007a0c */ /* 0x000fcc0005f41270 */
[----:B------:R2:W-:Y:S01]  /*10730*/  @P6 STG.E.U16 [R26.64], R28 ;  /* 0x0000001c1a006986 */ /* 0x0005e2000c101504 */
[----:B------:R-:W-:Y:S01]  /*10740*/  ISETP.LT.AND P6, PT, R23, c[0x0][0x178], !P0 ;  /* 0x00005e0017007a0c */ /* 0x000fe200047c1270 */
[C---:B0-----:R-:W-:Y:S01]  /*10750*/  IMAD.WIDE R12, R0.reuse, 0x2, R6 ;  /* 0x00000002000c7825 */ /* 0x041fe200078e0206 */
[----:B-1----:R-:W-:Y:S02]  /*10760*/  IADD3 R16, R0, c[0x0][0x198], RZ ;  /* 0x0000660000107a10 */ /* 0x002fe40007ffe0ff */
[----:B--2---:R-:W-:Y:S02]  /*10770*/  PRMT R28, R10, 0x7632, R28 ;  /* 0x000076320a1c7816 */ /* 0x004fe4000000001c */
[----:B------:R-:W-:Y:S01]  /*10780*/  IADD3 R27, R19, 0x12, RZ ;  /* 0x00000012131b7810 */ /* 0x000fe20007ffe0ff */
[----:B------:R-:W2:Y:S01]  /*10790*/  LDL.LU R10, [R1+0x8b8] ;  /* 0x0008b800010a7983 */ /* 0x000ea20000300800 */
[----:B------:R-:W-:Y:S02]  /*107a0*/  PRMT R17, R20, 0x7632, R17 ;  /* 0x0000763214117816 */ /* 0x000fe40000000011 */
[----:B------:R-:W-:Y:S01]  /*107b0*/  PRMT R26, R21, 0x7632, R26 ;  /* 0x00007632151a7816 */ /* 0x000fe2000000001a */
[----:B------:R-:W-:Y:S01]  /*107c0*/  IMAD.WIDE R20, R0, 0x2, R2 ;  /* 0x0000000200147825 */ /* 0x000fe200078e0202 */
[----:B------:R0:W-:Y:S01]  /*107d0*/  @P4 STG.E.U16 [R8.64], R28 ;  /* 0x0000001c08004986 */ /* 0x0001e2000c101504 */
[----:B------:R-:W-:-:S02]  /*107e0*/  ISETP.GE.AND P0, PT, R27, c[0x0][0x17c], PT ;  /* 0x00005f001b007a0c */ /* 0x000fc40003f06270 */
[----:B------:R-:W-:Y:S01]  /*107f0*/  IADD3 R27, R19, 0x13, RZ ;  /* 0x00000013131b7810 */ /* 0x000fe20007ffe0ff */
[----:B------:R-:W-:Y:S01]  /*10800*/  @P5 STG.E.U16 [R12.64], R17 ;  /* 0x000000110c005986 */ /* 0x000fe2000c101504 */
[----:B------:R-:W-:-:S03]  /*10810*/  PRMT R0, R11, 0x7632, R0 ;  /* 0x000076320b007816 */ /* 0x000fc60000000000 */
[----:B------:R-:W-:Y:S01]  /*10820*/  @P6 STG.E.U16 [R20.64], R26 ;  /* 0x0000001a14006986 */ /* 0x000fe2000c101504 */
[----:B0-----:R-:W-:-:S03]  /*10830*/  IMAD.WIDE R8, R16, 0x2, R4 ;  /* 0x0000000210087825 */ /* 0x001fc600078e0204 */
[----:B------:R-:W3:Y:S04]  /*10840*/  LDL.LU R28, [R1+0x88] ;  /* 0x00008800011c7983 */ /* 0x000ee80000300800 */
[----:B------:R0:W-:Y:S01]  /*10850*/  @P2 STG.E.U16 [R8.64], R11 ;  /* 0x0000000b08002986 */ /* 0x0001e2000c101504 */
[----:B------:R-:W-:-:S03]  /*10860*/  ISETP.GE.AND P2, PT, R27, c[0x0][0x17c], PT ;  /* 0x00005f001b007a0c */ /* 0x000fc60003f46270 */
[----:B0-----:R-:W4:Y:S04]  /*10870*/  LDL.LU R11, [R1+0x38] ;  /* 0x00003800010b7983 */ /* 0x001f280000300800 */
[----:B------:R-:W2:Y:S01]  /*10880*/  LDL.LU R27, [R1+0x48] ;  /* 0x00004800011b7983 */ /* 0x000ea20000300800 */
[----:B------:R-:W-:Y:S02]  /*10890*/  ISETP.LT.AND P4, PT, R15, c[0x0][0x178], !P3 ;  /* 0x00005e000f007a0c */ /* 0x000fe40005f81270 */
[----:B------:R-:W-:Y:S01]  /*108a0*/  ISETP.LT.AND P5, PT, R14, c[0x0][0x178], !P3 ;  /* 0x00005e000e007a0c */ /* 0x000fe20005fa1270 */
[C---:B------:R-:W-:Y:S01]  /*108b0*/  IMAD.WIDE R8, R16.reuse, 0x2, R24 ;  /* 0x0000000210087825 */ /* 0x040fe200078e0218 */
[----:B------:R-:W-:Y:S02]  /*108c0*/  ISETP.LT.AND P3, PT, R23, c[0x0][0x178], !P3 ;  /* 0x00005e0017007a0c */ /* 0x000fe40005f61270 */
[----:B------:R-:W-:Y:S01]  /*108d0*/  ISETP.LT.AND P6, PT, R29, c[0x0][0x178], !P1 ;  /* 0x00005e001d007a0c */ /* 0x000fe20004fc1270 */
[C---:B------:R-:W-:Y:S01]  /*108e0*/  IMAD.WIDE R12, R16.reuse, 0x2, R6 ;  /* 0x00000002100c7825 */ /* 0x040fe200078e0206 */
[----:B------:R-:W-:-:S03]  /*108f0*/  IADD3 R26, R16, c[0x0][0x198], RZ ;  /* 0x00006600101a7a10 */ /* 0x000fc60007ffe0ff */
[----:B------:R-:W-:Y:S02]  /*10900*/  IMAD.WIDE R16, R16, 0x2, R2 ;  /* 0x0000000210107825 */ /* 0x000fe400078e0202 */
[----:B------:R0:W-:Y:S01]  /*10910*/  @P4 STG.E.U16 [R8.64], R18 ;  /* 0x0000001208004986 */ /* 0x0001e2000c101504 */
[----:B------:R-:W-:Y:S01]  /*10920*/  ISETP.LT.AND P4, PT, R15, c[0x0][0x178], !P1 ;  /* 0x00005e000f007a0c */ /* 0x000fe20004f81270 */
[----:B------:R-:W-:-:S04]  /*10930*/  IMAD.WIDE R20, R26, 0x2, R4 ;  /* 0x000000021a147825 */ /* 0x000fc800078e0204 */
[----:B0-----:R-:W-:Y:S01]  /*10940*/  IMAD.WIDE R8, R26, 0x2, R24 ;  /* 0x000000021a087825 */ /* 0x001fe200078e0218 */
[----:B--2---:R0:W-:Y:S01]  /*10950*/  @P5 STG.E.U16 [R12.64], R27 ;  /* 0x0000001b0c005986 */ /* 0x0041e2000c101504 */
[----:B------:R-:W-:-:S03]  /*10960*/  ISETP.LT.AND P5, PT, R14, c[0x0][0x178], !P1 ;  /* 0x00005e000e007a0c */ /* 0x000fc60004fa1270 */
[----:B------:R1:W-:Y:S04]  /*10970*/  @P3 STG.E.U16 [R16.64], R10 ;  /* 0x0000000a10003986 */ /* 0x0003e8000c101504 */
[----:B------:R2:W-:Y:S01]  /*10980*/  @P6 STG.E.U16 [R20.64], R0 ;  /* 0x0000000014006986 */ /* 0x0005e2000c101504 */
[----:B0-----:R-:W-:Y:S01]  /*10990*/  IMAD.WIDE R12, R26, 0x2, R6 ;  /* 0x000000021a0c7825 */ /* 0x001fe200078e0206 */
[----:B-1----:R-:W-:Y:S02]  /*109a0*/  PRMT R10, R27, 0x7632, R10 ;  /* 0x000076321b0a7816 */ /* 0x002fe4000000000a */
[----:B--2---:R-:W-:Y:S02]  /*109b0*/  PRMT R0, R18, 0x7632, R0 ;  /* 0x0000763212007816 */ /* 0x004fe40000000000 */
[----:B------:R-:W2:Y:S01]  /*109c0*/  LDL.LU R18, [R1+0x8b4] ;  /* 0x0008b40001127983 */ /* 0x000ea20000300800 */
[----:B------:R-:W-:-:S03]  /*109d0*/  PRMT R20, R10, 0x7632, R20 ;  /* 0x000076320a147816 */ /* 0x000fc60000000014 */
[----:B------:R-:W-:Y:S04]  /*109e0*/  @P4 STG.E.U16 [R8.64], R0 ;  /* 0x0000000008004986 */ /* 0x000fe8000c101504 */
[----:B------:R0:W-:Y:S01]  /*109f0*/  @P5 STG.E.U16 [R12.64], R10 ;  /* 0x0000000a0c005986 */ /* 0x0001e2000c101504 */
[----:B------:R-:W-:-:S03]  /*10a00*/  ISETP.LT.AND P5, PT, R14, c[0x0][0x178], !P0 ;  /* 0x00005e000e007a0c */ /* 0x000fc600047a1270 */
[----:B0-----:R-:W2:Y:S04]  /*10a10*/  LDL.LU R10, [R1+0x58] ;  /* 0x00005800010a7983 */ /* 0x001ea80000300800 */
[----:B------:R-:W4:Y:S01]  /*10a20*/  LDL.LU R14, [R1+0x8b0] ;  /* 0x0008b000010e7983 */ /* 0x000f220000300800 */
[----:B------:R-:W-:Y:S02]  /*10a30*/  ISETP.LT.AND P6, PT, R23, c[0x0][0x178], !P1 ;  /* 0x00005e0017007a0c */ /* 0x000fe40004fc1270 */
[----:B------:R-:W-:Y:S01]  /*10a40*/  ISETP.LT.AND P1, PT, R29, c[0x0][0x178], !P0 ;  /* 0x00005e001d007a0c */ /* 0x000fe20004721270 */
[C---:B------:R-:W-:Y:S01]  /*10a50*/  IMAD.WIDE R16, R26.reuse, 0x2, R2 ;  /* 0x000000021a107825 */ /* 0x040fe200078e0202 */
[----:B------:R-:W-:Y:S02]  /*10a60*/  IADD3 R26, R26, c[0x0][0x198], RZ ;  /* 0x000066001a1a7a10 */ /* 0x000fe40007ffe0ff */
[----:B------:R-:W-:-:S02]  /*10a70*/  ISETP.LT.AND P4, PT, R15, c[0x0][0x178], !P0 ;  /* 0x00005e000f007a0c */ /* 0x000fc40004781270 */
[----:B------:R-:W-:Y:S01]  /*10a80*/  ISETP.LT.AND P0, PT, R23, c[0x0][0x178], !P0 ;  /* 0x00005e0017007a0c */ /* 0x000fe20004701270 */
[----:B------:R-:W-:-:S04]  /*10a90*/  IMAD.WIDE R8, R26, 0x2, R4 ;  /* 0x000000021a087825 */ /* 0x000fc800078e0204 */
[----:B------:R0:W-:Y:S01]  /*10aa0*/  @P6 STG.E.U16 [R16.64], R20 ;  /* 0x0000001410006986 */ /* 0x0001e2000c101504 */
[----:B------:R-:W-:-:S03]  /*10ab0*/  IMAD.WIDE R12, R26, 0x2, R6 ;  /* 0x000000021a0c7825 */ /* 0x000fc600078e0206 */
[----:B---3--:R1:W-:Y:S01]  /*10ac0*/  @P1 STG.E.U16 [R8.64], R28 ;  /* 0x0000001c08001986 */ /* 0x0083e2000c101504 */
[----:B------:R-:W-:Y:S01]  /*10ad0*/  PRMT R0, R28, 0x7632, R0 ;  /* 0x000076321c007816 */ /* 0x000fe20000000000 */
[C---:B0-----:R-:W-:Y:S01]  /*10ae0*/  IMAD.WIDE R16, R26.reuse, 0x2, R24 ;  /* 0x000000021a107825 */ /* 0x041fe200078e0218 */
[----:B-1----:R-:W-:-:S03]  /*10af0*/  IADD3 R8, R26, c[0x0][0x198], RZ ;  /* 0x000066001a087a10 */ /* 0x002fc60007ffe0ff */
[----:B------:R-:W-:Y:S01]  /*10b00*/  IMAD.WIDE R26, R26, 0x2, R2 ;  /* 0x000000021a1a7825 */ /* 0x000fe200078e0202 */
[----:B------:R-:W3:Y:S01]  /*10b10*/  LDL.LU R28, [R1+0xb8] ;  /* 0x0000b800011c7983 */ /* 0x000ee20000300800 */
[----:B------:R-:W-:Y:S02]  /*10b20*/  ISETP.LT.AND P6, PT, R29, c[0x0][0x178], !P2 ;  /* 0x00005e001d007a0c */ /* 0x000fe400057c1270 */
[----:B------:R-:W-:-:S04]  /*10b30*/  IADD3 R21, R19, 0x14, RZ ;  /* 0x0000001413157810 */ /* 0x000fc80007ffe0ff */
[----:B------:R-:W-:Y:S01]  /*10b40*/  ISETP.GE.AND P3, PT, R21, c[0x0][0x17c], PT ;  /* 0x00005f0015007a0c */ /* 0x000fe20003f66270 */
[----:B------:R-:W-:Y:S01]  /*10b50*/  IMAD.WIDE R20, R8, 0x2, R4 ;  /* 0x0000000208147825 */ /* 0x000fe200078e0204 */
[----:B--2---:R-:W-:Y:S04]  /*10b60*/  @P4 STG.E.U16 [R16.64], R10 ;  /* 0x0000000a10004986 */ /* 0x004fe8000c101504 */
[----:B----4-:R-:W-:Y:S04]  /*10b70*/  @P5 STG.E.U16 [R12.64], R11 ;  /* 0x0000000b0c005986 */ /* 0x010fe8000c101504 */
[----:B------:R0:W-:Y:S04]  /*10b80*/  @P0 STG.E.U16 [R26.64], R14 ;  /* 0x0000000e1a000986 */ /* 0x0001e8000c101504 */
[----:B0-----:R-:W2:Y:S04]  /*10b90*/  LDL.LU R27, [R1+0xc8] ;  /* 0x0000c800011b7983 */ /* 0x001ea80000300800 */
[----:B------:R-:W4:Y:S04]  /*10ba0*/  LDL.LU R26, [R1+0x878] ;  /* 0x00087800011a7983 */ /* 0x000f280000300800 */
[----:B------:R0:W-:Y:S02]  /*10bb0*/  @P6 STG.E.U16 [R20.64], R0 ;  /* 0x0000000014006986 */ /* 0x0001e4000c101504 */
[----:B0-----:R-:W-:-:S02]  /*10bc0*/  PRMT R0, R11, 0x7632, R0 ;  /* 0x000076320b007816 */ /* 0x001fc40000000000 */
[----:B------:R-:W2:Y:S01]  /*10bd0*/  LDL.LU R11, [R1+0x28] ;  /* 0x00002800010b7983 */ /* 0x000ea20000300800 */
[----:B------:R-:W-:Y:S02]  /*10be0*/  ISETP.LT.AND P0, PT, R15, c[0x0][0x178], !P2 ;  /* 0x00005e000f007a0c */ /* 0x000fe40005701270 */
[----:B------:R-:W-:Y:S01]  /*10bf0*/  IADD3 R9, R19, 0x15, RZ ;  /* 0x0000001513097810 */ /* 0x000fe20007ffe0ff */
[----:B------:R-:W-:Y:S01]  /*10c00*/  IMAD.WIDE R16, R8, 0x2, R24 ;  /* 0x0000000208107825 */ /* 0x000fe200078e0218 */
[----:B------:R-:W-:Y:S02]  /*10c10*/  PRMT R21, R10, 0x7632, R21 ;  /* 0x000076320a157816 */ /* 0x000fe40000000015 */
[----:B------:R-:W-:Y:S01]  /*10c20*/  ISETP.LT.AND P6, PT, R29, c[0x0][0x178], !P3 ;  /* 0x00005e001d007a0c */ /* 0x000fe20005fc1270 */
[----:B------:R-:W-:Y:S01]  /*10c30*/  IMAD.WIDE R12, R8, 0x2, R6 ;  /* 0x00000002080c7825 */ /* 0x000fe200078e0206 */
[----:B------:R-:W-:Y:S02]  /*10c40*/  ISETP.LT.AND P5, PT, R15, c[0x0][0x178], !P3 ;  /* 0x00005e000f007a0c */ /* 0x000fe40005fa1270 */
[----:B------:R-:W-:-:S02]  /*10c50*/  ISETP.GE.AND P1, PT, R9, c[0x0][0x17c], PT ;  /* 0x00005f0009007a0c */ /* 0x000fc40003f26270 */
[C---:B------:R-:W-:Y:S01]  /*10c60*/  IADD3 R20, R8.reuse, c[0x0][0x198], RZ ;  /* 0x0000660008147a10 */ /* 0x040fe20007ffe0ff */
[----:B------:R-:W-:Y:S01]  /*10c70*/  IMAD.WIDE R8, R8, 0x2, R2 ;  /* 0x0000000208087825 */ /* 0x000fe200078e0202 */
[----:B------:R-:W-:Y:S01]  /*10c80*/  PRMT R14, R14, 0x7632, R14 ;  /* 0x000076320e0e7816 */ /* 0x000fe2000000000e */
[----:B------:R0:W-:Y:S01]  /*10c90*/  @P0 STG.E.U16 [R16.64], R21 ;  /* 0x0000001510000986 */ /* 0x0001e2000c101504 */
[----:B------:R-:W-:Y:S01]  /*10ca0*/  IADD3 R10, R19, 0x16, RZ ;  /* 0x00000016130a7810 */ /* 0x000fe20007ffe0ff */
[----:B0-----:R-:W-:-:S03]  /*10cb0*/  IMAD.WIDE R16, R20, 0x2, R4 ;  /* 0x0000000214107825 */ /* 0x001fc600078e0204 */
[----:B------:R-:W-:Y:S02]  /*10cc0*/  ISETP.GE.AND P0, PT, R10, c[0x0][0x17c], PT ;  /* 0x00005f000a007a0c */ /* 0x000fe40003f06270 */
[----:B----4-:R-:W-:Y:S02]  /*10cd0*/  ISETP.LT.AND P4, PT, R26, c[0x0][0x178], !P2 ;  /* 0x00005e001a007a0c */ /* 0x010fe40005781270 */
[----:B------:R-:W-:-:S11]  /*10ce0*/  ISETP.LT.AND P2, PT, R23, c[0x0][0x178], !P2 ;  /* 0x00005e0017007a0c */ /* 0x000fd60005741270 */
[----:B------:R0:W-:Y:S01]  /*10cf0*/  @P4 STG.E.U16 [R12.64], R0 ;  /* 0x000000000c004986 */ /* 0x0001e2000c101504 */
[----:B------:R-:W-:Y:S02]  /*10d00*/  ISETP.LT.AND P4, PT, R26, c[0x0][0x178], !P3 ;  /* 0x00005e001a007a0c */ /* 0x000fe40005f81270 */
[----:B------:R-:W-:Y:S01]  /*10d10*/  ISETP.LT.AND P3, PT, R23, c[0x0][0x178], !P3 ;  /* 0x00005e0017007a0c */ /* 0x000fe20005f61270 */
[----:B------:R1:W-:Y:S04]  /*10d20*/  @P2 STG.E.U16 [R8.64], R14 ;  /* 0x0000000e08002986 */ /* 0x0003e8000c101504 */
[----:B--2---:R2:W-:Y:S01]  /*10d30*/  @P6 STG.E.U16 [R16.64], R27 ;  /* 0x0000001b10006986 */ /* 0x0045e2000c101504 */
[----:B0-----:R-:W-:Y:S01]  /*10d40*/  IADD3 R0, R19, 0x17, RZ ;  /* 0x0000001713007810 */ /* 0x001fe20007ffe0ff */
[----:B-1----:R-:W-:-:S03]  /*10d50*/  IMAD.WIDE R8, R20, 0x2, R24 ;  /* 0x0000000214087825 */ /* 0x002fc600078e0218 */
[----:B------:R-:W-:Y:S02]  /*10d60*/  ISETP.GE.AND P2, PT, R0, c[0x0][0x17c], PT ;  /* 0x00005f0000007a0c */ /* 0x000fe40003f46270 */
[----:B------:R-:W-:Y:S01]  /*10d70*/  IADD3 R0, R20, c[0x0][0x198], RZ ;  /* 0x0000660014007a10 */ /* 0x000fe20007ffe0ff */
[----:B---3--:R0:W-:Y:S01]  /*10d80*/  @P5 STG.E.U16 [R8.64], R28 ;  /* 0x0000001c08005986 */ /* 0x0081e2000c101504 */
[----:B------:R-:W-:Y:S02]  /*10d90*/  ISETP.LT.AND P5, PT, R15, c[0x0][0x178], !P1 ;  /* 0x00005e000f007a0c */ /* 0x000fe40004fa1270 */
[----:B------:R-:W-:Y:S01]  /*10da0*/  PRMT R10, R27, 0x7632, R10 ;  /* 0x000076321b0a7816 */ /* 0x000fe2000000000a */
[----:B------:R-:W3:Y:S01]  /*10db0*/  LDL.LU R15, [R1+0x8ac] ;  /* 0x0008ac00010f7983 */ /* 0x000ee20000300800 */
[----:B------:R-:W-:-:S03]  /*10dc0*/  PRMT R14, R28, 0x7632, R14 ;  /* 0x000076321c0e7816 */ /* 0x000fc6000000000e */
[----:B--2---:R-:W2:Y:S01]  /*10dd0*/  LDL.LU R27, [R1+0x98] ;  /* 0x00009800011b7983 */ /* 0x004ea20000300800 */
[----:B0-----:R-:W-:-:S03]  /*10de0*/  IMAD.WIDE R8, R20, 0x2, R6 ;  /* 0x0000000214087825 */ /* 0x001fc600078e0206 */
[----:B------:R-:W4:Y:S01]  /*10df0*/  LDL.LU R28, [R1+0x18] ;  /* 0x00001800011c7983 */ /* 0x000f220000300800 */
[----:B------:R-:W-:-:S03]  /*10e00*/  IMAD.WIDE R20, R20, 0x2, R2 ;  /* 0x0000000214147825 */ /* 0x000fc600078e0202 */
[----:B------:R-:W-:Y:S04]  /*10e10*/  @P4 STG.E.U16 [R8.64], R11 ;  /* 0x0000000b08004986 */ /* 0x000fe8000c101504 */
[----:B------:R0:W-:Y:S04]  /*10e20*/  @P3 STG.E.U16 [R20.64], R18 ;  /* 0x0000001214003986 */ /* 0x0001e8000c101504 */
[----:B0-----:R-:W3:Y:S04]  /*10e30*/  LDL.LU R21, [R1+0xd8] ;  /* 0x0000d80001157983 */ /* 0x001ee80000300800 */
[----:B------:R-:W3:Y:S01]  /*10e40*/  LDL.LU R20, [R1+0x870] ;  /* 0x0008700001147983 */ /* 0x000ee20000300800 */
[----:B------:R-:W-:Y:S01]  /*10e50*/  ISETP.LT.AND P6, PT, R29, c[0x0][0x178], !P1 ;  /* 0x00005e001d007a0c */ /* 0x000fe20004fc1270 */
[----:B------:R-:W-:Y:S01]  /*10e60*/  IMAD.WIDE R12, R0, 0x2, R4 ;  /* 0x00000002000c7825 */ /* 0x000fe200078e0204 */
[----:B------:R-:W-:-:S02]  /*10e70*/  ISETP.LT.AND P3, PT, R26, c[0x0][0x178], !P1 ;  /* 0x00005e001a007a0c */ /* 0x000fc40004f61270 */
[----:B------:R-:W-:Y:S01]  /*10e80*/  ISETP.LT.AND P1, PT, R23, c[0x0][0x178], !P1 ;  /* 0x00005e0017007a0c */ /* 0x000fe20004f21270 */
[----:B------:R-:W-:Y:S01]  /*10e90*/  IMAD.WIDE R16, R0, 0x2, R24 ;  /* 0x0000000200107825 */ /* 0x000fe200078e0218 */
[----:B------:R-:W-:Y:S02]  /*10ea0*/  ISETP.LT.AND P4, PT, R26, c[0x0][0x178], !P0 ;  /* 0x00005e001a007a0c */ /* 0x000fe40004781270 */
[----:B------:R-:W-:Y:S01]  /*10eb0*/  PRMT R18, R18, 0x7632, R18 ;  /* 0x0000763212127816 */ /* 0x000fe20000000012 */
[----:B------:R-:W-:-:S04]  /*10ec0*/  IMAD.WIDE R8, R0, 0x2, R6 ;  /* 0x0000000200087825 */ /* 0x000fc800078e0206 */
[----:B------:R0:W-:Y:S01]  /*10ed0*/  @P6 STG.E.U16 [R12.64], R10 ;  /* 0x0000000a0c006986 */ /* 0x0001e2000c101504 */
[----:B------:R-:W-:-:S03]  /*10ee0*/  ISETP.LT.AND P6, PT, R29, c[0x0][0x178], !P0 ;  /* 0x00005e001d007a0c */ /* 0x000fc600047c1270 */
[----:B------:R1:W-:Y:S01]  /*10ef0*/  @P5 STG.E.U16 [R16.64], R14 ;  /* 0x0000000e10005986 */ /* 0x0003e2000c101504 */
[C---:B0-----:R-:W-:Y:S01]  /*10f00*/  IADD3 R10, R0.reuse, c[0x0][0x198], RZ ;  /* 0x00006600000a7a10 */ /* 0x041fe20007ffe0ff */
[----:B------:R-:W-:Y:S01]  /*10f10*/  IMAD.WIDE R12, R0, 0x2, R2 ;  /* 0x00000002000c7825 */ /* 0x000fe200078e0202 */
[----:B-1----:R-:W-:Y:S02]  /*10f20*/  PRMT R14, R11, 0x7632, R14 ;  /* 0x000076320b0e7816 */ /* 0x002fe4000000000e */
[----:B------:R-:W-:Y:S01]  /*10f30*/  IADD3 R16, R19, 0x18, RZ ;  /* 0x0000001813107810 */ /* 0x000fe20007ffe0ff */
[----:B------:R-:W4:Y:S04]  /*10f40*/  LDL.LU R11, [R1+0x8a8] ;  /* 0x0008a800010b7983 */ /* 0x000f280000300800 */
[----:B------:R0:W-:Y:S01]  /*10f50*/  @P3 STG.E.U16 [R8.64], R14 ;  /* 0x0000000e08003986 */ /* 0x0001e2000c101504 */
[----:B------:R-:W-:Y:S01]  /*10f60*/  ISETP.GE.AND P3, PT, R16, c[0x0][0x17c], PT ;  /* 0x00005f0010007a0c */ /* 0x000fe20003f66270 */
[----:B------:R-:W-:-:S02]  /*10f70*/  IMAD.WIDE R16, R10, 0x2, R6 ;  /* 0x000000020a107825 */ /* 0x000fc400078e0206 */
[----:B------:R1:W-:Y:S02]  /*10f80*/  @P1 STG.E.U16 [R12.64], R18 ;  /* 0x000000120c001986 */ /* 0x0003e4000c101504 */
[----:B0-----:R-:W-:-:S04]  /*10f90*/  IMAD.WIDE R8, R10, 0x2, R4 ;  /* 0x000000020a087825 */ /* 0x001fc800078e0204 */
[C---:B-1----:R-:W-:Y:S01]  /*10fa0*/  IMAD.WIDE R12, R10.reuse, 0x2, R24 ;  /* 0x000000020a0c7825 */ /* 0x042fe200078e0218 */
[----:B------:R-:W-:Y:S02]  /*10fb0*/  IADD3 R0, R19, 0x19, RZ ;  /* 0x0000001913007810 */ /* 0x000fe40007ffe0ff */
[----:B------:R-:W-:Y:S02]  /*10fc0*/  IADD3 R14, R10, c[0x0][0x198], RZ ;  /* 0x000066000a0e7a10 */ /* 0x000fe40007ffe0ff */
[----:B------:R-:W-:Y:S02]  /*10fd0*/  ISETP.GE.AND P1, PT, R0, c[0x0][0x17c], PT ;  /* 0x00005f0000007a0c */ /* 0x000fe40003f26270 */
[----:B--2---:R-:W-:Y:S02]  /*10fe0*/  PRMT R18, R27, 0x7632, R18 ;  /* 0x000076321b127816 */ /* 0x004fe40000000012 */
[----:B---3--:R-:W-:Y:S01]  /*10ff0*/  ISETP.LT.AND P5, PT, R20, c[0x0][0x178], !P0 ;  /* 0x00005e0014007a0c */ /* 0x008fe200047a1270 */
[----:B------:R0:W-:Y:S01]  /*11000*/  @P6 STG.E.U16 [R8.64], R21 ;  /* 0x0000001508006986 */ /* 0x0001e2000c101504 */
[----:B------:R-:W-:-:S02]  /*11010*/  ISETP.LT.AND P0, PT, R23, c[0x0][0x178], !P0 ;  /* 0x00005e0017007a0c */ /* 0x000fc40004701270 */
[----:B------:R-:W-:-:S09]  /*11020*/  PRMT R0, R21, 0x7632, R0 ;  /* 0x0000763215007816 */ /* 0x000fd20000000000 */
[----:B------:R1:W-:Y:S01]  /*11030*/  @P5 STG.E.U16 [R12.64], R27 ;  /* 0x0000001b0c005986 */ /* 0x0003e2000c101504 */
[----:B------:R-:W-:-:S03]  /*11040*/  ISETP.LT.AND P5, PT, R29, c[0x0][0x178], !P2 ;  /* 0x00005e001d007a0c */ /* 0x000fc600057a1270 */
[----:B----4-:R2:W-:Y:S01]  /*11050*/  @P4 STG.E.U16 [R16.64], R28 ;  /* 0x0000001c10004986 */ /* 0x0105e2000c101504 */
[----:B------:R-:W-:Y:S01]  /*11060*/  ISETP.LT.AND P4, PT, R20, c[0x0][0x178], !P2 ;  /* 0x00005e0014007a0c */ /* 0x000fe20005781270 */
[----:B0-----:R-:W-:-:S04]  /*11070*/  IMAD.WIDE R8, R10, 0x2, R2 ;  /* 0x000000020a087825 */ /* 0x001fc800078e0202 */
[C---:B-1----:R-:W-:Y:S01]  /*11080*/  IMAD.WIDE R12, R14.reuse, 0x2, R4 ;  /* 0x000000020e0c7825 */ /* 0x042fe200078e0204 */
[----:B------:R-:W-:Y:S03]  /*11090*/  @P0 STG.E.U16 [R8.64], R22 ;  /* 0x0000001608000986 */ /* 0x000fe6000c101504 */
[----:B--2---:R-:W-:Y:S01]  /*110a0*/  IMAD.WIDE R16, R14, 0x2, R24 ;  /* 0x000000020e107825 */ /* 0x004fe200078e0218 */
[----:B------:R-:W-:Y:S04]  /*110b0*/  @P5 STG.E.U16 [R12.64], R0 ;  /* 0x000000000c005986 */ /* 0x000fe8000c101504 */
[----:B------:R0:W-:Y:S04]  /*110c0*/  @P4 STG.E.U16 [R16.64], R18 ;  /* 0x0000001210004986 */ /* 0x0001e8000c101504 */
[----:B0-----:R-:W2:Y:S04]  /*110d0*/  LDL.LU R18, [R1+0x7c] ;  /* 0x00007c0001127983 */ /* 0x001ea80000300800 */
[----:B------:R-:W3:Y:S04]  /*110e0*/  LDL.LU R16, [R1+0x6c] ;  /* 0x00006c0001107983 */ /* 0x000ee80000300800 */
[----:B------:R-:W4:Y:S01]  /*110f0*/  LDL.LU R17, [R1+0x4c] ;  /* 0x00004c0001117983 */ /* 0x000f220000300800 */
[----:B------:R-:W-:-:S03]  /*11100*/  IADD3 R10, R19, 0x1a, RZ ;  /* 0x0000001a130a7810 */ /* 0x000fc60007ffe0ff */
[----:B------:R-:W4:Y:S01]  /*11110*/  LDL.LU R21, [R1+0x8c] ;  /* 0x00008c0001157983 */ /* 0x000f220000300800 */
[----:B------:R-:W-:Y:S02]  /*11120*/  ISETP.GE.AND P0, PT, R10, c[0x0][0x17c], PT ;  /* 0x00005f000a007a0c */ /* 0x000fe40003f06270 */
[----:B------:R-:W-:Y:S02]  /*11130*/  PRMT R10, R28, 0x7632, R10 ;  /* 0x000076321c0a7816 */ /* 0x000fe4000000000a */
[----:B------:R-:W4:Y:S04]  /*11140*/  LDL.LU R28, [R1+0x5c] ;  /* 0x00005c00011c7983 */ /* 0x000f280000300800 */
[----:B------:R-:W4:Y:S01]  /*11150*/  LDL.LU R27, [R1+0x3c] ;  /* 0x00003c00011b7983 */ /* 0x000f220000300800 */
[----:B------:R-:W-:-:S02]  /*11160*/  ISETP.LT.AND P6, PT, R26, c[0x0][0x178], !P2 ;  /* 0x00005e001a007a0c */ /* 0x000fc400057c1270 */
[----:B------:R-:W-:Y:S01]  /*11170*/  ISETP.LT.AND P2, PT, R23, c[0x0][0x178], !P2 ;  /* 0x00005e0017007a0c */ /* 0x000fe20005741270 */
[----:B------:R-:W-:Y:S01]  /*11180*/  IMAD.WIDE R8, R14, 0x2, R6 ;  /* 0x000000020e087825 */ /* 0x000fe200078e0206 */
[----:B------:R-:W-:Y:S02]  /*11190*/  ISETP.LT.AND P4, PT, R29, c[0x0][0x178], !P3 ;  /* 0x00005e001d007a0c */ /* 0x000fe40005f81270 */
[----:B------:R-:W-:Y:S01]  /*111a0*/  ISETP.LT.AND P5, PT, R20, c[0x0][0x178], !P3 ;  /* 0x00005e0014007a0c */ /* 0x000fe20005fa1270 */
[----:B------:R-:W-:Y:S01]  /*111b0*/  IMAD.WIDE R12, R14, 0x2, R2 ;  /* 0x000000020e0c7825 */ /* 0x000fe200078e0202 */
[----:B------:R-:W-:Y:S02]  /*111c0*/  PRMT R22, R22, 0x7632, R22 ;  /* 0x0000763216167816 */ /* 0x000fe40000000016 */
[----:B------:R-:W-:-:S03]  /*111d0*/  IADD3 R0, R14, c[0x0][0x198], RZ ;  /* 0x000066000e007a10 */ /* 0x000fc60007ffe0ff */
[----:B------:R0:W-:Y:S01]  /*111e0*/  @P6 STG.E.U16 [R8.64], R10 ;  /* 0x0000000a08006986 */ /* 0x0001e2000c101504 */
[----:B------:R-:W-:Y:S02]  /*111f0*/  ISETP.LT.AND P6, PT, R26, c[0x0][0x178], !P3 ;  /* 0x00005e001a007a0c */ /* 0x000fe40005fc1270 */
[----:B------:R-:W-:Y:S01]  /*11200*/  ISETP.LT.AND P3, PT, R23, c[0x0][0x178], !P3 ;  /* 0x00005e0017007a0c */ /* 0x000fe20005f61270 */
[----:B------:R1:W-:Y:S01]  /*11210*/  @P2 STG.E.U16 [R12.64], R22 ;  /* 0x000000160c002986 */ /* 0x0003e2000c101504 */
[----:B0-----:R-:W-:-:S04]  /*11220*/  IMAD.WIDE R8, R0, 0x2, R4 ;  /* 0x0000000200087825 */ /* 0x001fc800078e0204 */
[----:B-1----:R-:W-:Y:S01]  /*11230*/  IMAD.WIDE R12, R0, 0x2, R24 ;  /* 0x00000002000c7825 */ /* 0x002fe200078e0218 */
[----:B------:R-:W-:-:S04]  /*11240*/  IADD3 R10, R19, 0x1b, RZ ;  /* 0x0000001b130a7810 */ /* 0x000fc80007ffe0ff */
[----:B------:R-:W-:Y:S02]  /*11250*/  ISETP.GE.AND P2, PT, R10, c[0x0][0x17c], PT ;  /* 0x00005f000a007a0c */ /* 0x000fe40003f46270 */
[----:B------:R-:W-:Y:S01]  /*11260*/  IADD3 R10, R19, 0x1c, RZ ;  /* 0x0000001c130a7810 */ /* 0x000fe20007ffe0ff */
[----:B--2---:R0:W-:Y:S04]  /*11270*/  @P4 STG.E.U16 [R8.64], R18 ;  /* 0x0000001208004986 */ /* 0x0041e8000c101504 */
[----:B---3--:R1:W-:Y:S01]  /*11280*/  @P5 STG.E.U16 [R12.64], R16 ;  /* 0x000000100c005986 */ /* 0x0083e2000c101504 */
[----:B------:R-:W-:Y:S01]  /*11290*/  ISETP.LT.AND P5, PT, R29, c[0x0][0x178], !P1 ;  /* 0x00005e001d007a0c */ /* 0x000fe20004fa1270 */
[----:B0-----:R-:W-:-:S04]  /*112a0*/  IMAD.WIDE R8, R0, 0x2, R6 ;  /* 0x0000000200087825 */ /* 0x001fc800078e0206 */
[C---:B-1----:R-:W-:Y:S01]  /*112b0*/  IMAD.WIDE R12, R0.reuse, 0x2, R2 ;  /* 0x00000002000c7825 */ /* 0x042fe200078e0202 */
[----:B------:R-:W-:Y:S01]  /*112c0*/  IADD3 R0, R0, c[0x0][0x198], RZ ;  /* 0x0000660000007a10 */ /* 0x000fe20007ffe0ff */
[----:B----4-:R0:W-:Y:S01]  /*112d0*/  @P6 STG.E.U16 [R8.64], R17 ;  /* 0x0000001108006986 */ /* 0x0101e2000c101504 */
[----:B------:R-:W-:-:S03]  /*112e0*/  ISETP.LT.AND P6, PT, R20, c[0x0][0x178], !P1 ;  /* 0x00005e0014007a0c */ /* 0x000fc60004fc1270 */
[----:B------:R1:W-:Y:S01]  /*112f0*/  @P3 STG.E.U16 [R12.64], R11 ;  /* 0x0000000b0c003986 */ /* 0x0003e2000c101504 */
[----:B------:R-:W-:Y:S02]  /*11300*/  ISETP.LT.AND P3, PT, R26, c[0x0][0x178], !P1 ;  /* 0x00005e001a007a0c */ /* 0x000fe40004f61270 */
[----:B------:R-:W-:Y:S01]  /*11310*/  PRMT R14, R18, 0x7632, R14 ;  /* 0x00007632120e7816 */ /* 0x000fe2000000000e */
[----:B0-----:R-:W-:Y:S01]  /*11320*/  IMAD.WIDE R8, R0, 0x2, R4 ;  /* 0x0000000200087825 */ /* 0x001fe200078e0204 */
[----:B------:R-:W-:Y:S02]  /*11330*/  ISETP.GE.AND P4, PT, R10, c[0x0][0x17c], PT ;  /* 0x00005f000a007a0c */ /* 0x000fe40003f86270 */
[----:B------:R-:W-:Y:S01]  /*11340*/  PRMT R10, R17, 0x7632, R10 ;  /* 0x00007632110a7816 */ /* 0x000fe2000000000a */
[----:B-1----:R-:W-:Y:S01]  /*11350*/  IMAD.WIDE R12, R0, 0x2, R24 ;  /* 0x00000002000c7825 */ /* 0x002fe200078e0218 */
[----:B------:R-:W-:Y:S01]  /*11360*/  PRMT R11, R16, 0x7632, R11 ;  /* 0x00007632100b7816 */ /* 0x000fe2000000000b */
[----:B------:R0:W-:Y:S01]  /*11370*/  @P5 STG.E.U16 [R8.64], R14 ;  /* 0x0000000e08005986 */ /* 0x0001e2000c101504 */
[----:B------:R-:W-:-:S02]  /*11380*/  ISETP.LT.AND P1, PT, R23, c[0x0][0x178], !P1 ;  /* 0x00005e0017007a0c */ /* 0x000fc40004f21270 */
[----:B------:R-:W-:Y:S01]  /*11390*/  ISETP.LT.AND P5, PT, R29, c[0x0][0x178], !P0 ;  /* 0x00005e001d007a0c */ /* 0x000fe200047a1270 */
[----:B------:R1:W-:Y:S01]  /*113a0*/  @P6 STG.E.U16 [R12.64], R11 ;  /* 0x0000000b0c006986 */ /* 0x0003e2000c101504 */
[C---:B0-----:R-:W-:Y:S01]  /*113b0*/  IMAD.WIDE R8, R0.reuse, 0x2, R6 ;  /* 0x0000000200087825 */ /* 0x041fe200078e0206 */
[----:B------:R-:W-:Y:S02]  /*113c0*/  PRMT R14, R11, 0x7632, R14 ;  /* 0x000076320b0e7816 */ /* 0x000fe4000000000e */
[----:B-1----:R-:W-:Y:S02]  /*113d0*/  IADD3 R12, R0, c[0x0][0x198], RZ ;  /* 0x00006600000c7a10 */ /* 0x002fe40007ffe0ff */
[----:B------:R0:W-:Y:S01]  /*113e0*/  @P3 STG.E.U16 [R8.64], R10 ;  /* 0x0000000a08003986 */ /* 0x0001e2000c101504 */
[----:B------:R-:W-:Y:S02]  /*113f0*/  ISETP.LT.AND P3, PT, R20, c[0x0][0x178], !P0 ;  /* 0x00005e0014007a0c */ /* 0x000fe40004761270 */
[----:B------:R-:W-:Y:S01]  /*11400*/  ISETP.LT.AND P6, PT, R26, c[0x0][0x178], !P0 ;  /* 0x00005e001a007a0c */ /* 0x000fe200047c1270 */
[----:B0-----:R-:W-:-:S04]  /*11410*/  IMAD.WIDE R8, R0, 0x2, R2 ;  /* 0x0000000200087825 */ /* 0x001fc800078e0202 */
[----:B------:R-:W-:Y:S01]  /*11420*/  IMAD.WIDE R10, R12, 0x2, R4 ;  /* 0x000000020c0a7825 */ /* 0x000fe200078e0204 */
[----:B------:R0:W-:Y:S01]  /*11430*/  @P1 STG.E.U16 [R8.64], R14 ;  /* 0x0000000e08001986 */ /* 0x0001e2000c101504 */
[----:B------:R-:W-:-:S03]  /*11440*/  ISETP.LT.AND P0, PT, R23, c[0x0][0x178], !P0 ;  /* 0x00005e0017007a0c */ /* 0x000fc60004701270 */
[----:B------:R1:W-:Y:S01]  /*11450*/  @P5 STG.E.U16 [R10.64], R21 ;  /* 0x000000150a005986 */ /* 0x0003e2000c101504 */
[----:B------:R-:W-:Y:S01]  /*11460*/  ISETP.LT.AND P5, PT, R29, c[0x0][0x178], !P2 ;  /* 0x00005e001d007a0c */ /* 0x000fe200057a1270 */
[----:B0-----:R-:W-:Y:S01]  /*11470*/  IMAD.WIDE R8, R12, 0x2, R24 ;  /* 0x000000020c087825 */ /* 0x001fe200078e0218 */
[----:B------:R-:W-:-:S03]  /*11480*/  IADD3 R0, R19, 0x1d, RZ ;  /* 0x0000001d13007810 */ /* 0x000fc60007ffe0ff */
[----:B-1----:R-:W-:Y:S01]  /*11490*/  IMAD.WIDE R10, R12, 0x2, R6 ;  /* 0x000000020c0a7825 */ /* 0x002fe200078e0206 */
[----:B------:R0:W-:Y:S01]  /*114a0*/  @P3 STG.E.U16 [R8.64], R28 ;  /* 0x0000001c08003986 */ /* 0x0001e2000c101504 */
[----:B------:R-:W-:Y:S02]  /*114b0*/  PRMT R13, R28, 0x7632, R13 ;  /* 0x000076321c0d7816 */ /* 0x000fe4000000000d */
[----:B------:R-:W-:Y:S01]  /*114c0*/  ISETP.GE.AND P1, PT, R0, c[0x0][0x17c], PT ;  /* 0x00005f0000007a0c */ /* 0x000fe20003f26270 */
[----:B------:R1:W-:Y:S01]  /*114d0*/  @P6 STG.E.U16 [R10.64], R27 ;  /* 0x0000001b0a006986 */ /* 0x0003e2000c101504 */
[----:B------:R-:W-:Y:S02]  /*114e0*/  PRMT R0, R21, 0x7632, R0 ;  /* 0x0000763215007816 */ /* 0x000fe40000000000 */
[C---:B0-----:R-:W-:Y:S01]  /*114f0*/  IADD3 R9, R12.reuse, c[0x0][0x198], RZ ;  /* 0x000066000c097a10 */ /* 0x041fe20007ffe0ff */
[----:B------:R-:W2:Y:S01]  /*11500*/  LDL.LU R28, [R1+0xcc] ;  /* 0x0000cc00011c7983 */ /* 0x000ea20000300800 */
[----:B-1----:R-:W-:-:S03]  /*11510*/  IMAD.WIDE R10, R12, 0x2, R2 ;  /* 0x000000020c0a7825 */ /* 0x002fc600078e0202 */
[----:B------:R-:W3:Y:S01]  /*11520*/  LDL.LU R22, [R1+0xbc] ;  /* 0x0000bc0001167983 */ /* 0x000ee20000300800 */
[----:B------:R-:W-:-:S03]  /*11530*/  IMAD.WIDE R16, R9, 0x2, R4 ;  /* 0x0000000209107825 */ /* 0x000fc600078e0204 */
[----:B------:R-:W-:Y:S01]  /*11540*/  @P0 STG.E.U16 [R10.64], R15 ;  /* 0x0000000f0a000986 */ /* 0x000fe2000c101504 */
[----:B------:R-:W-:-:S03]  /*11550*/  IADD3 R18, R19, 0x1f, RZ ;  /* 0x0000001f13127810 */ /* 0x000fc60007ffe0ff */
[----:B------:R0:W-:Y:S04]  /*11560*/  @P5 STG.E.U16 [R16.64], R0 ;  /* 0x0000000010005986 */ /* 0x0001e8000c101504 */
[----:B------:R-:W4:Y:S01]  /*11570*/  LDL.LU R21, [R1+0x2c] ;  /* 0x00002c0001157983 */ /* 0x000f220000300800 */
[----:B0-----:R-:W-:-:S03]  /*11580*/  IADD3 R0, R19, 0x1e, RZ ;  /* 0x0000001e13007810 */ /* 0x001fc60007ffe0ff */
[----:B------:R-:W4:Y:S01]  /*11590*/  LDL.LU R19, [R1+0x8a4] ;  /* 0x0008a40001137983 */ /* 0x000f220000300800 */
[----:B------:R-:W-:-:S03]  /*115a0*/  PRMT R8, R27, 0x7632, R8 ;  /* 0x000076321b087816 */ /* 0x000fc60000000008 */
[----:B------:R-:W4:Y:S01]  /*115b0*/  LDL.LU R27, [R1+0xdc] ;  /* 0x0000dc00011b7983 */ /* 0x000f220000300800 */
[----:B------:R-:W-:Y:S02]  /*115c0*/  ISETP.LT.AND P6, PT, R20, c[0x0][0x178], !P2 ;  /* 0x00005e0014007a0c */ /* 0x000fe400057c1270 */
[----:B------:R-:W-:Y:S02]  /*115d0*/  ISETP.LT.AND P3, PT, R26, c[0x0][0x178], !P2 ;  /* 0x00005e001a007a0c */ /* 0x000fe40005761270 */
[----:B------:R-:W-:Y:S01]  /*115e0*/  ISETP.LT.AND P2, PT, R23, c[0x0][0x178], !P2 ;  /* 0x00005e0017007a0c */ /* 0x000fe20005741270 */
[----:B------:R-:W-:Y:S01]  /*115f0*/  IMAD.WIDE R10, R9, 0x2, R24 ;  /* 0x00000002090a7825 */ /* 0x000fe200078e0218 */
[----:B------:R-:W-:Y:S02]  /*11600*/  PRMT R12, R15, 0x7632, R12 ;  /* 0x000076320f0c7816 */ /* 0x000fe4000000000c */
[----:B------:R-:W-:Y:S01]  /*11610*/  ISETP.LT.AND P5, PT, R29, c[0x0][0x178], !P4 ;  /* 0x00005e001d007a0c */ /* 0x000fe200067a1270 */
[----:B------:R-:W-:Y:S01]  /*11620*/  IMAD.WIDE R14, R9, 0x2, R6 ;  /* 0x00000002090e7825 */ /* 0x000fe200078e0206 */
[----:B------:R-:W-:-:S03]  /*11630*/  ISETP.GE.AND P0, PT, R0, c[0x0][0x17c], PT ;  /* 0x00005f0000007a0c */ /* 0x000fc60003f06270 */
[C---:B------:R-:W-:Y:S01]  /*11640*/  IMAD.WIDE R16, R9.reuse, 0x2, R2 ;  /* 0x0000000209107825 */ /* 0x040fe200078e0202 */
[----:B------:R-:W-:Y:S01]  /*11650*/  IADD3 R0, R9, c[0x0][0x198], RZ ;  /* 0x0000660009007a10 */ /* 0x000fe20007ffe0ff */
[----:B------:R-:W-:Y:S04]  /*11660*/  @P6 STG.E.U16 [R10.64], R13 ;  /* 0x0000000d0a006986 */ /* 0x000fe8000c101504 */
[----:B------:R0:W-:Y:S01]  /*11670*/  @P3 STG.E.U16 [R14.64], R8 ;  /* 0x000000080e003986 */ /* 0x0001e2000c101504 */
[----:B------:R-:W-:-:S03]  /*11680*/  ISETP.LT.AND P3, PT, R26, c[0x0][0x178], !P4 ;  /* 0x00005e001a007a0c */ /* 0x000fc60006761270 */
[----:B------:R1:W-:Y:S01]  /*11690*/  @P2 STG.E.U16 [R16.64], R12 ;  /* 0x0000000c10002986 */ /* 0x0003e2000c101504 */
[----:B------:R-:W-:Y:S02]  /*116a0*/  ISETP.LT.AND P2, PT, R20, c[0x0][0x178], !P4 ;  /* 0x00005e0014007a0c */ /* 0x000fe40006741270 */
[----:B------:R-:W-:Y:S02]  /*116b0*/  ISETP.LT.AND P4, PT, R23, c[0x0][0x178], !P4 ;  /* 0x00005e0017007a0c */ /* 0x000fe40006781270 */
[----:B------:R-:W-:Y:S01]  /*116c0*/  ISETP.LT.AND P6, PT, R29, c[0x0][0x178], !P1 ;  /* 0x00005e001d007a0c */ /* 0x000fe20004fc1270 */
[C---:B0-----:R-:W-:Y:S01]  /*116d0*/  IMAD.WIDE R8, R0.reuse, 0x2, R4 ;  /* 0x0000000200087825 */ /* 0x041fe200078e0204 */
[----:B-1----:R-:W-:-:S03]  /*116e0*/  IADD3 R16, R0, c[0x0][0x198], RZ ;  /* 0x0000660000107a10 */ /* 0x002fc60007ffe0ff */
[----:B------:R-:W-:-:S04]  /*116f0*/  IMAD.WIDE R10, R0, 0x2, R6 ;  /* 0x00000002000a7825 */ /* 0x000fc800078e0206 */
[----:B------:R-:W-:-:S04]  /*11700*/  IMAD.WIDE R12, R0, 0x2, R2 ;  /* 0x00000002000c7825 */ /* 0x000fc800078e0202 */
[----:B------:R-:W-:Y:S01]  /*11710*/  IMAD.WIDE R14, R16, 0x2, R4 ;  /* 0x00000002100e7825 */ /* 0x000fe200078e0204 */
[----:B--2---:R0:W-:Y:S01]  /*11720*/  @P5 STG.E.U16 [R8.64], R28 ;  /* 0x0000001c08005986 */ /* 0x0041e2000c101504 */
[----:B------:R-:W-:Y:S02]  /*11730*/  PRMT R17, R28, 0x7632, R17 ;  /* 0x000076321c117816 */ /* 0x000fe40000000011 */
[----:B0-----:R-:W-:Y:S01]  /*11740*/  IMAD.WIDE R8, R0, 0x2, R24 ;  /* 0x0000000200087825 */ /* 0x001fe200078e0218 */
[----:B------:R-:W-:Y:S01]  /*11750*/  ISETP.GE.AND P5, PT, R18, c[0x0][0x17c], PT ;  /* 0x00005f0012007a0c */ /* 0x000fe20003fa6270 */
[----:B------:R-:W2:Y:S04]  /*11760*/  LDL.LU R28, [R1+0x9c] ;  /* 0x00009c00011c7983 */ /* 0x000ea80000300800 */
[----:B---3--:R0:W-:Y:S01]  /*11770*/  @P2 STG.E.U16 [R8.64], R22 ;  /* 0x0000001608002986 */ /* 0x0081e2000c101504 */
[----:B------:R-:W-:-:S03]  /*11780*/  ISETP.LT.AND P2, PT, R20, c[0x0][0x178], !P1 ;  /* 0x00005e0014007a0c */ /* 0x000fc60004f41270 */
[----:B----4-:R1:W-:Y:S04]  /*11790*/  @P3 STG.E.U16 [R10.64], R21 ;  /* 0x000000150a003986 */ /* 0x0103e8000c101504 */
[----:B------:R-:W-:Y:S01]  /*117a0*/  @P4 STG.E.U16 [R12.64], R19 ;  /* 0x000000130c004986 */ /* 0x000fe2000c101504 */
[----:B------:R-:W-:-:S03]  /*117b0*/  ISETP.LT.AND P3, PT, R29, c[0x0][0x178], !P0 ;  /* 0x00005e001d007a0c */ /* 0x000fc60004761270 */
[----:B------:R3:W-:Y:S01]  /*117c0*/  @P6 STG.E.U16 [R14.64], R17 ;  /* 0x000000110e006986 */ /* 0x0007e2000c101504 */
[----:B------:R-:W-:Y:S02]  /*117d0*/  ISETP.LT.AND P6, PT, R26, c[0x0][0x178], !P1 ;  /* 0x00005e001a007a0c */ /* 0x000fe40004fc1270 */
[----:B------:R-:W-:Y:S01]  /*117e0*/  ISETP.LT.AND P1, PT, R23, c[0x0][0x178], !P1 ;  /* 0x00005e0017007a0c */ /* 0x000fe20004f21270 */
[----:B0-----:R-:W-:Y:S01]  /*117f0*/  IMAD.WIDE R8, R16, 0x2, R24 ;  /* 0x0000000210087825 */ /* 0x001fe200078e0218 */
[----:B------:R-:W-:Y:S02]  /*11800*/  PRMT R0, R22, 0x7632, R0 ;  /* 0x0000763216007816 */ /* 0x000fe40000000000 */
[----:B------:R-:W-:Y:S01]  /*11810*/  PRMT R18, R19, 0x7632, R18 ;  /* 0x0000763213127816 */ /* 0x000fe20000000012 */
[C---:B-1----:R-:W-:Y:S01]  /*11820*/  IMAD.WIDE R10, R16.reuse, 0x2, R6 ;  /* 0x00000002100a7825 */ /* 0x042fe200078e0206 */
[----:B---3--:R-:W-:Y:S02]  /*11830*/  PRMT R15, R21, 0x7632, R15 ;  /* 0x00007632150f7816 */ /* 0x008fe4000000000f */
[C---:B------:R-:W-:Y:S01]  /*11840*/  IADD3 R21, R16.reuse, c[0x0][0x198], RZ ;  /* 0x0000660010157a10 */ /* 0x040fe20007ffe0ff */
[----:B------:R-:W-:Y:S01]  /*11850*/  IMAD.WIDE R16, R16, 0x2, R2 ;  /* 0x0000000210107825 */ /* 0x000fe200078e0202 */
[----:B------:R-:W-:Y:S03]  /*11860*/  @P2 STG.E.U16 [R8.64], R0 ;  /* 0x0000000008002986 */ /* 0x000fe6000c101504 */
[----:B------:R-:W-:Y:S01]  /*11870*/  IMAD.WIDE R12, R21, 0x2, R4 ;  /* 0x00000002150c7825 */ /* 0x000fe200078e0204 */
[----:B------:R0:W-:Y:S01]  /*11880*/  @P6 STG.E.U16 [R10.64], R15 ;  /* 0x0000000f0a006986 */ /* 0x0001e2000c101504 */
[----:B------:R-:W-:-:S03]  /*11890*/  ISETP.LT.AND P4, PT, R29, c[0x0][0x178], !P5 ;  /* 0x00005e001d007a0c */ /* 0x000fc60006f81270 */
[----:B------:R-:W-:Y:S01]  /*118a0*/  @P1 STG.E.U16 [R16.64], R18 ;  /* 0x0000001210001986 */ /* 0x000fe2000c101504 */
[C---:B------:R-:W-:Y:S02]  /*118b0*/  ISETP.LT.AND P2, PT, R20.reuse, c[0x0][0x178], !P0 ;  /* 0x00005e0014007a0c */ /* 0x040fe40004741270 */
[----:B------:R-:W-:Y:S01]  /*118c0*/  ISETP.LT.AND P6, PT, R20, c[0x0][0x178], !P5 ;  /* 0x00005e0014007a0c */ /* 0x000fe20006fc1270 */
[----:B------:R2:W-:Y:S01]  /*118d0*/  @P3 STG.E.U16 [R12.64], R27 ;  /* 0x0000001b0c003986 */ /* 0x0005e2000c101504 */
[C---:B------:R-:W-:Y:S02]  /*118e0*/  ISETP.LT.AND P3, PT, R26.reuse, c[0x0][0x178], !P0 ;  /* 0x00005e001a007a0c */ /* 0x040fe40004761270 */
[----:B------:R-:W-:Y:S01]  /*118f0*/  ISETP.LT.AND P1, PT, R26, c[0x0][0x178], !P5 ;  /* 0x00005e001a007a0c */ /* 0x000fe20006f21270 */
[----:B------:R-:W3:Y:S01]  /*11900*/  LDL.LU R29, [R1+0x1c] ;  /* 0x00001c00011d7983 */ /* 0x000ee20000300800 */
[C---:B------:R-:W-:Y:S02]  /*11910*/  ISETP.LT.AND P0, PT, R23.reuse, c[0x0][0x178], !P0 ;  /* 0x00005e0017007a0c */ /* 0x040fe40004701270 */
[----:B------:R-:W-:-:S02]  /*11920*/  ISETP.LT.AND P5, PT, R23, c[0x0][0x178], !P5 ;  /* 0x00005e0017007a0c */ /* 0x000fc40006fa1270 */
[----:B------:R-:W4:Y:S01]  /*11930*/  LDL.LU R23, [R1+0x8a0] ;  /* 0x0008a00001177983 */ /* 0x000f220000300800 */
[C---:B------:R-:W-:Y:S01]  /*11940*/  IADD3 R19, R21.reuse, c[0x0][0x198], RZ ;  /* 0x0000660015137a10 */ /* 0x040fe20007ffe0ff */
[----:B0-----:R-:W-:Y:S01]  /*11950*/  IMAD.WIDE R14, R21, 0x2, R24 ;  /* 0x00000002150e7825 */ /* 0x001fe200078e0218 */
[----:B------:R-:W-:-:S03]  /*11960*/  PRMT R0, R27, 0x7632, R0 ;  /* 0x000076321b007816 */ /* 0x000fc60000000000 */
[----:B------:R-:W-:-:S04]  /*11970*/  IMAD.WIDE R8, R21, 0x2, R6 ;  /* 0x0000000215087825 */ /* 0x000fc800078e0206 */
[----:B------:R-:W-:-:S04]  /*11980*/  IMAD.WIDE R10, R21, 0x2, R2 ;  /* 0x00000002150a7825 */ /* 0x000fc800078e0202 */
[----:B------:R-:W-:-:S04]  /*11990*/  IMAD.WIDE R4, R19, 0x2, R4 ;  /* 0x0000000213047825 */ /* 0x000fc800078e0204 */
[----:B------:R-:W-:-:S04]  /*119a0*/  IMAD.WIDE R24, R19, 0x2, R24 ;  /* 0x0000000213187825 */ /* 0x000fc800078e0218 */
[----:B------:R-:W-:-:S04]  /*119b0*/  IMAD.WIDE R6, R19, 0x2, R6 ;  /* 0x0000000213067825 */ /* 0x000fc800078e0206 */
[----:B------:R-:W-:Y:S01]  /*119c0*/  IMAD.WIDE R2, R19, 0x2, R2 ;  /* 0x0000000213027825 */ /* 0x000fe200078e0202 */
[----:B--2---:R-:W-:Y:S01]  /*119d0*/  PRMT R12, R28, 0x7632, R12 ;  /* 0x000076321c0c7816 */ /* 0x004fe2000000000c */
[----:B------:R0:W-:Y:S01]  /*119e0*/  @P2 STG.E.U16 [R14.64], R28 ;  /* 0x0000001c0e002986 */ /* 0x0001e2000c101504 */
[----:B---3--:R-:W-:-:S03]  /*119f0*/  PRMT R13, R29, 0x7632, R13 ;  /* 0x000076321d0d7816 */ /* 0x008fc6000000000d */
[----:B------:R0:W-:Y:S04]  /*11a00*/  @P3 STG.E.U16 [R8.64], R29 ;  /* 0x0000001d08003986 */ /* 0x0001e8000c101504 */
[----:B----4-:R0:W-:Y:S04]  /*11a10*/  @P0 STG.E.U16 [R10.64], R23 ;  /* 0x000000170a000986 */ /* 0x0101e8000c101504 */
[----:B------:R0:W-:Y:S04]  /*11a20*/  @P4 STG.E.U16 [R4.64], R0 ;  /* 0x0000000004004986 */ /* 0x0001e8000c101504 */
[----:B------:R0:W-:Y:S04]  /*11a30*/  @P6 STG.E.U16 [R24.64], R12 ;  /* 0x0000000c18006986 */ /* 0x0001e8000c101504 */
[----:B------:R0:W-:Y:S01]  /*11a40*/  @P1 STG.E.U16 [R6.64], R13 ;  /* 0x0000000d06001986 */ /* 0x0001e2000c101504 */
[----:B------:R-:W-:Y:S05]  /*11a50*/  @!P5 EXIT ;  /* 0x000000000000d94d */ /* 0x000fea0003800000 */
[----:B0-----:R-:W-:-:S05]  /*11a60*/  PRMT R23, R23, 0x7632, R23 ;  /* 0x0000763217177816 */ /* 0x001fca0000000017 */
[----:B------:R-:W-:Y:S01]  /*11a70*/  STG.E.U16 [R2.64], R23 ;  /* 0x0000001702007986 */ /* 0x000fe2000c101504 */
[----:B------:R-:W-:Y:S05]  /*11a80*/  EXIT ;  /* 0x000000000000794d */ /* 0x000fea0003800000 */
.L_x_3:
[----:B------:R-:W-:-:S00]  /*11a90*/  BRA `(.L_x_3) ;  /* 0xfffffff000007947 */ /* 0x000fc0000383ffff */
[----:B------:R-:W-:-:S00]  /*11aa0*/  NOP ;  /* 0x0000000000007918 */ /* 0x000fc00000000000 */
        /* <DEDUP_REMOVED lines=13> */
.L_x_4:


//--------------------- .nv.shared.matmul_kernel  --------------------------
	.section	.nv.shared.matmul_kernel,"aw",@nobits
	.sectionflags	@""
	.align	16
